//
// Generated by NVIDIA NVVM Compiler
//
// Compiler Build ID: CL-36424714
// Cuda compilation tools, release 13.0, V13.0.88
// Based on NVVM 20.0.0
//

.version 9.0
.target sm_100
.address_size 64

	// .globl	_Z40ms_deformable_im2col_persistent_fullsizeI6__halfLi8ELi4ELi32EEvPKT_PKlS5_S3_S3_iiiiPS1_Pi
// _ZZ40ms_deformable_im2col_persistent_fullsizeI6__halfLi8ELi4ELi32EEvPKT_PKlS5_S3_S3_iiiiPS1_PiE16s_spatial_shapes has been demoted
// _ZZ40ms_deformable_im2col_persistent_fullsizeI6__halfLi8ELi4ELi32EEvPKT_PKlS5_S3_S3_iiiiPS1_PiE19s_level_start_index has been demoted
// _ZZ40ms_deformable_im2col_persistent_fullsizeI6__halfLi8ELi4ELi32EEvPKT_PKlS5_S3_S3_iiiiPS1_PiE19cached_level_starts has been demoted
.extern .shared .align 16 .b8 shared_mem[];

.visible .entry _Z40ms_deformable_im2col_persistent_fullsizeI6__halfLi8ELi4ELi32EEvPKT_PKlS5_S3_S3_iiiiPS1_Pi(
	.param .u64 .ptr .align 1 _Z40ms_deformable_im2col_persistent_fullsizeI6__halfLi8ELi4ELi32EEvPKT_PKlS5_S3_S3_iiiiPS1_Pi_param_0,
	.param .u64 .ptr .align 1 _Z40ms_deformable_im2col_persistent_fullsizeI6__halfLi8ELi4ELi32EEvPKT_PKlS5_S3_S3_iiiiPS1_Pi_param_1,
	.param .u64 .ptr .align 1 _Z40ms_deformable_im2col_persistent_fullsizeI6__halfLi8ELi4ELi32EEvPKT_PKlS5_S3_S3_iiiiPS1_Pi_param_2,
	.param .u64 .ptr .align 1 _Z40ms_deformable_im2col_persistent_fullsizeI6__halfLi8ELi4ELi32EEvPKT_PKlS5_S3_S3_iiiiPS1_Pi_param_3,
	.param .u64 .ptr .align 1 _Z40ms_deformable_im2col_persistent_fullsizeI6__halfLi8ELi4ELi32EEvPKT_PKlS5_S3_S3_iiiiPS1_Pi_param_4,
	.param .u32 _Z40ms_deformable_im2col_persistent_fullsizeI6__halfLi8ELi4ELi32EEvPKT_PKlS5_S3_S3_iiiiPS1_Pi_param_5,
	.param .u32 _Z40ms_deformable_im2col_persistent_fullsizeI6__halfLi8ELi4ELi32EEvPKT_PKlS5_S3_S3_iiiiPS1_Pi_param_6,
	.param .u32 _Z40ms_deformable_im2col_persistent_fullsizeI6__halfLi8ELi4ELi32EEvPKT_PKlS5_S3_S3_iiiiPS1_Pi_param_7,
	.param .u32 _Z40ms_deformable_im2col_persistent_fullsizeI6__halfLi8ELi4ELi32EEvPKT_PKlS5_S3_S3_iiiiPS1_Pi_param_8,
	.param .u64 .ptr .align 1 _Z40ms_deformable_im2col_persistent_fullsizeI6__halfLi8ELi4ELi32EEvPKT_PKlS5_S3_S3_iiiiPS1_Pi_param_9,
	.param .u64 .ptr .align 1 _Z40ms_deformable_im2col_persistent_fullsizeI6__halfLi8ELi4ELi32EEvPKT_PKlS5_S3_S3_iiiiPS1_Pi_param_10
)
{
	.reg .pred 	%p<1264>;
	.reg .b16 	%rs<2141>;
	.reg .b32 	%r<1718>;
	.reg .b32 	%f<619>;
	.reg .b64 	%rd<293>;
	// demoted variable
	.shared .align 8 .b8 _ZZ40ms_deformable_im2col_persistent_fullsizeI6__halfLi8ELi4ELi32EEvPKT_PKlS5_S3_S3_iiiiPS1_PiE16s_spatial_shapes[64];
	// demoted variable
	.shared .align 8 .b8 _ZZ40ms_deformable_im2col_persistent_fullsizeI6__halfLi8ELi4ELi32EEvPKT_PKlS5_S3_S3_iiiiPS1_PiE19s_level_start_index[32];
	// demoted variable
	.shared .align 4 .b8 _ZZ40ms_deformable_im2col_persistent_fullsizeI6__halfLi8ELi4ELi32EEvPKT_PKlS5_S3_S3_iiiiPS1_PiE19cached_level_starts[16];
	ld.param.u64 	%rd16, [_Z40ms_deformable_im2col_persistent_fullsizeI6__halfLi8ELi4ELi32EEvPKT_PKlS5_S3_S3_iiiiPS1_Pi_param_0];
	ld.param.u64 	%rd11, [_Z40ms_deformable_im2col_persistent_fullsizeI6__halfLi8ELi4ELi32EEvPKT_PKlS5_S3_S3_iiiiPS1_Pi_param_1];
	ld.param.u64 	%rd12, [_Z40ms_deformable_im2col_persistent_fullsizeI6__halfLi8ELi4ELi32EEvPKT_PKlS5_S3_S3_iiiiPS1_Pi_param_2];
	ld.param.u64 	%rd14, [_Z40ms_deformable_im2col_persistent_fullsizeI6__halfLi8ELi4ELi32EEvPKT_PKlS5_S3_S3_iiiiPS1_Pi_param_4];
	ld.param.u32 	%r514, [_Z40ms_deformable_im2col_persistent_fullsizeI6__halfLi8ELi4ELi32EEvPKT_PKlS5_S3_S3_iiiiPS1_Pi_param_5];
	ld.param.u32 	%r511, [_Z40ms_deformable_im2col_persistent_fullsizeI6__halfLi8ELi4ELi32EEvPKT_PKlS5_S3_S3_iiiiPS1_Pi_param_6];
	ld.param.u32 	%r513, [_Z40ms_deformable_im2col_persistent_fullsizeI6__halfLi8ELi4ELi32EEvPKT_PKlS5_S3_S3_iiiiPS1_Pi_param_8];
	ld.param.u64 	%rd15, [_Z40ms_deformable_im2col_persistent_fullsizeI6__halfLi8ELi4ELi32EEvPKT_PKlS5_S3_S3_iiiiPS1_Pi_param_9];
	ld.param.u64 	%rd17, [_Z40ms_deformable_im2col_persistent_fullsizeI6__halfLi8ELi4ELi32EEvPKT_PKlS5_S3_S3_iiiiPS1_Pi_param_10];
	cvta.to.global.u64 	%rd1, %rd16;
	cvta.to.global.u64 	%rd2, %rd17;
	mov.u32 	%r1, %tid.x;
	mov.u32 	%r2, %ntid.x;
	atom.global.add.u32 	%r1710, [%rd2], 1;
	mul.lo.s32 	%r4, %r513, %r514;
	setp.ge.s32 	%p1, %r1710, %r4;
	@%p1 bra 	$L__BB0_726;
	cvta.to.global.u64 	%rd18, %rd11;
	cvta.to.global.u64 	%rd19, %rd12;
	mul.wide.u32 	%rd20, %r1, 8;
	add.s64 	%rd3, %rd18, %rd20;
	add.s32 	%r515, %r1, -1;
	mul.wide.u32 	%rd21, %r515, 8;
	add.s64 	%rd4, %rd19, %rd21;
	shl.b32 	%r5, %r511, 5;
	cvta.to.global.u64 	%rd5, %rd15;
	cvta.to.global.u64 	%rd6, %rd14;
$L__BB0_2:
	setp.gt.u32 	%p2, %r1, 7;
	div.s32 	%r7, %r1710, %r513;
	@%p2 bra 	$L__BB0_7;
	setp.gt.u32 	%p3, %r1, 3;
	ld.global.u64 	%rd22, [%rd3];
	shl.b32 	%r516, %r1, 3;
	mov.u32 	%r517, _ZZ40ms_deformable_im2col_persistent_fullsizeI6__halfLi8ELi4ELi32EEvPKT_PKlS5_S3_S3_iiiiPS1_PiE16s_spatial_shapes;
	add.s32 	%r518, %r517, %r516;
	st.shared.u64 	[%r518], %rd22;
	@%p3 bra 	$L__BB0_7;
	setp.eq.s32 	%p4, %r1, 0;
	mov.b64 	%rd292, 0;
	@%p4 bra 	$L__BB0_6;
	ld.global.u64 	%rd292, [%rd4];
$L__BB0_6:
	mov.u32 	%r520, _ZZ40ms_deformable_im2col_persistent_fullsizeI6__halfLi8ELi4ELi32EEvPKT_PKlS5_S3_S3_iiiiPS1_PiE19s_level_start_index;
	add.s32 	%r521, %r520, %r516;
	st.shared.u64 	[%r521], %rd292;
$L__BB0_7:
	bar.sync 	0;
	rem.s32 	%r523, %r1710, %r513;
	mad.lo.s32 	%r8, %r7, %r513, %r523;
	ld.shared.u32 	%r524, [_ZZ40ms_deformable_im2col_persistent_fullsizeI6__halfLi8ELi4ELi32EEvPKT_PKlS5_S3_S3_iiiiPS1_PiE16s_spatial_shapes+48];
	ld.shared.u32 	%r525, [_ZZ40ms_deformable_im2col_persistent_fullsizeI6__halfLi8ELi4ELi32EEvPKT_PKlS5_S3_S3_iiiiPS1_PiE16s_spatial_shapes+56];
	mul.lo.s32 	%r9, %r525, %r524;
	shl.b32 	%r10, %r9, 5;
	setp.gt.s32 	%p5, %r9, 1500;
	mov.b32 	%r1714, 0;
	@%p5 bra 	$L__BB0_12;
	setp.ge.s32 	%p6, %r1, %r10;
	@%p6 bra 	$L__BB0_11;
	shl.b32 	%r526, %r1, 1;
	mov.u32 	%r527, shared_mem;
	add.s32 	%r1711, %r527, %r526;
	ld.shared.u32 	%r528, [_ZZ40ms_deformable_im2col_persistent_fullsizeI6__halfLi8ELi4ELi32EEvPKT_PKlS5_S3_S3_iiiiPS1_PiE19s_level_start_index+24];
	mad.lo.s32 	%r529, %r5, %r7, %r1;
	shl.b32 	%r530, %r528, 5;
	add.s32 	%r1712, %r529, %r530;
	mov.u32 	%r1713, %r1;
$L__BB0_10:
	mul.wide.s32 	%rd24, %r1712, 2;
	add.s64 	%rd25, %rd1, %rd24;
	ld.global.u16 	%rs762, [%rd25];
	st.shared.u16 	[%r1711], %rs762;
	add.s32 	%r1713, %r1713, %r2;
	add.s32 	%r1712, %r1712, %r2;
	shl.b32 	%r531, %r2, 1;
	add.s32 	%r1711, %r1711, %r531;
	setp.lt.s32 	%p7, %r1713, %r10;
	@%p7 bra 	$L__BB0_10;
$L__BB0_11:
	setp.eq.s32 	%p8, %r9, 1500;
	mov.b32 	%r1716, 48000;
	mov.u32 	%r1714, %r10;
	@%p8 bra 	$L__BB0_16;
$L__BB0_12:
	ld.shared.u32 	%r533, [_ZZ40ms_deformable_im2col_persistent_fullsizeI6__halfLi8ELi4ELi32EEvPKT_PKlS5_S3_S3_iiiiPS1_PiE16s_spatial_shapes+32];
	ld.shared.u32 	%r534, [_ZZ40ms_deformable_im2col_persistent_fullsizeI6__halfLi8ELi4ELi32EEvPKT_PKlS5_S3_S3_iiiiPS1_PiE16s_spatial_shapes+40];
	mul.lo.s32 	%r535, %r533, %r534;
	shl.b32 	%r20, %r535, 5;
	add.s32 	%r21, %r20, %r1714;
	setp.gt.s32 	%p9, %r21, 48000;
	mov.u32 	%r1716, %r1714;
	@%p9 bra 	$L__BB0_16;
	setp.ge.s32 	%p10, %r1, %r20;
	mov.u32 	%r1716, %r21;
	@%p10 bra 	$L__BB0_16;
	ld.shared.u32 	%r536, [_ZZ40ms_deformable_im2col_persistent_fullsizeI6__halfLi8ELi4ELi32EEvPKT_PKlS5_S3_S3_iiiiPS1_PiE19s_level_start_index+16];
	shl.b32 	%r537, %r536, 5;
	mad.lo.s32 	%r22, %r5, %r7, %r537;
	mov.u32 	%r1715, %r1;
$L__BB0_15:
	add.s32 	%r538, %r1715, %r1714;
	shl.b32 	%r539, %r538, 1;
	mov.u32 	%r540, shared_mem;
	add.s32 	%r541, %r540, %r539;
	add.s32 	%r542, %r22, %r1715;
	mul.wide.s32 	%rd26, %r542, 2;
	add.s64 	%rd27, %rd1, %rd26;
	ld.global.u16 	%rs763, [%rd27];
	st.shared.u16 	[%r541], %rs763;
	add.s32 	%r1715, %r1715, %r2;
	setp.lt.s32 	%p11, %r1715, %r20;
	mov.u32 	%r1716, %r21;
	@%p11 bra 	$L__BB0_15;
$L__BB0_16:
	setp.ne.s32 	%p12, %r1, 0;
	bar.sync 	0;
	@%p12 bra 	$L__BB0_18;
	mov.b32 	%r543, 0;
	st.shared.u32 	[_ZZ40ms_deformable_im2col_persistent_fullsizeI6__halfLi8ELi4ELi32EEvPKT_PKlS5_S3_S3_iiiiPS1_PiE19cached_level_starts+12], %r543;
	ld.shared.u64 	%rd28, [_ZZ40ms_deformable_im2col_persistent_fullsizeI6__halfLi8ELi4ELi32EEvPKT_PKlS5_S3_S3_iiiiPS1_PiE16s_spatial_shapes+48];
	ld.shared.u64 	%rd29, [_ZZ40ms_deformable_im2col_persistent_fullsizeI6__halfLi8ELi4ELi32EEvPKT_PKlS5_S3_S3_iiiiPS1_PiE16s_spatial_shapes+56];
	cvt.u32.u64 	%r544, %rd28;
	cvt.u32.u64 	%r545, %rd29;
	mul.lo.s32 	%r546, %r545, %r544;
	shl.b32 	%r547, %r546, 5;
	st.shared.u32 	[_ZZ40ms_deformable_im2col_persistent_fullsizeI6__halfLi8ELi4ELi32EEvPKT_PKlS5_S3_S3_iiiiPS1_PiE19cached_level_starts+8], %r547;
	mov.b32 	%r548, -1;
	st.shared.u32 	[_ZZ40ms_deformable_im2col_persistent_fullsizeI6__halfLi8ELi4ELi32EEvPKT_PKlS5_S3_S3_iiiiPS1_PiE19cached_level_starts+4], %r548;
	st.shared.u32 	[_ZZ40ms_deformable_im2col_persistent_fullsizeI6__halfLi8ELi4ELi32EEvPKT_PKlS5_S3_S3_iiiiPS1_PiE19cached_level_starts], %r548;
$L__BB0_18:
	setp.gt.u32 	%p13, %r1, 31;
	bar.sync 	0;
	@%p13 bra 	$L__BB0_725;
	ld.param.u32 	%r1709, [_Z40ms_deformable_im2col_persistent_fullsizeI6__halfLi8ELi4ELi32EEvPKT_PKlS5_S3_S3_iiiiPS1_Pi_param_7];
	ld.param.u64 	%rd291, [_Z40ms_deformable_im2col_persistent_fullsizeI6__halfLi8ELi4ELi32EEvPKT_PKlS5_S3_S3_iiiiPS1_Pi_param_3];
	mul.lo.s32 	%r550, %r8, %r1709;
	shl.b32 	%r26, %r550, 5;
	mov.b32 	%r549, 0;
	// begin inline asm
	cvt.rn.f16.s32 %rs764, %r549;
	// end inline asm
	mul.lo.s32 	%r27, %r7, %r511;
	ld.shared.u32 	%r28, [_ZZ40ms_deformable_im2col_persistent_fullsizeI6__halfLi8ELi4ELi32EEvPKT_PKlS5_S3_S3_iiiiPS1_PiE16s_spatial_shapes];
	ld.shared.u32 	%r29, [_ZZ40ms_deformable_im2col_persistent_fullsizeI6__halfLi8ELi4ELi32EEvPKT_PKlS5_S3_S3_iiiiPS1_PiE16s_spatial_shapes+8];
	ld.shared.u32 	%r551, [_ZZ40ms_deformable_im2col_persistent_fullsizeI6__halfLi8ELi4ELi32EEvPKT_PKlS5_S3_S3_iiiiPS1_PiE19s_level_start_index];
	shl.b32 	%r552, %r550, 6;
	cvta.to.global.u64 	%rd30, %rd291;
	mul.wide.s32 	%rd31, %r552, 2;
	add.s64 	%rd9, %rd30, %rd31;
	mul.wide.s32 	%rd32, %r26, 2;
	add.s64 	%rd10, %rd6, %rd32;
	cvt.rn.f32.s32 	%f1, %r28;
	cvt.rn.f32.s32 	%f2, %r29;
	add.s32 	%r30, %r27, %r551;
	ld.shared.u32 	%r31, [_ZZ40ms_deformable_im2col_persistent_fullsizeI6__halfLi8ELi4ELi32EEvPKT_PKlS5_S3_S3_iiiiPS1_PiE19cached_level_starts];
	ld.shared.u32 	%r32, [_ZZ40ms_deformable_im2col_persistent_fullsizeI6__halfLi8ELi4ELi32EEvPKT_PKlS5_S3_S3_iiiiPS1_PiE16s_spatial_shapes+16];
	ld.shared.u32 	%r33, [_ZZ40ms_deformable_im2col_persistent_fullsizeI6__halfLi8ELi4ELi32EEvPKT_PKlS5_S3_S3_iiiiPS1_PiE16s_spatial_shapes+24];
	ld.shared.u32 	%r553, [_ZZ40ms_deformable_im2col_persistent_fullsizeI6__halfLi8ELi4ELi32EEvPKT_PKlS5_S3_S3_iiiiPS1_PiE19s_level_start_index+8];
	cvt.rn.f32.s32 	%f3, %r32;
	cvt.rn.f32.s32 	%f4, %r33;
	add.s32 	%r34, %r27, %r553;
	ld.shared.u32 	%r35, [_ZZ40ms_deformable_im2col_persistent_fullsizeI6__halfLi8ELi4ELi32EEvPKT_PKlS5_S3_S3_iiiiPS1_PiE19cached_level_starts+4];
	mov.u32 	%r1717, %r1;
$L__BB0_20:
	ld.global.u16 	%rs765, [%rd9];
	ld.global.u16 	%rs766, [%rd9+2];
	ld.global.u16 	%rs2, [%rd10];
	ld.global.u16 	%rs3, [%rd9+4];
	ld.global.u16 	%rs4, [%rd9+6];
	ld.global.u16 	%rs5, [%rd10+2];
	ld.global.u16 	%rs6, [%rd9+8];
	ld.global.u16 	%rs7, [%rd9+10];
	ld.global.u16 	%rs8, [%rd10+4];
	ld.global.u16 	%rs9, [%rd9+12];
	ld.global.u16 	%rs10, [%rd9+14];
	ld.global.u16 	%rs11, [%rd10+6];
	ld.global.u16 	%rs12, [%rd9+16];
	ld.global.u16 	%rs13, [%rd9+18];
	ld.global.u16 	%rs14, [%rd10+8];
	ld.global.u16 	%rs15, [%rd9+20];
	ld.global.u16 	%rs16, [%rd9+22];
	ld.global.u16 	%rs17, [%rd10+10];
	ld.global.u16 	%rs18, [%rd9+24];
	ld.global.u16 	%rs19, [%rd9+26];
	ld.global.u16 	%rs20, [%rd10+12];
	ld.global.u16 	%rs21, [%rd9+28];
	ld.global.u16 	%rs22, [%rd9+30];
	ld.global.u16 	%rs23, [%rd10+14];
	// begin inline asm
	{  cvt.f32.f16 %f73, %rs765;}

	// end inline asm
	add.f32 	%f75, %f73, 0f3F800000;
	mul.f32 	%f76, %f75, %f1;
	fma.rn.f32 	%f5, %f76, 0f3F000000, 0fBF000000;
	// begin inline asm
	{  cvt.f32.f16 %f74, %rs766;}

	// end inline asm
	add.f32 	%f77, %f74, 0f3F800000;
	mul.f32 	%f78, %f77, %f2;
	fma.rn.f32 	%f79, %f78, 0f3F000000, 0fBF000000;
	setp.leu.f32 	%p14, %f5, 0fBF800000;
	setp.leu.f32 	%p15, %f79, 0fBF800000;
	or.pred  	%p16, %p14, %p15;
	setp.geu.f32 	%p17, %f5, %f1;
	or.pred  	%p18, %p17, %p16;
	setp.geu.f32 	%p19, %f79, %f2;
	or.pred  	%p20, %p18, %p19;
	mov.u16 	%rs1990, %rs764;
	@%p20 bra 	$L__BB0_42;
	cvt.rmi.f32.f32 	%f84, %f5;
	cvt.rzi.s32.f32 	%r554, %f84;
	cvt.rmi.f32.f32 	%f85, %f79;
	cvt.rzi.s32.f32 	%r555, %f85;
	add.s32 	%r39, %r554, 1;
	add.s32 	%r40, %r555, 1;
	cvt.rn.f32.s32 	%f86, %r554;
	sub.f32 	%f80, %f5, %f86;
	// begin inline asm
	{  cvt.rn.f16.f32 %rs767, %f80;}

	// end inline asm
	cvt.rn.f32.s32 	%f87, %r555;
	sub.f32 	%f81, %f79, %f87;
	// begin inline asm
	{  cvt.rn.f16.f32 %rs768, %f81;}

	// end inline asm
	sub.f32 	%f88, %f86, %f5;
	add.f32 	%f82, %f88, 0f3F800000;
	// begin inline asm
	{  cvt.rn.f16.f32 %rs769, %f82;}

	// end inline asm
	sub.f32 	%f89, %f87, %f79;
	add.f32 	%f83, %f89, 0f3F800000;
	// begin inline asm
	{  cvt.rn.f16.f32 %rs770, %f83;}

	// end inline asm
	or.b32  	%r556, %r554, %r555;
	setp.lt.s32 	%p21, %r556, 0;
	setp.ge.s32 	%p22, %r554, %r28;
	setp.ge.s32 	%p23, %r555, %r29;
	or.pred  	%p24, %p22, %p23;
	or.pred  	%p25, %p24, %p21;
	mov.u16 	%rs1981, %rs764;
	@%p25 bra 	$L__BB0_26;
	setp.lt.s32 	%p26, %r31, 0;
	mad.lo.s32 	%r41, %r554, %r29, %r555;
	@%p26 bra 	$L__BB0_25;
	shl.b32 	%r557, %r41, 5;
	add.s32 	%r558, %r557, %r1717;
	add.s32 	%r42, %r558, %r31;
	setp.ge.s32 	%p27, %r42, %r1716;
	@%p27 bra 	$L__BB0_25;
	shl.b32 	%r562, %r42, 1;
	mov.u32 	%r563, shared_mem;
	add.s32 	%r564, %r563, %r562;
	ld.shared.u16 	%rs1981, [%r564];
	bra.uni 	$L__BB0_26;
$L__BB0_25:
	add.s32 	%r559, %r30, %r41;
	shl.b32 	%r560, %r559, 5;
	add.s32 	%r561, %r560, %r1717;
	mul.wide.s32 	%rd33, %r561, 2;
	add.s64 	%rd34, %rd1, %rd33;
	ld.global.u16 	%rs1981, [%rd34];
$L__BB0_26:
	setp.lt.s32 	%p29, %r554, 0;
	// begin inline asm
	{mul.f16 %rs771,%rs769,%rs770;
}
	// end inline asm
	// begin inline asm
	{fma.rn.f16 %rs774,%rs1981,%rs771,%rs764;
}
	// end inline asm
	setp.lt.s32 	%p30, %r555, -1;
	or.pred  	%p31, %p29, %p30;
	or.pred  	%p32, %p31, %p22;
	setp.ge.s32 	%p33, %r40, %r29;
	or.pred  	%p34, %p32, %p33;
	mov.u16 	%rs1982, %rs764;
	@%p34 bra 	$L__BB0_31;
	setp.lt.s32 	%p35, %r31, 0;
	mad.lo.s32 	%r43, %r554, %r29, %r40;
	@%p35 bra 	$L__BB0_30;
	shl.b32 	%r565, %r43, 5;
	add.s32 	%r566, %r565, %r1717;
	add.s32 	%r44, %r566, %r31;
	setp.ge.s32 	%p36, %r44, %r1716;
	@%p36 bra 	$L__BB0_30;
	shl.b32 	%r570, %r44, 1;
	mov.u32 	%r571, shared_mem;
	add.s32 	%r572, %r571, %r570;
	ld.shared.u16 	%rs1982, [%r572];
	bra.uni 	$L__BB0_31;
$L__BB0_30:
	add.s32 	%r567, %r30, %r43;
	shl.b32 	%r568, %r567, 5;
	add.s32 	%r569, %r568, %r1717;
	mul.wide.s32 	%rd35, %r569, 2;
	add.s64 	%rd36, %rd1, %rd35;
	ld.global.u16 	%rs1982, [%rd36];
$L__BB0_31:
	setp.lt.s32 	%p38, %r555, 0;
	// begin inline asm
	{mul.f16 %rs778,%rs769,%rs768;
}
	// end inline asm
	// begin inline asm
	{fma.rn.f16 %rs781,%rs1982,%rs778,%rs774;
}
	// end inline asm
	setp.lt.s32 	%p39, %r554, -1;
	or.pred  	%p40, %p39, %p38;
	setp.ge.s32 	%p41, %r39, %r28;
	or.pred  	%p42, %p40, %p41;
	or.pred  	%p43, %p42, %p23;
	mov.u16 	%rs1983, %rs764;
	@%p43 bra 	$L__BB0_36;
	setp.lt.s32 	%p44, %r31, 0;
	mad.lo.s32 	%r45, %r39, %r29, %r555;
	@%p44 bra 	$L__BB0_35;
	shl.b32 	%r573, %r45, 5;
	add.s32 	%r574, %r573, %r1717;
	add.s32 	%r46, %r574, %r31;
	setp.ge.s32 	%p45, %r46, %r1716;
	@%p45 bra 	$L__BB0_35;
	shl.b32 	%r578, %r46, 1;
	mov.u32 	%r579, shared_mem;
	add.s32 	%r580, %r579, %r578;
	ld.shared.u16 	%rs1983, [%r580];
	bra.uni 	$L__BB0_36;
$L__BB0_35:
	add.s32 	%r575, %r30, %r45;
	shl.b32 	%r576, %r575, 5;
	add.s32 	%r577, %r576, %r1717;
	mul.wide.s32 	%rd37, %r577, 2;
	add.s64 	%rd38, %rd1, %rd37;
	ld.global.u16 	%rs1983, [%rd38];
$L__BB0_36:
	// begin inline asm
	{mul.f16 %rs785,%rs767,%rs770;
}
	// end inline asm
	// begin inline asm
	{fma.rn.f16 %rs788,%rs1983,%rs785,%rs781;
}
	// end inline asm
	min.s32 	%r581, %r554, %r555;
	setp.lt.s32 	%p48, %r581, -1;
	or.pred  	%p49, %p41, %p33;
	or.pred  	%p50, %p49, %p48;
	mov.u16 	%rs1984, %rs764;
	@%p50 bra 	$L__BB0_41;
	setp.lt.s32 	%p51, %r31, 0;
	mad.lo.s32 	%r47, %r39, %r29, %r40;
	@%p51 bra 	$L__BB0_40;
	shl.b32 	%r582, %r47, 5;
	add.s32 	%r583, %r582, %r1717;
	add.s32 	%r48, %r583, %r31;
	setp.ge.s32 	%p52, %r48, %r1716;
	@%p52 bra 	$L__BB0_40;
	shl.b32 	%r587, %r48, 1;
	mov.u32 	%r588, shared_mem;
	add.s32 	%r589, %r588, %r587;
	ld.shared.u16 	%rs1984, [%r589];
	bra.uni 	$L__BB0_41;
$L__BB0_40:
	add.s32 	%r584, %r30, %r47;
	shl.b32 	%r585, %r584, 5;
	add.s32 	%r586, %r585, %r1717;
	mul.wide.s32 	%rd39, %r586, 2;
	add.s64 	%rd40, %rd1, %rd39;
	ld.global.u16 	%rs1984, [%rd40];
$L__BB0_41:
	// begin inline asm
	{mul.f16 %rs792,%rs767,%rs768;
}
	// end inline asm
	// begin inline asm
	{fma.rn.f16 %rs795,%rs1984,%rs792,%rs788;
}
	// end inline asm
	// begin inline asm
	{fma.rn.f16 %rs1990,%rs2,%rs795,%rs764;
}
	// end inline asm
$L__BB0_42:
	// begin inline asm
	{  cvt.f32.f16 %f90, %rs3;}

	// end inline asm
	add.f32 	%f92, %f90, 0f3F800000;
	mul.f32 	%f93, %f92, %f1;
	fma.rn.f32 	%f7, %f93, 0f3F000000, 0fBF000000;
	// begin inline asm
	{  cvt.f32.f16 %f91, %rs4;}

	// end inline asm
	add.f32 	%f94, %f91, 0f3F800000;
	mul.f32 	%f95, %f94, %f2;
	fma.rn.f32 	%f96, %f95, 0f3F000000, 0fBF000000;
	setp.leu.f32 	%p53, %f7, 0fBF800000;
	setp.leu.f32 	%p54, %f96, 0fBF800000;
	or.pred  	%p55, %p53, %p54;
	setp.geu.f32 	%p56, %f7, %f1;
	or.pred  	%p57, %p56, %p55;
	setp.geu.f32 	%p58, %f96, %f2;
	or.pred  	%p59, %p57, %p58;
	@%p59 bra 	$L__BB0_64;
	cvt.rmi.f32.f32 	%f101, %f7;
	cvt.rzi.s32.f32 	%r590, %f101;
	cvt.rmi.f32.f32 	%f102, %f96;
	cvt.rzi.s32.f32 	%r591, %f102;
	add.s32 	%r51, %r590, 1;
	add.s32 	%r52, %r591, 1;
	cvt.rn.f32.s32 	%f103, %r590;
	sub.f32 	%f97, %f7, %f103;
	// begin inline asm
	{  cvt.rn.f16.f32 %rs805, %f97;}

	// end inline asm
	cvt.rn.f32.s32 	%f104, %r591;
	sub.f32 	%f98, %f96, %f104;
	// begin inline asm
	{  cvt.rn.f16.f32 %rs806, %f98;}

	// end inline asm
	sub.f32 	%f105, %f103, %f7;
	add.f32 	%f99, %f105, 0f3F800000;
	// begin inline asm
	{  cvt.rn.f16.f32 %rs807, %f99;}

	// end inline asm
	sub.f32 	%f106, %f104, %f96;
	add.f32 	%f100, %f106, 0f3F800000;
	// begin inline asm
	{  cvt.rn.f16.f32 %rs808, %f100;}

	// end inline asm
	or.b32  	%r592, %r590, %r591;
	setp.lt.s32 	%p60, %r592, 0;
	setp.ge.s32 	%p61, %r590, %r28;
	setp.ge.s32 	%p62, %r591, %r29;
	or.pred  	%p63, %p61, %p62;
	or.pred  	%p64, %p63, %p60;
	mov.u16 	%rs1986, %rs764;
	@%p64 bra 	$L__BB0_48;
	setp.lt.s32 	%p65, %r31, 0;
	mad.lo.s32 	%r53, %r590, %r29, %r591;
	@%p65 bra 	$L__BB0_46;
	shl.b32 	%r593, %r53, 5;
	add.s32 	%r594, %r593, %r1717;
	add.s32 	%r54, %r594, %r31;
	setp.lt.s32 	%p66, %r54, %r1716;
	@%p66 bra 	$L__BB0_47;
$L__BB0_46:
	add.s32 	%r595, %r30, %r53;
	shl.b32 	%r596, %r595, 5;
	add.s32 	%r597, %r596, %r1717;
	mul.wide.s32 	%rd41, %r597, 2;
	add.s64 	%rd42, %rd1, %rd41;
	ld.global.u16 	%rs1986, [%rd42];
	bra.uni 	$L__BB0_48;
$L__BB0_47:
	shl.b32 	%r598, %r54, 1;
	mov.u32 	%r599, shared_mem;
	add.s32 	%r600, %r599, %r598;
	ld.shared.u16 	%rs1986, [%r600];
$L__BB0_48:
	setp.lt.s32 	%p68, %r590, 0;
	// begin inline asm
	{mul.f16 %rs809,%rs807,%rs808;
}
	// end inline asm
	// begin inline asm
	{fma.rn.f16 %rs812,%rs1986,%rs809,%rs764;
}
	// end inline asm
	setp.lt.s32 	%p69, %r591, -1;
	or.pred  	%p70, %p68, %p69;
	or.pred  	%p71, %p70, %p61;
	setp.ge.s32 	%p72, %r52, %r29;
	or.pred  	%p73, %p71, %p72;
	mov.u16 	%rs1987, %rs764;
	@%p73 bra 	$L__BB0_53;
	setp.lt.s32 	%p74, %r31, 0;
	mad.lo.s32 	%r55, %r590, %r29, %r52;
	@%p74 bra 	$L__BB0_51;
	shl.b32 	%r601, %r55, 5;
	add.s32 	%r602, %r601, %r1717;
	add.s32 	%r56, %r602, %r31;
	setp.lt.s32 	%p75, %r56, %r1716;
	@%p75 bra 	$L__BB0_52;
$L__BB0_51:
	add.s32 	%r603, %r30, %r55;
	shl.b32 	%r604, %r603, 5;
	add.s32 	%r605, %r604, %r1717;
	mul.wide.s32 	%rd43, %r605, 2;
	add.s64 	%rd44, %rd1, %rd43;
	ld.global.u16 	%rs1987, [%rd44];
	bra.uni 	$L__BB0_53;
$L__BB0_52:
	shl.b32 	%r606, %r56, 1;
	mov.u32 	%r607, shared_mem;
	add.s32 	%r608, %r607, %r606;
	ld.shared.u16 	%rs1987, [%r608];
$L__BB0_53:
	setp.lt.s32 	%p77, %r591, 0;
	// begin inline asm
	{mul.f16 %rs816,%rs807,%rs806;
}
	// end inline asm
	// begin inline asm
	{fma.rn.f16 %rs819,%rs1987,%rs816,%rs812;
}
	// end inline asm
	setp.lt.s32 	%p78, %r590, -1;
	or.pred  	%p79, %p78, %p77;
	setp.ge.s32 	%p80, %r51, %r28;
	or.pred  	%p81, %p79, %p80;
	or.pred  	%p82, %p81, %p62;
	mov.u16 	%rs1988, %rs764;
	@%p82 bra 	$L__BB0_58;
	setp.lt.s32 	%p83, %r31, 0;
	mad.lo.s32 	%r57, %r51, %r29, %r591;
	@%p83 bra 	$L__BB0_56;
	shl.b32 	%r609, %r57, 5;
	add.s32 	%r610, %r609, %r1717;
	add.s32 	%r58, %r610, %r31;
	setp.lt.s32 	%p84, %r58, %r1716;
	@%p84 bra 	$L__BB0_57;
$L__BB0_56:
	add.s32 	%r611, %r30, %r57;
	shl.b32 	%r612, %r611, 5;
	add.s32 	%r613, %r612, %r1717;
	mul.wide.s32 	%rd45, %r613, 2;
	add.s64 	%rd46, %rd1, %rd45;
	ld.global.u16 	%rs1988, [%rd46];
	bra.uni 	$L__BB0_58;
$L__BB0_57:
	shl.b32 	%r614, %r58, 1;
	mov.u32 	%r615, shared_mem;
	add.s32 	%r616, %r615, %r614;
	ld.shared.u16 	%rs1988, [%r616];
$L__BB0_58:
	// begin inline asm
	{mul.f16 %rs823,%rs805,%rs808;
}
	// end inline asm
	// begin inline asm
	{fma.rn.f16 %rs826,%rs1988,%rs823,%rs819;
}
	// end inline asm
	min.s32 	%r617, %r590, %r591;
	setp.lt.s32 	%p87, %r617, -1;
	or.pred  	%p88, %p80, %p72;
	or.pred  	%p89, %p88, %p87;
	mov.u16 	%rs1989, %rs764;
	@%p89 bra 	$L__BB0_63;
	setp.lt.s32 	%p90, %r31, 0;
	mad.lo.s32 	%r59, %r51, %r29, %r52;
	@%p90 bra 	$L__BB0_61;
	shl.b32 	%r618, %r59, 5;
	add.s32 	%r619, %r618, %r1717;
	add.s32 	%r60, %r619, %r31;
	setp.lt.s32 	%p91, %r60, %r1716;
	@%p91 bra 	$L__BB0_62;
$L__BB0_61:
	add.s32 	%r620, %r30, %r59;
	shl.b32 	%r621, %r620, 5;
	add.s32 	%r622, %r621, %r1717;
	mul.wide.s32 	%rd47, %r622, 2;
	add.s64 	%rd48, %rd1, %rd47;
	ld.global.u16 	%rs1989, [%rd48];
	bra.uni 	$L__BB0_63;
$L__BB0_62:
	shl.b32 	%r623, %r60, 1;
	mov.u32 	%r624, shared_mem;
	add.s32 	%r625, %r624, %r623;
	ld.shared.u16 	%rs1989, [%r625];
$L__BB0_63:
	// begin inline asm
	{mul.f16 %rs830,%rs805,%rs806;
}
	// end inline asm
	// begin inline asm
	{fma.rn.f16 %rs833,%rs1989,%rs830,%rs826;
}
	// end inline asm
	// begin inline asm
	{fma.rn.f16 %rs1990,%rs5,%rs833,%rs1990;
}
	// end inline asm
$L__BB0_64:
	// begin inline asm
	{  cvt.f32.f16 %f107, %rs6;}

	// end inline asm
	add.f32 	%f109, %f107, 0f3F800000;
	mul.f32 	%f110, %f109, %f1;
	fma.rn.f32 	%f9, %f110, 0f3F000000, 0fBF000000;
	// begin inline asm
	{  cvt.f32.f16 %f108, %rs7;}

	// end inline asm
	add.f32 	%f111, %f108, 0f3F800000;
	mul.f32 	%f112, %f111, %f2;
	fma.rn.f32 	%f113, %f112, 0f3F000000, 0fBF000000;
	setp.leu.f32 	%p92, %f9, 0fBF800000;
	setp.leu.f32 	%p93, %f113, 0fBF800000;
	or.pred  	%p94, %p92, %p93;
	setp.geu.f32 	%p95, %f9, %f1;
	or.pred  	%p96, %p95, %p94;
	setp.geu.f32 	%p97, %f113, %f2;
	or.pred  	%p98, %p96, %p97;
	@%p98 bra 	$L__BB0_86;
	cvt.rmi.f32.f32 	%f118, %f9;
	cvt.rzi.s32.f32 	%r626, %f118;
	cvt.rmi.f32.f32 	%f119, %f113;
	cvt.rzi.s32.f32 	%r627, %f119;
	add.s32 	%r63, %r626, 1;
	add.s32 	%r64, %r627, 1;
	cvt.rn.f32.s32 	%f120, %r626;
	sub.f32 	%f114, %f9, %f120;
	// begin inline asm
	{  cvt.rn.f16.f32 %rs843, %f114;}

	// end inline asm
	cvt.rn.f32.s32 	%f121, %r627;
	sub.f32 	%f115, %f113, %f121;
	// begin inline asm
	{  cvt.rn.f16.f32 %rs844, %f115;}

	// end inline asm
	sub.f32 	%f122, %f120, %f9;
	add.f32 	%f116, %f122, 0f3F800000;
	// begin inline asm
	{  cvt.rn.f16.f32 %rs845, %f116;}

	// end inline asm
	sub.f32 	%f123, %f121, %f113;
	add.f32 	%f117, %f123, 0f3F800000;
	// begin inline asm
	{  cvt.rn.f16.f32 %rs846, %f117;}

	// end inline asm
	or.b32  	%r628, %r626, %r627;
	setp.lt.s32 	%p99, %r628, 0;
	setp.ge.s32 	%p100, %r626, %r28;
	setp.ge.s32 	%p101, %r627, %r29;
	or.pred  	%p102, %p100, %p101;
	or.pred  	%p103, %p102, %p99;
	mov.u16 	%rs1991, %rs764;
	@%p103 bra 	$L__BB0_70;
	setp.lt.s32 	%p104, %r31, 0;
	mad.lo.s32 	%r65, %r626, %r29, %r627;
	@%p104 bra 	$L__BB0_68;
	shl.b32 	%r629, %r65, 5;
	add.s32 	%r630, %r629, %r1717;
	add.s32 	%r66, %r630, %r31;
	setp.lt.s32 	%p105, %r66, %r1716;
	@%p105 bra 	$L__BB0_69;
$L__BB0_68:
	add.s32 	%r631, %r30, %r65;
	shl.b32 	%r632, %r631, 5;
	add.s32 	%r633, %r632, %r1717;
	mul.wide.s32 	%rd49, %r633, 2;
	add.s64 	%rd50, %rd1, %rd49;
	ld.global.u16 	%rs1991, [%rd50];
	bra.uni 	$L__BB0_70;
$L__BB0_69:
	shl.b32 	%r634, %r66, 1;
	mov.u32 	%r635, shared_mem;
	add.s32 	%r636, %r635, %r634;
	ld.shared.u16 	%rs1991, [%r636];
$L__BB0_70:
	setp.lt.s32 	%p107, %r626, 0;
	// begin inline asm
	{mul.f16 %rs847,%rs845,%rs846;
}
	// end inline asm
	// begin inline asm
	{fma.rn.f16 %rs850,%rs1991,%rs847,%rs764;
}
	// end inline asm
	setp.lt.s32 	%p108, %r627, -1;
	or.pred  	%p109, %p107, %p108;
	or.pred  	%p110, %p109, %p100;
	setp.ge.s32 	%p111, %r64, %r29;
	or.pred  	%p112, %p110, %p111;
	mov.u16 	%rs1992, %rs764;
	@%p112 bra 	$L__BB0_75;
	setp.lt.s32 	%p113, %r31, 0;
	mad.lo.s32 	%r67, %r626, %r29, %r64;
	@%p113 bra 	$L__BB0_73;
	shl.b32 	%r637, %r67, 5;
	add.s32 	%r638, %r637, %r1717;
	add.s32 	%r68, %r638, %r31;
	setp.lt.s32 	%p114, %r68, %r1716;
	@%p114 bra 	$L__BB0_74;
$L__BB0_73:
	add.s32 	%r639, %r30, %r67;
	shl.b32 	%r640, %r639, 5;
	add.s32 	%r641, %r640, %r1717;
	mul.wide.s32 	%rd51, %r641, 2;
	add.s64 	%rd52, %rd1, %rd51;
	ld.global.u16 	%rs1992, [%rd52];
	bra.uni 	$L__BB0_75;
$L__BB0_74:
	shl.b32 	%r642, %r68, 1;
	mov.u32 	%r643, shared_mem;
	add.s32 	%r644, %r643, %r642;
	ld.shared.u16 	%rs1992, [%r644];
$L__BB0_75:
	setp.lt.s32 	%p116, %r627, 0;
	// begin inline asm
	{mul.f16 %rs854,%rs845,%rs844;
}
	// end inline asm
	// begin inline asm
	{fma.rn.f16 %rs857,%rs1992,%rs854,%rs850;
}
	// end inline asm
	setp.lt.s32 	%p117, %r626, -1;
	or.pred  	%p118, %p117, %p116;
	setp.ge.s32 	%p119, %r63, %r28;
	or.pred  	%p120, %p118, %p119;
	or.pred  	%p121, %p120, %p101;
	mov.u16 	%rs1993, %rs764;
	@%p121 bra 	$L__BB0_80;
	setp.lt.s32 	%p122, %r31, 0;
	mad.lo.s32 	%r69, %r63, %r29, %r627;
	@%p122 bra 	$L__BB0_78;
	shl.b32 	%r645, %r69, 5;
	add.s32 	%r646, %r645, %r1717;
	add.s32 	%r70, %r646, %r31;
	setp.lt.s32 	%p123, %r70, %r1716;
	@%p123 bra 	$L__BB0_79;
$L__BB0_78:
	add.s32 	%r647, %r30, %r69;
	shl.b32 	%r648, %r647, 5;
	add.s32 	%r649, %r648, %r1717;
	mul.wide.s32 	%rd53, %r649, 2;
	add.s64 	%rd54, %rd1, %rd53;
	ld.global.u16 	%rs1993, [%rd54];
	bra.uni 	$L__BB0_80;
$L__BB0_79:
	shl.b32 	%r650, %r70, 1;
	mov.u32 	%r651, shared_mem;
	add.s32 	%r652, %r651, %r650;
	ld.shared.u16 	%rs1993, [%r652];
$L__BB0_80:
	// begin inline asm
	{mul.f16 %rs861,%rs843,%rs846;
}
	// end inline asm
	// begin inline asm
	{fma.rn.f16 %rs864,%rs1993,%rs861,%rs857;
}
	// end inline asm
	min.s32 	%r653, %r626, %r627;
	setp.lt.s32 	%p126, %r653, -1;
	or.pred  	%p127, %p119, %p111;
	or.pred  	%p128, %p127, %p126;
	mov.u16 	%rs1994, %rs764;
	@%p128 bra 	$L__BB0_85;
	setp.lt.s32 	%p129, %r31, 0;
	mad.lo.s32 	%r71, %r63, %r29, %r64;
	@%p129 bra 	$L__BB0_83;
	shl.b32 	%r654, %r71, 5;
	add.s32 	%r655, %r654, %r1717;
	add.s32 	%r72, %r655, %r31;
	setp.lt.s32 	%p130, %r72, %r1716;
	@%p130 bra 	$L__BB0_84;
$L__BB0_83:
	add.s32 	%r656, %r30, %r71;
	shl.b32 	%r657, %r656, 5;
	add.s32 	%r658, %r657, %r1717;
	mul.wide.s32 	%rd55, %r658, 2;
	add.s64 	%rd56, %rd1, %rd55;
	ld.global.u16 	%rs1994, [%rd56];
	bra.uni 	$L__BB0_85;
$L__BB0_84:
	shl.b32 	%r659, %r72, 1;
	mov.u32 	%r660, shared_mem;
	add.s32 	%r661, %r660, %r659;
	ld.shared.u16 	%rs1994, [%r661];
$L__BB0_85:
	// begin inline asm
	{mul.f16 %rs868,%rs843,%rs844;
}
	// end inline asm
	// begin inline asm
	{fma.rn.f16 %rs871,%rs1994,%rs868,%rs864;
}
	// end inline asm
	// begin inline asm
	{fma.rn.f16 %rs1990,%rs8,%rs871,%rs1990;
}
	// end inline asm
$L__BB0_86:
	// begin inline asm
	{  cvt.f32.f16 %f124, %rs9;}

	// end inline asm
	add.f32 	%f126, %f124, 0f3F800000;
	mul.f32 	%f127, %f126, %f1;
	fma.rn.f32 	%f11, %f127, 0f3F000000, 0fBF000000;
	// begin inline asm
	{  cvt.f32.f16 %f125, %rs10;}

	// end inline asm
	add.f32 	%f128, %f125, 0f3F800000;
	mul.f32 	%f129, %f128, %f2;
	fma.rn.f32 	%f130, %f129, 0f3F000000, 0fBF000000;
	setp.leu.f32 	%p131, %f11, 0fBF800000;
	setp.leu.f32 	%p132, %f130, 0fBF800000;
	or.pred  	%p133, %p131, %p132;
	setp.geu.f32 	%p134, %f11, %f1;
	or.pred  	%p135, %p134, %p133;
	setp.geu.f32 	%p136, %f130, %f2;
	or.pred  	%p137, %p135, %p136;
	@%p137 bra 	$L__BB0_108;
	cvt.rmi.f32.f32 	%f135, %f11;
	cvt.rzi.s32.f32 	%r662, %f135;
	cvt.rmi.f32.f32 	%f136, %f130;
	cvt.rzi.s32.f32 	%r663, %f136;
	add.s32 	%r75, %r662, 1;
	add.s32 	%r76, %r663, 1;
	cvt.rn.f32.s32 	%f137, %r662;
	sub.f32 	%f131, %f11, %f137;
	// begin inline asm
	{  cvt.rn.f16.f32 %rs881, %f131;}

	// end inline asm
	cvt.rn.f32.s32 	%f138, %r663;
	sub.f32 	%f132, %f130, %f138;
	// begin inline asm
	{  cvt.rn.f16.f32 %rs882, %f132;}

	// end inline asm
	sub.f32 	%f139, %f137, %f11;
	add.f32 	%f133, %f139, 0f3F800000;
	// begin inline asm
	{  cvt.rn.f16.f32 %rs883, %f133;}

	// end inline asm
	sub.f32 	%f140, %f138, %f130;
	add.f32 	%f134, %f140, 0f3F800000;
	// begin inline asm
	{  cvt.rn.f16.f32 %rs884, %f134;}

	// end inline asm
	or.b32  	%r664, %r662, %r663;
	setp.lt.s32 	%p138, %r664, 0;
	setp.ge.s32 	%p139, %r662, %r28;
	setp.ge.s32 	%p140, %r663, %r29;
	or.pred  	%p141, %p139, %p140;
	or.pred  	%p142, %p141, %p138;
	mov.u16 	%rs1996, %rs764;
	@%p142 bra 	$L__BB0_92;
	setp.lt.s32 	%p143, %r31, 0;
	mad.lo.s32 	%r77, %r662, %r29, %r663;
	@%p143 bra 	$L__BB0_90;
	shl.b32 	%r665, %r77, 5;
	add.s32 	%r666, %r665, %r1717;
	add.s32 	%r78, %r666, %r31;
	setp.lt.s32 	%p144, %r78, %r1716;
	@%p144 bra 	$L__BB0_91;
$L__BB0_90:
	add.s32 	%r667, %r30, %r77;
	shl.b32 	%r668, %r667, 5;
	add.s32 	%r669, %r668, %r1717;
	mul.wide.s32 	%rd57, %r669, 2;
	add.s64 	%rd58, %rd1, %rd57;
	ld.global.u16 	%rs1996, [%rd58];
	bra.uni 	$L__BB0_92;
$L__BB0_91:
	shl.b32 	%r670, %r78, 1;
	mov.u32 	%r671, shared_mem;
	add.s32 	%r672, %r671, %r670;
	ld.shared.u16 	%rs1996, [%r672];
$L__BB0_92:
	setp.lt.s32 	%p146, %r662, 0;
	// begin inline asm
	{mul.f16 %rs885,%rs883,%rs884;
}
	// end inline asm
	// begin inline asm
	{fma.rn.f16 %rs888,%rs1996,%rs885,%rs764;
}
	// end inline asm
	setp.lt.s32 	%p147, %r663, -1;
	or.pred  	%p148, %p146, %p147;
	or.pred  	%p149, %p148, %p139;
	setp.ge.s32 	%p150, %r76, %r29;
	or.pred  	%p151, %p149, %p150;
	mov.u16 	%rs1997, %rs764;
	@%p151 bra 	$L__BB0_97;
	setp.lt.s32 	%p152, %r31, 0;
	mad.lo.s32 	%r79, %r662, %r29, %r76;
	@%p152 bra 	$L__BB0_95;
	shl.b32 	%r673, %r79, 5;
	add.s32 	%r674, %r673, %r1717;
	add.s32 	%r80, %r674, %r31;
	setp.lt.s32 	%p153, %r80, %r1716;
	@%p153 bra 	$L__BB0_96;
$L__BB0_95:
	add.s32 	%r675, %r30, %r79;
	shl.b32 	%r676, %r675, 5;
	add.s32 	%r677, %r676, %r1717;
	mul.wide.s32 	%rd59, %r677, 2;
	add.s64 	%rd60, %rd1, %rd59;
	ld.global.u16 	%rs1997, [%rd60];
	bra.uni 	$L__BB0_97;
$L__BB0_96:
	shl.b32 	%r678, %r80, 1;
	mov.u32 	%r679, shared_mem;
	add.s32 	%r680, %r679, %r678;
	ld.shared.u16 	%rs1997, [%r680];
$L__BB0_97:
	setp.lt.s32 	%p155, %r663, 0;
	// begin inline asm
	{mul.f16 %rs892,%rs883,%rs882;
}
	// end inline asm
	// begin inline asm
	{fma.rn.f16 %rs895,%rs1997,%rs892,%rs888;
}
	// end inline asm
	setp.lt.s32 	%p156, %r662, -1;
	or.pred  	%p157, %p156, %p155;
	setp.ge.s32 	%p158, %r75, %r28;
	or.pred  	%p159, %p157, %p158;
	or.pred  	%p160, %p159, %p140;
	mov.u16 	%rs1998, %rs764;
	@%p160 bra 	$L__BB0_102;
	setp.lt.s32 	%p161, %r31, 0;
	mad.lo.s32 	%r81, %r75, %r29, %r663;
	@%p161 bra 	$L__BB0_100;
	shl.b32 	%r681, %r81, 5;
	add.s32 	%r682, %r681, %r1717;
	add.s32 	%r82, %r682, %r31;
	setp.lt.s32 	%p162, %r82, %r1716;
	@%p162 bra 	$L__BB0_101;
$L__BB0_100:
	add.s32 	%r683, %r30, %r81;
	shl.b32 	%r684, %r683, 5;
	add.s32 	%r685, %r684, %r1717;
	mul.wide.s32 	%rd61, %r685, 2;
	add.s64 	%rd62, %rd1, %rd61;
	ld.global.u16 	%rs1998, [%rd62];
	bra.uni 	$L__BB0_102;
$L__BB0_101:
	shl.b32 	%r686, %r82, 1;
	mov.u32 	%r687, shared_mem;
	add.s32 	%r688, %r687, %r686;
	ld.shared.u16 	%rs1998, [%r688];
$L__BB0_102:
	// begin inline asm
	{mul.f16 %rs899,%rs881,%rs884;
}
	// end inline asm
	// begin inline asm
	{fma.rn.f16 %rs902,%rs1998,%rs899,%rs895;
}
	// end inline asm
	min.s32 	%r689, %r662, %r663;
	setp.lt.s32 	%p165, %r689, -1;
	or.pred  	%p166, %p158, %p150;
	or.pred  	%p167, %p166, %p165;
	mov.u16 	%rs1999, %rs764;
	@%p167 bra 	$L__BB0_107;
	setp.lt.s32 	%p168, %r31, 0;
	mad.lo.s32 	%r83, %r75, %r29, %r76;
	@%p168 bra 	$L__BB0_105;
	shl.b32 	%r690, %r83, 5;
	add.s32 	%r691, %r690, %r1717;
	add.s32 	%r84, %r691, %r31;
	setp.lt.s32 	%p169, %r84, %r1716;
	@%p169 bra 	$L__BB0_106;
$L__BB0_105:
	add.s32 	%r692, %r30, %r83;
	shl.b32 	%r693, %r692, 5;
	add.s32 	%r694, %r693, %r1717;
	mul.wide.s32 	%rd63, %r694, 2;
	add.s64 	%rd64, %rd1, %rd63;
	ld.global.u16 	%rs1999, [%rd64];
	bra.uni 	$L__BB0_107;
$L__BB0_106:
	shl.b32 	%r695, %r84, 1;
	mov.u32 	%r696, shared_mem;
	add.s32 	%r697, %r696, %r695;
	ld.shared.u16 	%rs1999, [%r697];
$L__BB0_107:
	// begin inline asm
	{mul.f16 %rs906,%rs881,%rs882;
}
	// end inline asm
	// begin inline asm
	{fma.rn.f16 %rs909,%rs1999,%rs906,%rs902;
}
	// end inline asm
	// begin inline asm
	{fma.rn.f16 %rs1990,%rs11,%rs909,%rs1990;
}
	// end inline asm
$L__BB0_108:
	// begin inline asm
	{  cvt.f32.f16 %f141, %rs12;}

	// end inline asm
	add.f32 	%f143, %f141, 0f3F800000;
	mul.f32 	%f144, %f143, %f1;
	fma.rn.f32 	%f13, %f144, 0f3F000000, 0fBF000000;
	// begin inline asm
	{  cvt.f32.f16 %f142, %rs13;}

	// end inline asm
	add.f32 	%f145, %f142, 0f3F800000;
	mul.f32 	%f146, %f145, %f2;
	fma.rn.f32 	%f147, %f146, 0f3F000000, 0fBF000000;
	setp.leu.f32 	%p170, %f13, 0fBF800000;
	setp.leu.f32 	%p171, %f147, 0fBF800000;
	or.pred  	%p172, %p170, %p171;
	setp.geu.f32 	%p173, %f13, %f1;
	or.pred  	%p174, %p173, %p172;
	setp.geu.f32 	%p175, %f147, %f2;
	or.pred  	%p176, %p174, %p175;
	@%p176 bra 	$L__BB0_130;
	cvt.rmi.f32.f32 	%f152, %f13;
	cvt.rzi.s32.f32 	%r698, %f152;
	cvt.rmi.f32.f32 	%f153, %f147;
	cvt.rzi.s32.f32 	%r699, %f153;
	add.s32 	%r87, %r698, 1;
	add.s32 	%r88, %r699, 1;
	cvt.rn.f32.s32 	%f154, %r698;
	sub.f32 	%f148, %f13, %f154;
	// begin inline asm
	{  cvt.rn.f16.f32 %rs919, %f148;}

	// end inline asm
	cvt.rn.f32.s32 	%f155, %r699;
	sub.f32 	%f149, %f147, %f155;
	// begin inline asm
	{  cvt.rn.f16.f32 %rs920, %f149;}

	// end inline asm
	sub.f32 	%f156, %f154, %f13;
	add.f32 	%f150, %f156, 0f3F800000;
	// begin inline asm
	{  cvt.rn.f16.f32 %rs921, %f150;}

	// end inline asm
	sub.f32 	%f157, %f155, %f147;
	add.f32 	%f151, %f157, 0f3F800000;
	// begin inline asm
	{  cvt.rn.f16.f32 %rs922, %f151;}

	// end inline asm
	or.b32  	%r700, %r698, %r699;
	setp.lt.s32 	%p177, %r700, 0;
	setp.ge.s32 	%p178, %r698, %r28;
	setp.ge.s32 	%p179, %r699, %r29;
	or.pred  	%p180, %p178, %p179;
	or.pred  	%p181, %p180, %p177;
	mov.u16 	%rs2001, %rs764;
	@%p181 bra 	$L__BB0_114;
	setp.lt.s32 	%p182, %r31, 0;
	mad.lo.s32 	%r89, %r698, %r29, %r699;
	@%p182 bra 	$L__BB0_112;
	shl.b32 	%r701, %r89, 5;
	add.s32 	%r702, %r701, %r1717;
	add.s32 	%r90, %r702, %r31;
	setp.lt.s32 	%p183, %r90, %r1716;
	@%p183 bra 	$L__BB0_113;
$L__BB0_112:
	add.s32 	%r703, %r30, %r89;
	shl.b32 	%r704, %r703, 5;
	add.s32 	%r705, %r704, %r1717;
	mul.wide.s32 	%rd65, %r705, 2;
	add.s64 	%rd66, %rd1, %rd65;
	ld.global.u16 	%rs2001, [%rd66];
	bra.uni 	$L__BB0_114;
$L__BB0_113:
	shl.b32 	%r706, %r90, 1;
	mov.u32 	%r707, shared_mem;
	add.s32 	%r708, %r707, %r706;
	ld.shared.u16 	%rs2001, [%r708];
$L__BB0_114:
	setp.lt.s32 	%p185, %r698, 0;
	// begin inline asm
	{mul.f16 %rs923,%rs921,%rs922;
}
	// end inline asm
	// begin inline asm
	{fma.rn.f16 %rs926,%rs2001,%rs923,%rs764;
}
	// end inline asm
	setp.lt.s32 	%p186, %r699, -1;
	or.pred  	%p187, %p185, %p186;
	or.pred  	%p188, %p187, %p178;
	setp.ge.s32 	%p189, %r88, %r29;
	or.pred  	%p190, %p188, %p189;
	mov.u16 	%rs2002, %rs764;
	@%p190 bra 	$L__BB0_119;
	setp.lt.s32 	%p191, %r31, 0;
	mad.lo.s32 	%r91, %r698, %r29, %r88;
	@%p191 bra 	$L__BB0_117;
	shl.b32 	%r709, %r91, 5;
	add.s32 	%r710, %r709, %r1717;
	add.s32 	%r92, %r710, %r31;
	setp.lt.s32 	%p192, %r92, %r1716;
	@%p192 bra 	$L__BB0_118;
$L__BB0_117:
	add.s32 	%r711, %r30, %r91;
	shl.b32 	%r712, %r711, 5;
	add.s32 	%r713, %r712, %r1717;
	mul.wide.s32 	%rd67, %r713, 2;
	add.s64 	%rd68, %rd1, %rd67;
	ld.global.u16 	%rs2002, [%rd68];
	bra.uni 	$L__BB0_119;
$L__BB0_118:
	shl.b32 	%r714, %r92, 1;
	mov.u32 	%r715, shared_mem;
	add.s32 	%r716, %r715, %r714;
	ld.shared.u16 	%rs2002, [%r716];
$L__BB0_119:
	setp.lt.s32 	%p194, %r699, 0;
	// begin inline asm
	{mul.f16 %rs930,%rs921,%rs920;
}
	// end inline asm
	// begin inline asm
	{fma.rn.f16 %rs933,%rs2002,%rs930,%rs926;
}
	// end inline asm
	setp.lt.s32 	%p195, %r698, -1;
	or.pred  	%p196, %p195, %p194;
	setp.ge.s32 	%p197, %r87, %r28;
	or.pred  	%p198, %p196, %p197;
	or.pred  	%p199, %p198, %p179;
	mov.u16 	%rs2003, %rs764;
	@%p199 bra 	$L__BB0_124;
	setp.lt.s32 	%p200, %r31, 0;
	mad.lo.s32 	%r93, %r87, %r29, %r699;
	@%p200 bra 	$L__BB0_122;
	shl.b32 	%r717, %r93, 5;
	add.s32 	%r718, %r717, %r1717;
	add.s32 	%r94, %r718, %r31;
	setp.lt.s32 	%p201, %r94, %r1716;
	@%p201 bra 	$L__BB0_123;
$L__BB0_122:
	add.s32 	%r719, %r30, %r93;
	shl.b32 	%r720, %r719, 5;
	add.s32 	%r721, %r720, %r1717;
	mul.wide.s32 	%rd69, %r721, 2;
	add.s64 	%rd70, %rd1, %rd69;
	ld.global.u16 	%rs2003, [%rd70];
	bra.uni 	$L__BB0_124;
$L__BB0_123:
	shl.b32 	%r722, %r94, 1;
	mov.u32 	%r723, shared_mem;
	add.s32 	%r724, %r723, %r722;
	ld.shared.u16 	%rs2003, [%r724];
$L__BB0_124:
	// begin inline asm
	{mul.f16 %rs937,%rs919,%rs922;
}
	// end inline asm
	// begin inline asm
	{fma.rn.f16 %rs940,%rs2003,%rs937,%rs933;
}
	// end inline asm
	min.s32 	%r725, %r698, %r699;
	setp.lt.s32 	%p204, %r725, -1;
	or.pred  	%p205, %p197, %p189;
	or.pred  	%p206, %p205, %p204;
	mov.u16 	%rs2004, %rs764;
	@%p206 bra 	$L__BB0_129;
	setp.lt.s32 	%p207, %r31, 0;
	mad.lo.s32 	%r95, %r87, %r29, %r88;
	@%p207 bra 	$L__BB0_127;
	shl.b32 	%r726, %r95, 5;
	add.s32 	%r727, %r726, %r1717;
	add.s32 	%r96, %r727, %r31;
	setp.lt.s32 	%p208, %r96, %r1716;
	@%p208 bra 	$L__BB0_128;
$L__BB0_127:
	add.s32 	%r728, %r30, %r95;
	shl.b32 	%r729, %r728, 5;
	add.s32 	%r730, %r729, %r1717;
	mul.wide.s32 	%rd71, %r730, 2;
	add.s64 	%rd72, %rd1, %rd71;
	ld.global.u16 	%rs2004, [%rd72];
	bra.uni 	$L__BB0_129;
$L__BB0_128:
	shl.b32 	%r731, %r96, 1;
	mov.u32 	%r732, shared_mem;
	add.s32 	%r733, %r732, %r731;
	ld.shared.u16 	%rs2004, [%r733];
$L__BB0_129:
	// begin inline asm
	{mul.f16 %rs944,%rs919,%rs920;
}
	// end inline asm
	// begin inline asm
	{fma.rn.f16 %rs947,%rs2004,%rs944,%rs940;
}
	// end inline asm
	// begin inline asm
	{fma.rn.f16 %rs1990,%rs14,%rs947,%rs1990;
}
	// end inline asm
$L__BB0_130:
	// begin inline asm
	{  cvt.f32.f16 %f158, %rs15;}

	// end inline asm
	add.f32 	%f160, %f158, 0f3F800000;
	mul.f32 	%f161, %f160, %f1;
	fma.rn.f32 	%f15, %f161, 0f3F000000, 0fBF000000;
	// begin inline asm
	{  cvt.f32.f16 %f159, %rs16;}

	// end inline asm
	add.f32 	%f162, %f159, 0f3F800000;
	mul.f32 	%f163, %f162, %f2;
	fma.rn.f32 	%f164, %f163, 0f3F000000, 0fBF000000;
	setp.leu.f32 	%p209, %f15, 0fBF800000;
	setp.leu.f32 	%p210, %f164, 0fBF800000;
	or.pred  	%p211, %p209, %p210;
	setp.geu.f32 	%p212, %f15, %f1;
	or.pred  	%p213, %p212, %p211;
	setp.geu.f32 	%p214, %f164, %f2;
	or.pred  	%p215, %p213, %p214;
	@%p215 bra 	$L__BB0_152;
	cvt.rmi.f32.f32 	%f169, %f15;
	cvt.rzi.s32.f32 	%r734, %f169;
	cvt.rmi.f32.f32 	%f170, %f164;
	cvt.rzi.s32.f32 	%r735, %f170;
	add.s32 	%r99, %r734, 1;
	add.s32 	%r100, %r735, 1;
	cvt.rn.f32.s32 	%f171, %r734;
	sub.f32 	%f165, %f15, %f171;
	// begin inline asm
	{  cvt.rn.f16.f32 %rs957, %f165;}

	// end inline asm
	cvt.rn.f32.s32 	%f172, %r735;
	sub.f32 	%f166, %f164, %f172;
	// begin inline asm
	{  cvt.rn.f16.f32 %rs958, %f166;}

	// end inline asm
	sub.f32 	%f173, %f171, %f15;
	add.f32 	%f167, %f173, 0f3F800000;
	// begin inline asm
	{  cvt.rn.f16.f32 %rs959, %f167;}

	// end inline asm
	sub.f32 	%f174, %f172, %f164;
	add.f32 	%f168, %f174, 0f3F800000;
	// begin inline asm
	{  cvt.rn.f16.f32 %rs960, %f168;}

	// end inline asm
	or.b32  	%r736, %r734, %r735;
	setp.lt.s32 	%p216, %r736, 0;
	setp.ge.s32 	%p217, %r734, %r28;
	setp.ge.s32 	%p218, %r735, %r29;
	or.pred  	%p219, %p217, %p218;
	or.pred  	%p220, %p219, %p216;
	mov.u16 	%rs2006, %rs764;
	@%p220 bra 	$L__BB0_136;
	setp.lt.s32 	%p221, %r31, 0;
	mad.lo.s32 	%r101, %r734, %r29, %r735;
	@%p221 bra 	$L__BB0_134;
	shl.b32 	%r737, %r101, 5;
	add.s32 	%r738, %r737, %r1717;
	add.s32 	%r102, %r738, %r31;
	setp.lt.s32 	%p222, %r102, %r1716;
	@%p222 bra 	$L__BB0_135;
$L__BB0_134:
	add.s32 	%r739, %r30, %r101;
	shl.b32 	%r740, %r739, 5;
	add.s32 	%r741, %r740, %r1717;
	mul.wide.s32 	%rd73, %r741, 2;
	add.s64 	%rd74, %rd1, %rd73;
	ld.global.u16 	%rs2006, [%rd74];
	bra.uni 	$L__BB0_136;
$L__BB0_135:
	shl.b32 	%r742, %r102, 1;
	mov.u32 	%r743, shared_mem;
	add.s32 	%r744, %r743, %r742;
	ld.shared.u16 	%rs2006, [%r744];
$L__BB0_136:
	setp.lt.s32 	%p224, %r734, 0;
	// begin inline asm
	{mul.f16 %rs961,%rs959,%rs960;
}
	// end inline asm
	// begin inline asm
	{fma.rn.f16 %rs964,%rs2006,%rs961,%rs764;
}
	// end inline asm
	setp.lt.s32 	%p225, %r735, -1;
	or.pred  	%p226, %p224, %p225;
	or.pred  	%p227, %p226, %p217;
	setp.ge.s32 	%p228, %r100, %r29;
	or.pred  	%p229, %p227, %p228;
	mov.u16 	%rs2007, %rs764;
	@%p229 bra 	$L__BB0_141;
	setp.lt.s32 	%p230, %r31, 0;
	mad.lo.s32 	%r103, %r734, %r29, %r100;
	@%p230 bra 	$L__BB0_139;
	shl.b32 	%r745, %r103, 5;
	add.s32 	%r746, %r745, %r1717;
	add.s32 	%r104, %r746, %r31;
	setp.lt.s32 	%p231, %r104, %r1716;
	@%p231 bra 	$L__BB0_140;
$L__BB0_139:
	add.s32 	%r747, %r30, %r103;
	shl.b32 	%r748, %r747, 5;
	add.s32 	%r749, %r748, %r1717;
	mul.wide.s32 	%rd75, %r749, 2;
	add.s64 	%rd76, %rd1, %rd75;
	ld.global.u16 	%rs2007, [%rd76];
	bra.uni 	$L__BB0_141;
$L__BB0_140:
	shl.b32 	%r750, %r104, 1;
	mov.u32 	%r751, shared_mem;
	add.s32 	%r752, %r751, %r750;
	ld.shared.u16 	%rs2007, [%r752];
$L__BB0_141:
	setp.lt.s32 	%p233, %r735, 0;
	// begin inline asm
	{mul.f16 %rs968,%rs959,%rs958;
}
	// end inline asm
	// begin inline asm
	{fma.rn.f16 %rs971,%rs2007,%rs968,%rs964;
}
	// end inline asm
	setp.lt.s32 	%p234, %r734, -1;
	or.pred  	%p235, %p234, %p233;
	setp.ge.s32 	%p236, %r99, %r28;
	or.pred  	%p237, %p235, %p236;
	or.pred  	%p238, %p237, %p218;
	mov.u16 	%rs2008, %rs764;
	@%p238 bra 	$L__BB0_146;
	setp.lt.s32 	%p239, %r31, 0;
	mad.lo.s32 	%r105, %r99, %r29, %r735;
	@%p239 bra 	$L__BB0_144;
	shl.b32 	%r753, %r105, 5;
	add.s32 	%r754, %r753, %r1717;
	add.s32 	%r106, %r754, %r31;
	setp.lt.s32 	%p240, %r106, %r1716;
	@%p240 bra 	$L__BB0_145;
$L__BB0_144:
	add.s32 	%r755, %r30, %r105;
	shl.b32 	%r756, %r755, 5;
	add.s32 	%r757, %r756, %r1717;
	mul.wide.s32 	%rd77, %r757, 2;
	add.s64 	%rd78, %rd1, %rd77;
	ld.global.u16 	%rs2008, [%rd78];
	bra.uni 	$L__BB0_146;
$L__BB0_145:
	shl.b32 	%r758, %r106, 1;
	mov.u32 	%r759, shared_mem;
	add.s32 	%r760, %r759, %r758;
	ld.shared.u16 	%rs2008, [%r760];
$L__BB0_146:
	// begin inline asm
	{mul.f16 %rs975,%rs957,%rs960;
}
	// end inline asm
	// begin inline asm
	{fma.rn.f16 %rs978,%rs2008,%rs975,%rs971;
}
	// end inline asm
	min.s32 	%r761, %r734, %r735;
	setp.lt.s32 	%p243, %r761, -1;
	or.pred  	%p244, %p236, %p228;
	or.pred  	%p245, %p244, %p243;
	mov.u16 	%rs2009, %rs764;
	@%p245 bra 	$L__BB0_151;
	setp.lt.s32 	%p246, %r31, 0;
	mad.lo.s32 	%r107, %r99, %r29, %r100;
	@%p246 bra 	$L__BB0_149;
	shl.b32 	%r762, %r107, 5;
	add.s32 	%r763, %r762, %r1717;
	add.s32 	%r108, %r763, %r31;
	setp.lt.s32 	%p247, %r108, %r1716;
	@%p247 bra 	$L__BB0_150;
$L__BB0_149:
	add.s32 	%r764, %r30, %r107;
	shl.b32 	%r765, %r764, 5;
	add.s32 	%r766, %r765, %r1717;
	mul.wide.s32 	%rd79, %r766, 2;
	add.s64 	%rd80, %rd1, %rd79;
	ld.global.u16 	%rs2009, [%rd80];
	bra.uni 	$L__BB0_151;
$L__BB0_150:
	shl.b32 	%r767, %r108, 1;
	mov.u32 	%r768, shared_mem;
	add.s32 	%r769, %r768, %r767;
	ld.shared.u16 	%rs2009, [%r769];
$L__BB0_151:
	// begin inline asm
	{mul.f16 %rs982,%rs957,%rs958;
}
	// end inline asm
	// begin inline asm
	{fma.rn.f16 %rs985,%rs2009,%rs982,%rs978;
}
	// end inline asm
	// begin inline asm
	{fma.rn.f16 %rs1990,%rs17,%rs985,%rs1990;
}
	// end inline asm
$L__BB0_152:
	// begin inline asm
	{  cvt.f32.f16 %f175, %rs18;}

	// end inline asm
	add.f32 	%f177, %f175, 0f3F800000;
	mul.f32 	%f178, %f177, %f1;
	fma.rn.f32 	%f17, %f178, 0f3F000000, 0fBF000000;
	// begin inline asm
	{  cvt.f32.f16 %f176, %rs19;}

	// end inline asm
	add.f32 	%f179, %f176, 0f3F800000;
	mul.f32 	%f180, %f179, %f2;
	fma.rn.f32 	%f181, %f180, 0f3F000000, 0fBF000000;
	setp.leu.f32 	%p248, %f17, 0fBF800000;
	setp.leu.f32 	%p249, %f181, 0fBF800000;
	or.pred  	%p250, %p248, %p249;
	setp.geu.f32 	%p251, %f17, %f1;
	or.pred  	%p252, %p251, %p250;
	setp.geu.f32 	%p253, %f181, %f2;
	or.pred  	%p254, %p252, %p253;
	@%p254 bra 	$L__BB0_174;
	cvt.rmi.f32.f32 	%f186, %f17;
	cvt.rzi.s32.f32 	%r770, %f186;
	cvt.rmi.f32.f32 	%f187, %f181;
	cvt.rzi.s32.f32 	%r771, %f187;
	add.s32 	%r111, %r770, 1;
	add.s32 	%r112, %r771, 1;
	cvt.rn.f32.s32 	%f188, %r770;
	sub.f32 	%f182, %f17, %f188;
	// begin inline asm
	{  cvt.rn.f16.f32 %rs995, %f182;}

	// end inline asm
	cvt.rn.f32.s32 	%f189, %r771;
	sub.f32 	%f183, %f181, %f189;
	// begin inline asm
	{  cvt.rn.f16.f32 %rs996, %f183;}

	// end inline asm
	sub.f32 	%f190, %f188, %f17;
	add.f32 	%f184, %f190, 0f3F800000;
	// begin inline asm
	{  cvt.rn.f16.f32 %rs997, %f184;}

	// end inline asm
	sub.f32 	%f191, %f189, %f181;
	add.f32 	%f185, %f191, 0f3F800000;
	// begin inline asm
	{  cvt.rn.f16.f32 %rs998, %f185;}

	// end inline asm
	or.b32  	%r772, %r770, %r771;
	setp.lt.s32 	%p255, %r772, 0;
	setp.ge.s32 	%p256, %r770, %r28;
	setp.ge.s32 	%p257, %r771, %r29;
	or.pred  	%p258, %p256, %p257;
	or.pred  	%p259, %p258, %p255;
	mov.u16 	%rs2011, %rs764;
	@%p259 bra 	$L__BB0_158;
	setp.lt.s32 	%p260, %r31, 0;
	mad.lo.s32 	%r113, %r770, %r29, %r771;
	@%p260 bra 	$L__BB0_156;
	shl.b32 	%r773, %r113, 5;
	add.s32 	%r774, %r773, %r1717;
	add.s32 	%r114, %r774, %r31;
	setp.lt.s32 	%p261, %r114, %r1716;
	@%p261 bra 	$L__BB0_157;
$L__BB0_156:
	add.s32 	%r775, %r30, %r113;
	shl.b32 	%r776, %r775, 5;
	add.s32 	%r777, %r776, %r1717;
	mul.wide.s32 	%rd81, %r777, 2;
	add.s64 	%rd82, %rd1, %rd81;
	ld.global.u16 	%rs2011, [%rd82];
	bra.uni 	$L__BB0_158;
$L__BB0_157:
	shl.b32 	%r778, %r114, 1;
	mov.u32 	%r779, shared_mem;
	add.s32 	%r780, %r779, %r778;
	ld.shared.u16 	%rs2011, [%r780];
$L__BB0_158:
	setp.lt.s32 	%p263, %r770, 0;
	// begin inline asm
	{mul.f16 %rs999,%rs997,%rs998;
}
	// end inline asm
	// begin inline asm
	{fma.rn.f16 %rs1002,%rs2011,%rs999,%rs764;
}
	// end inline asm
	setp.lt.s32 	%p264, %r771, -1;
	or.pred  	%p265, %p263, %p264;
	or.pred  	%p266, %p265, %p256;
	setp.ge.s32 	%p267, %r112, %r29;
	or.pred  	%p268, %p266, %p267;
	mov.u16 	%rs2012, %rs764;
	@%p268 bra 	$L__BB0_163;
	setp.lt.s32 	%p269, %r31, 0;
	mad.lo.s32 	%r115, %r770, %r29, %r112;
	@%p269 bra 	$L__BB0_161;
	shl.b32 	%r781, %r115, 5;
	add.s32 	%r782, %r781, %r1717;
	add.s32 	%r116, %r782, %r31;
	setp.lt.s32 	%p270, %r116, %r1716;
	@%p270 bra 	$L__BB0_162;
$L__BB0_161:
	add.s32 	%r783, %r30, %r115;
	shl.b32 	%r784, %r783, 5;
	add.s32 	%r785, %r784, %r1717;
	mul.wide.s32 	%rd83, %r785, 2;
	add.s64 	%rd84, %rd1, %rd83;
	ld.global.u16 	%rs2012, [%rd84];
	bra.uni 	$L__BB0_163;
$L__BB0_162:
	shl.b32 	%r786, %r116, 1;
	mov.u32 	%r787, shared_mem;
	add.s32 	%r788, %r787, %r786;
	ld.shared.u16 	%rs2012, [%r788];
$L__BB0_163:
	setp.lt.s32 	%p272, %r771, 0;
	// begin inline asm
	{mul.f16 %rs1006,%rs997,%rs996;
}
	// end inline asm
	// begin inline asm
	{fma.rn.f16 %rs1009,%rs2012,%rs1006,%rs1002;
}
	// end inline asm
	setp.lt.s32 	%p273, %r770, -1;
	or.pred  	%p274, %p273, %p272;
	setp.ge.s32 	%p275, %r111, %r28;
	or.pred  	%p276, %p274, %p275;
	or.pred  	%p277, %p276, %p257;
	mov.u16 	%rs2013, %rs764;
	@%p277 bra 	$L__BB0_168;
	setp.lt.s32 	%p278, %r31, 0;
	mad.lo.s32 	%r117, %r111, %r29, %r771;
	@%p278 bra 	$L__BB0_166;
	shl.b32 	%r789, %r117, 5;
	add.s32 	%r790, %r789, %r1717;
	add.s32 	%r118, %r790, %r31;
	setp.lt.s32 	%p279, %r118, %r1716;
	@%p279 bra 	$L__BB0_167;
$L__BB0_166:
	add.s32 	%r791, %r30, %r117;
	shl.b32 	%r792, %r791, 5;
	add.s32 	%r793, %r792, %r1717;
	mul.wide.s32 	%rd85, %r793, 2;
	add.s64 	%rd86, %rd1, %rd85;
	ld.global.u16 	%rs2013, [%rd86];
	bra.uni 	$L__BB0_168;
$L__BB0_167:
	shl.b32 	%r794, %r118, 1;
	mov.u32 	%r795, shared_mem;
	add.s32 	%r796, %r795, %r794;
	ld.shared.u16 	%rs2013, [%r796];
$L__BB0_168:
	// begin inline asm
	{mul.f16 %rs1013,%rs995,%rs998;
}
	// end inline asm
	// begin inline asm
	{fma.rn.f16 %rs1016,%rs2013,%rs1013,%rs1009;
}
	// end inline asm
	min.s32 	%r797, %r770, %r771;
	setp.lt.s32 	%p282, %r797, -1;
	or.pred  	%p283, %p275, %p267;
	or.pred  	%p284, %p283, %p282;
	mov.u16 	%rs2014, %rs764;
	@%p284 bra 	$L__BB0_173;
	setp.lt.s32 	%p285, %r31, 0;
	mad.lo.s32 	%r119, %r111, %r29, %r112;
	@%p285 bra 	$L__BB0_171;
	shl.b32 	%r798, %r119, 5;
	add.s32 	%r799, %r798, %r1717;
	add.s32 	%r120, %r799, %r31;
	setp.lt.s32 	%p286, %r120, %r1716;
	@%p286 bra 	$L__BB0_172;
$L__BB0_171:
	add.s32 	%r800, %r30, %r119;
	shl.b32 	%r801, %r800, 5;
	add.s32 	%r802, %r801, %r1717;
	mul.wide.s32 	%rd87, %r802, 2;
	add.s64 	%rd88, %rd1, %rd87;
	ld.global.u16 	%rs2014, [%rd88];
	bra.uni 	$L__BB0_173;
$L__BB0_172:
	shl.b32 	%r803, %r120, 1;
	mov.u32 	%r804, shared_mem;
	add.s32 	%r805, %r804, %r803;
	ld.shared.u16 	%rs2014, [%r805];
$L__BB0_173:
	// begin inline asm
	{mul.f16 %rs1020,%rs995,%rs996;
}
	// end inline asm
	// begin inline asm
	{fma.rn.f16 %rs1023,%rs2014,%rs1020,%rs1016;
}
	// end inline asm
	// begin inline asm
	{fma.rn.f16 %rs1990,%rs20,%rs1023,%rs1990;
}
	// end inline asm
$L__BB0_174:
	// begin inline asm
	{  cvt.f32.f16 %f192, %rs21;}

	// end inline asm
	add.f32 	%f194, %f192, 0f3F800000;
	mul.f32 	%f195, %f194, %f1;
	fma.rn.f32 	%f19, %f195, 0f3F000000, 0fBF000000;
	// begin inline asm
	{  cvt.f32.f16 %f193, %rs22;}

	// end inline asm
	add.f32 	%f196, %f193, 0f3F800000;
	mul.f32 	%f197, %f196, %f2;
	fma.rn.f32 	%f198, %f197, 0f3F000000, 0fBF000000;
	setp.leu.f32 	%p287, %f19, 0fBF800000;
	setp.leu.f32 	%p288, %f198, 0fBF800000;
	or.pred  	%p289, %p287, %p288;
	setp.geu.f32 	%p290, %f19, %f1;
	or.pred  	%p291, %p290, %p289;
	setp.geu.f32 	%p292, %f198, %f2;
	or.pred  	%p293, %p291, %p292;
	@%p293 bra 	$L__BB0_196;
	cvt.rmi.f32.f32 	%f203, %f19;
	cvt.rzi.s32.f32 	%r806, %f203;
	cvt.rmi.f32.f32 	%f204, %f198;
	cvt.rzi.s32.f32 	%r807, %f204;
	add.s32 	%r123, %r806, 1;
	add.s32 	%r124, %r807, 1;
	cvt.rn.f32.s32 	%f205, %r806;
	sub.f32 	%f199, %f19, %f205;
	// begin inline asm
	{  cvt.rn.f16.f32 %rs1033, %f199;}

	// end inline asm
	cvt.rn.f32.s32 	%f206, %r807;
	sub.f32 	%f200, %f198, %f206;
	// begin inline asm
	{  cvt.rn.f16.f32 %rs1034, %f200;}

	// end inline asm
	sub.f32 	%f207, %f205, %f19;
	add.f32 	%f201, %f207, 0f3F800000;
	// begin inline asm
	{  cvt.rn.f16.f32 %rs1035, %f201;}

	// end inline asm
	sub.f32 	%f208, %f206, %f198;
	add.f32 	%f202, %f208, 0f3F800000;
	// begin inline asm
	{  cvt.rn.f16.f32 %rs1036, %f202;}

	// end inline asm
	or.b32  	%r808, %r806, %r807;
	setp.lt.s32 	%p294, %r808, 0;
	setp.ge.s32 	%p295, %r806, %r28;
	setp.ge.s32 	%p296, %r807, %r29;
	or.pred  	%p297, %p295, %p296;
	or.pred  	%p298, %p297, %p294;
	mov.u16 	%rs2016, %rs764;
	@%p298 bra 	$L__BB0_180;
	setp.lt.s32 	%p299, %r31, 0;
	mad.lo.s32 	%r125, %r806, %r29, %r807;
	@%p299 bra 	$L__BB0_178;
	shl.b32 	%r809, %r125, 5;
	add.s32 	%r810, %r809, %r1717;
	add.s32 	%r126, %r810, %r31;
	setp.lt.s32 	%p300, %r126, %r1716;
	@%p300 bra 	$L__BB0_179;
$L__BB0_178:
	add.s32 	%r811, %r30, %r125;
	shl.b32 	%r812, %r811, 5;
	add.s32 	%r813, %r812, %r1717;
	mul.wide.s32 	%rd89, %r813, 2;
	add.s64 	%rd90, %rd1, %rd89;
	ld.global.u16 	%rs2016, [%rd90];
	bra.uni 	$L__BB0_180;
$L__BB0_179:
	shl.b32 	%r814, %r126, 1;
	mov.u32 	%r815, shared_mem;
	add.s32 	%r816, %r815, %r814;
	ld.shared.u16 	%rs2016, [%r816];
$L__BB0_180:
	setp.ge.s32 	%p301, %r806, %r28;
	setp.lt.s32 	%p302, %r806, 0;
	// begin inline asm
	{mul.f16 %rs1037,%rs1035,%rs1036;
}
	// end inline asm
	// begin inline asm
	{fma.rn.f16 %rs1040,%rs2016,%rs1037,%rs764;
}
	// end inline asm
	setp.lt.s32 	%p303, %r807, -1;
	or.pred  	%p304, %p302, %p303;
	or.pred  	%p305, %p304, %p301;
	setp.ge.s32 	%p306, %r124, %r29;
	or.pred  	%p307, %p305, %p306;
	mov.u16 	%rs2017, %rs764;
	@%p307 bra 	$L__BB0_185;
	setp.lt.s32 	%p308, %r31, 0;
	mad.lo.s32 	%r127, %r806, %r29, %r124;
	@%p308 bra 	$L__BB0_183;
	shl.b32 	%r817, %r127, 5;
	add.s32 	%r818, %r817, %r1717;
	add.s32 	%r128, %r818, %r31;
	setp.lt.s32 	%p309, %r128, %r1716;
	@%p309 bra 	$L__BB0_184;
$L__BB0_183:
	add.s32 	%r819, %r30, %r127;
	shl.b32 	%r820, %r819, 5;
	add.s32 	%r821, %r820, %r1717;
	mul.wide.s32 	%rd91, %r821, 2;
	add.s64 	%rd92, %rd1, %rd91;
	ld.global.u16 	%rs2017, [%rd92];
	bra.uni 	$L__BB0_185;
$L__BB0_184:
	shl.b32 	%r822, %r128, 1;
	mov.u32 	%r823, shared_mem;
	add.s32 	%r824, %r823, %r822;
	ld.shared.u16 	%rs2017, [%r824];
$L__BB0_185:
	setp.ge.s32 	%p310, %r807, %r29;
	setp.lt.s32 	%p311, %r807, 0;
	// begin inline asm
	{mul.f16 %rs1044,%rs1035,%rs1034;
}
	// end inline asm
	// begin inline asm
	{fma.rn.f16 %rs1047,%rs2017,%rs1044,%rs1040;
}
	// end inline asm
	setp.lt.s32 	%p312, %r806, -1;
	or.pred  	%p313, %p312, %p311;
	setp.ge.s32 	%p314, %r123, %r28;
	or.pred  	%p315, %p313, %p314;
	or.pred  	%p316, %p315, %p310;
	mov.u16 	%rs2018, %rs764;
	@%p316 bra 	$L__BB0_190;
	setp.lt.s32 	%p317, %r31, 0;
	mad.lo.s32 	%r129, %r123, %r29, %r807;
	@%p317 bra 	$L__BB0_188;
	shl.b32 	%r825, %r129, 5;
	add.s32 	%r826, %r825, %r1717;
	add.s32 	%r130, %r826, %r31;
	setp.lt.s32 	%p318, %r130, %r1716;
	@%p318 bra 	$L__BB0_189;
$L__BB0_188:
	add.s32 	%r827, %r30, %r129;
	shl.b32 	%r828, %r827, 5;
	add.s32 	%r829, %r828, %r1717;
	mul.wide.s32 	%rd93, %r829, 2;
	add.s64 	%rd94, %rd1, %rd93;
	ld.global.u16 	%rs2018, [%rd94];
	bra.uni 	$L__BB0_190;
$L__BB0_189:
	shl.b32 	%r830, %r130, 1;
	mov.u32 	%r831, shared_mem;
	add.s32 	%r832, %r831, %r830;
	ld.shared.u16 	%rs2018, [%r832];
$L__BB0_190:
	setp.ge.s32 	%p319, %r123, %r28;
	setp.ge.s32 	%p320, %r124, %r29;
	// begin inline asm
	{mul.f16 %rs1051,%rs1033,%rs1036;
}
	// end inline asm
	// begin inline asm
	{fma.rn.f16 %rs1054,%rs2018,%rs1051,%rs1047;
}
	// end inline asm
	min.s32 	%r833, %r806, %r807;
	setp.lt.s32 	%p321, %r833, -1;
	or.pred  	%p322, %p319, %p320;
	or.pred  	%p323, %p322, %p321;
	mov.u16 	%rs2019, %rs764;
	@%p323 bra 	$L__BB0_195;
	setp.lt.s32 	%p324, %r31, 0;
	mad.lo.s32 	%r131, %r123, %r29, %r124;
	@%p324 bra 	$L__BB0_193;
	shl.b32 	%r834, %r131, 5;
	add.s32 	%r835, %r834, %r1717;
	add.s32 	%r132, %r835, %r31;
	setp.lt.s32 	%p325, %r132, %r1716;
	@%p325 bra 	$L__BB0_194;
$L__BB0_193:
	add.s32 	%r836, %r30, %r131;
	shl.b32 	%r837, %r836, 5;
	add.s32 	%r838, %r837, %r1717;
	mul.wide.s32 	%rd95, %r838, 2;
	add.s64 	%rd96, %rd1, %rd95;
	ld.global.u16 	%rs2019, [%rd96];
	bra.uni 	$L__BB0_195;
$L__BB0_194:
	shl.b32 	%r839, %r132, 1;
	mov.u32 	%r840, shared_mem;
	add.s32 	%r841, %r840, %r839;
	ld.shared.u16 	%rs2019, [%r841];
$L__BB0_195:
	// begin inline asm
	{mul.f16 %rs1058,%rs1033,%rs1034;
}
	// end inline asm
	// begin inline asm
	{fma.rn.f16 %rs1061,%rs2019,%rs1058,%rs1054;
}
	// end inline asm
	// begin inline asm
	{fma.rn.f16 %rs1990,%rs23,%rs1061,%rs1990;
}
	// end inline asm
$L__BB0_196:
	ld.global.u16 	%rs1069, [%rd9+32];
	ld.global.u16 	%rs1070, [%rd9+34];
	ld.global.u16 	%rs192, [%rd10+16];
	ld.global.u16 	%rs193, [%rd9+36];
	ld.global.u16 	%rs194, [%rd9+38];
	ld.global.u16 	%rs195, [%rd10+18];
	ld.global.u16 	%rs196, [%rd9+40];
	ld.global.u16 	%rs197, [%rd9+42];
	ld.global.u16 	%rs198, [%rd10+20];
	ld.global.u16 	%rs199, [%rd9+44];
	ld.global.u16 	%rs200, [%rd9+46];
	ld.global.u16 	%rs201, [%rd10+22];
	ld.global.u16 	%rs202, [%rd9+48];
	ld.global.u16 	%rs203, [%rd9+50];
	ld.global.u16 	%rs204, [%rd10+24];
	ld.global.u16 	%rs205, [%rd9+52];
	ld.global.u16 	%rs206, [%rd9+54];
	ld.global.u16 	%rs207, [%rd10+26];
	ld.global.u16 	%rs208, [%rd9+56];
	ld.global.u16 	%rs209, [%rd9+58];
	ld.global.u16 	%rs210, [%rd10+28];
	ld.global.u16 	%rs211, [%rd9+60];
	ld.global.u16 	%rs212, [%rd9+62];
	ld.global.u16 	%rs213, [%rd10+30];
	// begin inline asm
	{  cvt.f32.f16 %f209, %rs1069;}

	// end inline asm
	add.f32 	%f211, %f209, 0f3F800000;
	mul.f32 	%f212, %f211, %f3;
	fma.rn.f32 	%f21, %f212, 0f3F000000, 0fBF000000;
	// begin inline asm
	{  cvt.f32.f16 %f210, %rs1070;}

	// end inline asm
	add.f32 	%f213, %f210, 0f3F800000;
	mul.f32 	%f214, %f213, %f4;
	fma.rn.f32 	%f215, %f214, 0f3F000000, 0fBF000000;
	setp.leu.f32 	%p326, %f21, 0fBF800000;
	setp.leu.f32 	%p327, %f215, 0fBF800000;
	or.pred  	%p328, %p326, %p327;
	setp.geu.f32 	%p329, %f21, %f3;
	or.pred  	%p330, %p329, %p328;
	setp.geu.f32 	%p331, %f215, %f4;
	or.pred  	%p332, %p330, %p331;
	@%p332 bra 	$L__BB0_218;
	cvt.rmi.f32.f32 	%f220, %f21;
	cvt.rzi.s32.f32 	%r842, %f220;
	cvt.rmi.f32.f32 	%f221, %f215;
	cvt.rzi.s32.f32 	%r843, %f221;
	add.s32 	%r135, %r842, 1;
	add.s32 	%r136, %r843, 1;
	cvt.rn.f32.s32 	%f222, %r842;
	sub.f32 	%f216, %f21, %f222;
	// begin inline asm
	{  cvt.rn.f16.f32 %rs1071, %f216;}

	// end inline asm
	cvt.rn.f32.s32 	%f223, %r843;
	sub.f32 	%f217, %f215, %f223;
	// begin inline asm
	{  cvt.rn.f16.f32 %rs1072, %f217;}

	// end inline asm
	sub.f32 	%f224, %f222, %f21;
	add.f32 	%f218, %f224, 0f3F800000;
	// begin inline asm
	{  cvt.rn.f16.f32 %rs1073, %f218;}

	// end inline asm
	sub.f32 	%f225, %f223, %f215;
	add.f32 	%f219, %f225, 0f3F800000;
	// begin inline asm
	{  cvt.rn.f16.f32 %rs1074, %f219;}

	// end inline asm
	or.b32  	%r844, %r842, %r843;
	setp.lt.s32 	%p333, %r844, 0;
	setp.ge.s32 	%p334, %r842, %r32;
	setp.ge.s32 	%p335, %r843, %r33;
	or.pred  	%p336, %p334, %p335;
	or.pred  	%p337, %p336, %p333;
	mov.u16 	%rs2021, %rs764;
	@%p337 bra 	$L__BB0_202;
	setp.lt.s32 	%p338, %r35, 0;
	mad.lo.s32 	%r137, %r842, %r33, %r843;
	@%p338 bra 	$L__BB0_200;
	shl.b32 	%r845, %r137, 5;
	add.s32 	%r846, %r845, %r1717;
	add.s32 	%r138, %r846, %r35;
	setp.lt.s32 	%p339, %r138, %r1716;
	@%p339 bra 	$L__BB0_201;
$L__BB0_200:
	add.s32 	%r847, %r34, %r137;
	shl.b32 	%r848, %r847, 5;
	add.s32 	%r849, %r848, %r1717;
	mul.wide.s32 	%rd97, %r849, 2;
	add.s64 	%rd98, %rd1, %rd97;
	ld.global.u16 	%rs2021, [%rd98];
	bra.uni 	$L__BB0_202;
$L__BB0_201:
	shl.b32 	%r850, %r138, 1;
	mov.u32 	%r851, shared_mem;
	add.s32 	%r852, %r851, %r850;
	ld.shared.u16 	%rs2021, [%r852];
$L__BB0_202:
	setp.lt.s32 	%p341, %r842, 0;
	// begin inline asm
	{mul.f16 %rs1075,%rs1073,%rs1074;
}
	// end inline asm
	// begin inline asm
	{fma.rn.f16 %rs1078,%rs2021,%rs1075,%rs764;
}
	// end inline asm
	setp.lt.s32 	%p342, %r843, -1;
	or.pred  	%p343, %p341, %p342;
	or.pred  	%p344, %p343, %p334;
	setp.ge.s32 	%p345, %r136, %r33;
	or.pred  	%p346, %p344, %p345;
	mov.u16 	%rs2022, %rs764;
	@%p346 bra 	$L__BB0_207;
	setp.lt.s32 	%p347, %r35, 0;
	mad.lo.s32 	%r139, %r842, %r33, %r136;
	@%p347 bra 	$L__BB0_205;
	shl.b32 	%r853, %r139, 5;
	add.s32 	%r854, %r853, %r1717;
	add.s32 	%r140, %r854, %r35;
	setp.lt.s32 	%p348, %r140, %r1716;
	@%p348 bra 	$L__BB0_206;
$L__BB0_205:
	add.s32 	%r855, %r34, %r139;
	shl.b32 	%r856, %r855, 5;
	add.s32 	%r857, %r856, %r1717;
	mul.wide.s32 	%rd99, %r857, 2;
	add.s64 	%rd100, %rd1, %rd99;
	ld.global.u16 	%rs2022, [%rd100];
	bra.uni 	$L__BB0_207;
$L__BB0_206:
	shl.b32 	%r858, %r140, 1;
	mov.u32 	%r859, shared_mem;
	add.s32 	%r860, %r859, %r858;
	ld.shared.u16 	%rs2022, [%r860];
$L__BB0_207:
	setp.lt.s32 	%p350, %r843, 0;
	// begin inline asm
	{mul.f16 %rs1082,%rs1073,%rs1072;
}
	// end inline asm
	// begin inline asm
	{fma.rn.f16 %rs1085,%rs2022,%rs1082,%rs1078;
}
	// end inline asm
	setp.lt.s32 	%p351, %r842, -1;
	or.pred  	%p352, %p351, %p350;
	setp.ge.s32 	%p353, %r135, %r32;
	or.pred  	%p354, %p352, %p353;
	or.pred  	%p355, %p354, %p335;
	mov.u16 	%rs2023, %rs764;
	@%p355 bra 	$L__BB0_212;
	setp.lt.s32 	%p356, %r35, 0;
	mad.lo.s32 	%r141, %r135, %r33, %r843;
	@%p356 bra 	$L__BB0_210;
	shl.b32 	%r861, %r141, 5;
	add.s32 	%r862, %r861, %r1717;
	add.s32 	%r142, %r862, %r35;
	setp.lt.s32 	%p357, %r142, %r1716;
	@%p357 bra 	$L__BB0_211;
$L__BB0_210:
	add.s32 	%r863, %r34, %r141;
	shl.b32 	%r864, %r863, 5;
	add.s32 	%r865, %r864, %r1717;
	mul.wide.s32 	%rd101, %r865, 2;
	add.s64 	%rd102, %rd1, %rd101;
	ld.global.u16 	%rs2023, [%rd102];
	bra.uni 	$L__BB0_212;
$L__BB0_211:
	shl.b32 	%r866, %r142, 1;
	mov.u32 	%r867, shared_mem;
	add.s32 	%r868, %r867, %r866;
	ld.shared.u16 	%rs2023, [%r868];
$L__BB0_212:
	// begin inline asm
	{mul.f16 %rs1089,%rs1071,%rs1074;
}
	// end inline asm
	// begin inline asm
	{fma.rn.f16 %rs1092,%rs2023,%rs1089,%rs1085;
}
	// end inline asm
	min.s32 	%r869, %r842, %r843;
	setp.lt.s32 	%p360, %r869, -1;
	or.pred  	%p361, %p353, %p345;
	or.pred  	%p362, %p361, %p360;
	mov.u16 	%rs2024, %rs764;
	@%p362 bra 	$L__BB0_217;
	setp.lt.s32 	%p363, %r35, 0;
	mad.lo.s32 	%r143, %r135, %r33, %r136;
	@%p363 bra 	$L__BB0_215;
	shl.b32 	%r870, %r143, 5;
	add.s32 	%r871, %r870, %r1717;
	add.s32 	%r144, %r871, %r35;
	setp.lt.s32 	%p364, %r144, %r1716;
	@%p364 bra 	$L__BB0_216;
$L__BB0_215:
	add.s32 	%r872, %r34, %r143;
	shl.b32 	%r873, %r872, 5;
	add.s32 	%r874, %r873, %r1717;
	mul.wide.s32 	%rd103, %r874, 2;
	add.s64 	%rd104, %rd1, %rd103;
	ld.global.u16 	%rs2024, [%rd104];
	bra.uni 	$L__BB0_217;
$L__BB0_216:
	shl.b32 	%r875, %r144, 1;
	mov.u32 	%r876, shared_mem;
	add.s32 	%r877, %r876, %r875;
	ld.shared.u16 	%rs2024, [%r877];
$L__BB0_217:
	// begin inline asm
	{mul.f16 %rs1096,%rs1071,%rs1072;
}
	// end inline asm
	// begin inline asm
	{fma.rn.f16 %rs1099,%rs2024,%rs1096,%rs1092;
}
	// end inline asm
	// begin inline asm
	{fma.rn.f16 %rs1990,%rs192,%rs1099,%rs1990;
}
	// end inline asm
$L__BB0_218:
	// begin inline asm
	{  cvt.f32.f16 %f226, %rs193;}

	// end inline asm
	add.f32 	%f228, %f226, 0f3F800000;
	mul.f32 	%f229, %f228, %f3;
	fma.rn.f32 	%f23, %f229, 0f3F000000, 0fBF000000;
	// begin inline asm
	{  cvt.f32.f16 %f227, %rs194;}

	// end inline asm
	add.f32 	%f230, %f227, 0f3F800000;
	mul.f32 	%f231, %f230, %f4;
	fma.rn.f32 	%f232, %f231, 0f3F000000, 0fBF000000;
	setp.leu.f32 	%p365, %f23, 0fBF800000;
	setp.leu.f32 	%p366, %f232, 0fBF800000;
	or.pred  	%p367, %p365, %p366;
	setp.geu.f32 	%p368, %f23, %f3;
	or.pred  	%p369, %p368, %p367;
	setp.geu.f32 	%p370, %f232, %f4;
	or.pred  	%p371, %p369, %p370;
	@%p371 bra 	$L__BB0_240;
	cvt.rmi.f32.f32 	%f237, %f23;
	cvt.rzi.s32.f32 	%r878, %f237;
	cvt.rmi.f32.f32 	%f238, %f232;
	cvt.rzi.s32.f32 	%r879, %f238;
	add.s32 	%r147, %r878, 1;
	add.s32 	%r148, %r879, 1;
	cvt.rn.f32.s32 	%f239, %r878;
	sub.f32 	%f233, %f23, %f239;
	// begin inline asm
	{  cvt.rn.f16.f32 %rs1109, %f233;}

	// end inline asm
	cvt.rn.f32.s32 	%f240, %r879;
	sub.f32 	%f234, %f232, %f240;
	// begin inline asm
	{  cvt.rn.f16.f32 %rs1110, %f234;}

	// end inline asm
	sub.f32 	%f241, %f239, %f23;
	add.f32 	%f235, %f241, 0f3F800000;
	// begin inline asm
	{  cvt.rn.f16.f32 %rs1111, %f235;}

	// end inline asm
	sub.f32 	%f242, %f240, %f232;
	add.f32 	%f236, %f242, 0f3F800000;
	// begin inline asm
	{  cvt.rn.f16.f32 %rs1112, %f236;}

	// end inline asm
	or.b32  	%r880, %r878, %r879;
	setp.lt.s32 	%p372, %r880, 0;
	setp.ge.s32 	%p373, %r878, %r32;
	setp.ge.s32 	%p374, %r879, %r33;
	or.pred  	%p375, %p373, %p374;
	or.pred  	%p376, %p375, %p372;
	mov.u16 	%rs2026, %rs764;
	@%p376 bra 	$L__BB0_224;
	setp.lt.s32 	%p377, %r35, 0;
	mad.lo.s32 	%r149, %r878, %r33, %r879;
	@%p377 bra 	$L__BB0_222;
	shl.b32 	%r881, %r149, 5;
	add.s32 	%r882, %r881, %r1717;
	add.s32 	%r150, %r882, %r35;
	setp.lt.s32 	%p378, %r150, %r1716;
	@%p378 bra 	$L__BB0_223;
$L__BB0_222:
	add.s32 	%r883, %r34, %r149;
	shl.b32 	%r884, %r883, 5;
	add.s32 	%r885, %r884, %r1717;
	mul.wide.s32 	%rd105, %r885, 2;
	add.s64 	%rd106, %rd1, %rd105;
	ld.global.u16 	%rs2026, [%rd106];
	bra.uni 	$L__BB0_224;
$L__BB0_223:
	shl.b32 	%r886, %r150, 1;
	mov.u32 	%r887, shared_mem;
	add.s32 	%r888, %r887, %r886;
	ld.shared.u16 	%rs2026, [%r888];
$L__BB0_224:
	setp.lt.s32 	%p380, %r878, 0;
	// begin inline asm
	{mul.f16 %rs1113,%rs1111,%rs1112;
}
	// end inline asm
	// begin inline asm
	{fma.rn.f16 %rs1116,%rs2026,%rs1113,%rs764;
}
	// end inline asm
	setp.lt.s32 	%p381, %r879, -1;
	or.pred  	%p382, %p380, %p381;
	or.pred  	%p383, %p382, %p373;
	setp.ge.s32 	%p384, %r148, %r33;
	or.pred  	%p385, %p383, %p384;
	mov.u16 	%rs2027, %rs764;
	@%p385 bra 	$L__BB0_229;
	setp.lt.s32 	%p386, %r35, 0;
	mad.lo.s32 	%r151, %r878, %r33, %r148;
	@%p386 bra 	$L__BB0_227;
	shl.b32 	%r889, %r151, 5;
	add.s32 	%r890, %r889, %r1717;
	add.s32 	%r152, %r890, %r35;
	setp.lt.s32 	%p387, %r152, %r1716;
	@%p387 bra 	$L__BB0_228;
$L__BB0_227:
	add.s32 	%r891, %r34, %r151;
	shl.b32 	%r892, %r891, 5;
	add.s32 	%r893, %r892, %r1717;
	mul.wide.s32 	%rd107, %r893, 2;
	add.s64 	%rd108, %rd1, %rd107;
	ld.global.u16 	%rs2027, [%rd108];
	bra.uni 	$L__BB0_229;
$L__BB0_228:
	shl.b32 	%r894, %r152, 1;
	mov.u32 	%r895, shared_mem;
	add.s32 	%r896, %r895, %r894;
	ld.shared.u16 	%rs2027, [%r896];
$L__BB0_229:
	setp.lt.s32 	%p389, %r879, 0;
	// begin inline asm
	{mul.f16 %rs1120,%rs1111,%rs1110;
}
	// end inline asm
	// begin inline asm
	{fma.rn.f16 %rs1123,%rs2027,%rs1120,%rs1116;
}
	// end inline asm
	setp.lt.s32 	%p390, %r878, -1;
	or.pred  	%p391, %p390, %p389;
	setp.ge.s32 	%p392, %r147, %r32;
	or.pred  	%p393, %p391, %p392;
	or.pred  	%p394, %p393, %p374;
	mov.u16 	%rs2028, %rs764;
	@%p394 bra 	$L__BB0_234;
	setp.lt.s32 	%p395, %r35, 0;
	mad.lo.s32 	%r153, %r147, %r33, %r879;
	@%p395 bra 	$L__BB0_232;
	shl.b32 	%r897, %r153, 5;
	add.s32 	%r898, %r897, %r1717;
	add.s32 	%r154, %r898, %r35;
	setp.lt.s32 	%p396, %r154, %r1716;
	@%p396 bra 	$L__BB0_233;
$L__BB0_232:
	add.s32 	%r899, %r34, %r153;
	shl.b32 	%r900, %r899, 5;
	add.s32 	%r901, %r900, %r1717;
	mul.wide.s32 	%rd109, %r901, 2;
	add.s64 	%rd110, %rd1, %rd109;
	ld.global.u16 	%rs2028, [%rd110];
	bra.uni 	$L__BB0_234;
$L__BB0_233:
	shl.b32 	%r902, %r154, 1;
	mov.u32 	%r903, shared_mem;
	add.s32 	%r904, %r903, %r902;
	ld.shared.u16 	%rs2028, [%r904];
$L__BB0_234:
	// begin inline asm
	{mul.f16 %rs1127,%rs1109,%rs1112;
}
	// end inline asm
	// begin inline asm
	{fma.rn.f16 %rs1130,%rs2028,%rs1127,%rs1123;
}
	// end inline asm
	min.s32 	%r905, %r878, %r879;
	setp.lt.s32 	%p399, %r905, -1;
	or.pred  	%p400, %p392, %p384;
	or.pred  	%p401, %p400, %p399;
	mov.u16 	%rs2029, %rs764;
	@%p401 bra 	$L__BB0_239;
	setp.lt.s32 	%p402, %r35, 0;
	mad.lo.s32 	%r155, %r147, %r33, %r148;
	@%p402 bra 	$L__BB0_237;
	shl.b32 	%r906, %r155, 5;
	add.s32 	%r907, %r906, %r1717;
	add.s32 	%r156, %r907, %r35;
	setp.lt.s32 	%p403, %r156, %r1716;
	@%p403 bra 	$L__BB0_238;
$L__BB0_237:
	add.s32 	%r908, %r34, %r155;
	shl.b32 	%r909, %r908, 5;
	add.s32 	%r910, %r909, %r1717;
	mul.wide.s32 	%rd111, %r910, 2;
	add.s64 	%rd112, %rd1, %rd111;
	ld.global.u16 	%rs2029, [%rd112];
	bra.uni 	$L__BB0_239;
$L__BB0_238:
	shl.b32 	%r911, %r156, 1;
	mov.u32 	%r912, shared_mem;
	add.s32 	%r913, %r912, %r911;
	ld.shared.u16 	%rs2029, [%r913];
$L__BB0_239:
	// begin inline asm
	{mul.f16 %rs1134,%rs1109,%rs1110;
}
	// end inline asm
	// begin inline asm
	{fma.rn.f16 %rs1137,%rs2029,%rs1134,%rs1130;
}
	// end inline asm
	// begin inline asm
	{fma.rn.f16 %rs1990,%rs195,%rs1137,%rs1990;
}
	// end inline asm
$L__BB0_240:
	// begin inline asm
	{  cvt.f32.f16 %f243, %rs196;}

	// end inline asm
	add.f32 	%f245, %f243, 0f3F800000;
	mul.f32 	%f246, %f245, %f3;
	fma.rn.f32 	%f25, %f246, 0f3F000000, 0fBF000000;
	// begin inline asm
	{  cvt.f32.f16 %f244, %rs197;}

	// end inline asm
	add.f32 	%f247, %f244, 0f3F800000;
	mul.f32 	%f248, %f247, %f4;
	fma.rn.f32 	%f249, %f248, 0f3F000000, 0fBF000000;
	setp.leu.f32 	%p404, %f25, 0fBF800000;
	setp.leu.f32 	%p405, %f249, 0fBF800000;
	or.pred  	%p406, %p404, %p405;
	setp.geu.f32 	%p407, %f25, %f3;
	or.pred  	%p408, %p407, %p406;
	setp.geu.f32 	%p409, %f249, %f4;
	or.pred  	%p410, %p408, %p409;
	@%p410 bra 	$L__BB0_262;
	cvt.rmi.f32.f32 	%f254, %f25;
	cvt.rzi.s32.f32 	%r914, %f254;
	cvt.rmi.f32.f32 	%f255, %f249;
	cvt.rzi.s32.f32 	%r915, %f255;
	add.s32 	%r159, %r914, 1;
	add.s32 	%r160, %r915, 1;
	cvt.rn.f32.s32 	%f256, %r914;
	sub.f32 	%f250, %f25, %f256;
	// begin inline asm
	{  cvt.rn.f16.f32 %rs1147, %f250;}

	// end inline asm
	cvt.rn.f32.s32 	%f257, %r915;
	sub.f32 	%f251, %f249, %f257;
	// begin inline asm
	{  cvt.rn.f16.f32 %rs1148, %f251;}

	// end inline asm
	sub.f32 	%f258, %f256, %f25;
	add.f32 	%f252, %f258, 0f3F800000;
	// begin inline asm
	{  cvt.rn.f16.f32 %rs1149, %f252;}

	// end inline asm
	sub.f32 	%f259, %f257, %f249;
	add.f32 	%f253, %f259, 0f3F800000;
	// begin inline asm
	{  cvt.rn.f16.f32 %rs1150, %f253;}

	// end inline asm
	or.b32  	%r916, %r914, %r915;
	setp.lt.s32 	%p411, %r916, 0;
	setp.ge.s32 	%p412, %r914, %r32;
	setp.ge.s32 	%p413, %r915, %r33;
	or.pred  	%p414, %p412, %p413;
	or.pred  	%p415, %p414, %p411;
	mov.u16 	%rs2031, %rs764;
	@%p415 bra 	$L__BB0_246;
	setp.lt.s32 	%p416, %r35, 0;
	mad.lo.s32 	%r161, %r914, %r33, %r915;
	@%p416 bra 	$L__BB0_244;
	shl.b32 	%r917, %r161, 5;
	add.s32 	%r918, %r917, %r1717;
	add.s32 	%r162, %r918, %r35;
	setp.lt.s32 	%p417, %r162, %r1716;
	@%p417 bra 	$L__BB0_245;
$L__BB0_244:
	add.s32 	%r919, %r34, %r161;
	shl.b32 	%r920, %r919, 5;
	add.s32 	%r921, %r920, %r1717;
	mul.wide.s32 	%rd113, %r921, 2;
	add.s64 	%rd114, %rd1, %rd113;
	ld.global.u16 	%rs2031, [%rd114];
	bra.uni 	$L__BB0_246;
$L__BB0_245:
	shl.b32 	%r922, %r162, 1;
	mov.u32 	%r923, shared_mem;
	add.s32 	%r924, %r923, %r922;
	ld.shared.u16 	%rs2031, [%r924];
$L__BB0_246:
	setp.lt.s32 	%p419, %r914, 0;
	// begin inline asm
	{mul.f16 %rs1151,%rs1149,%rs1150;
}
	// end inline asm
	// begin inline asm
	{fma.rn.f16 %rs1154,%rs2031,%rs1151,%rs764;
}
	// end inline asm
	setp.lt.s32 	%p420, %r915, -1;
	or.pred  	%p421, %p419, %p420;
	or.pred  	%p422, %p421, %p412;
	setp.ge.s32 	%p423, %r160, %r33;
	or.pred  	%p424, %p422, %p423;
	mov.u16 	%rs2032, %rs764;
	@%p424 bra 	$L__BB0_251;
	setp.lt.s32 	%p425, %r35, 0;
	mad.lo.s32 	%r163, %r914, %r33, %r160;
	@%p425 bra 	$L__BB0_249;
	shl.b32 	%r925, %r163, 5;
	add.s32 	%r926, %r925, %r1717;
	add.s32 	%r164, %r926, %r35;
	setp.lt.s32 	%p426, %r164, %r1716;
	@%p426 bra 	$L__BB0_250;
$L__BB0_249:
	add.s32 	%r927, %r34, %r163;
	shl.b32 	%r928, %r927, 5;
	add.s32 	%r929, %r928, %r1717;
	mul.wide.s32 	%rd115, %r929, 2;
	add.s64 	%rd116, %rd1, %rd115;
	ld.global.u16 	%rs2032, [%rd116];
	bra.uni 	$L__BB0_251;
$L__BB0_250:
	shl.b32 	%r930, %r164, 1;
	mov.u32 	%r931, shared_mem;
	add.s32 	%r932, %r931, %r930;
	ld.shared.u16 	%rs2032, [%r932];
$L__BB0_251:
	setp.lt.s32 	%p428, %r915, 0;
	// begin inline asm
	{mul.f16 %rs1158,%rs1149,%rs1148;
}
	// end inline asm
	// begin inline asm
	{fma.rn.f16 %rs1161,%rs2032,%rs1158,%rs1154;
}
	// end inline asm
	setp.lt.s32 	%p429, %r914, -1;
	or.pred  	%p430, %p429, %p428;
	setp.ge.s32 	%p431, %r159, %r32;
	or.pred  	%p432, %p430, %p431;
	or.pred  	%p433, %p432, %p413;
	mov.u16 	%rs2033, %rs764;
	@%p433 bra 	$L__BB0_256;
	setp.lt.s32 	%p434, %r35, 0;
	mad.lo.s32 	%r165, %r159, %r33, %r915;
	@%p434 bra 	$L__BB0_254;
	shl.b32 	%r933, %r165, 5;
	add.s32 	%r934, %r933, %r1717;
	add.s32 	%r166, %r934, %r35;
	setp.lt.s32 	%p435, %r166, %r1716;
	@%p435 bra 	$L__BB0_255;
$L__BB0_254:
	add.s32 	%r935, %r34, %r165;
	shl.b32 	%r936, %r935, 5;
	add.s32 	%r937, %r936, %r1717;
	mul.wide.s32 	%rd117, %r937, 2;
	add.s64 	%rd118, %rd1, %rd117;
	ld.global.u16 	%rs2033, [%rd118];
	bra.uni 	$L__BB0_256;
$L__BB0_255:
	shl.b32 	%r938, %r166, 1;
	mov.u32 	%r939, shared_mem;
	add.s32 	%r940, %r939, %r938;
	ld.shared.u16 	%rs2033, [%r940];
$L__BB0_256:
	// begin inline asm
	{mul.f16 %rs1165,%rs1147,%rs1150;
}
	// end inline asm
	// begin inline asm
	{fma.rn.f16 %rs1168,%rs2033,%rs1165,%rs1161;
}
	// end inline asm
	min.s32 	%r941, %r914, %r915;
	setp.lt.s32 	%p438, %r941, -1;
	or.pred  	%p439, %p431, %p423;
	or.pred  	%p440, %p439, %p438;
	mov.u16 	%rs2034, %rs764;
	@%p440 bra 	$L__BB0_261;
	setp.lt.s32 	%p441, %r35, 0;
	mad.lo.s32 	%r167, %r159, %r33, %r160;
	@%p441 bra 	$L__BB0_259;
	shl.b32 	%r942, %r167, 5;
	add.s32 	%r943, %r942, %r1717;
	add.s32 	%r168, %r943, %r35;
	setp.lt.s32 	%p442, %r168, %r1716;
	@%p442 bra 	$L__BB0_260;
$L__BB0_259:
	add.s32 	%r944, %r34, %r167;
	shl.b32 	%r945, %r944, 5;
	add.s32 	%r946, %r945, %r1717;
	mul.wide.s32 	%rd119, %r946, 2;
	add.s64 	%rd120, %rd1, %rd119;
	ld.global.u16 	%rs2034, [%rd120];
	bra.uni 	$L__BB0_261;
$L__BB0_260:
	shl.b32 	%r947, %r168, 1;
	mov.u32 	%r948, shared_mem;
	add.s32 	%r949, %r948, %r947;
	ld.shared.u16 	%rs2034, [%r949];
$L__BB0_261:
	// begin inline asm
	{mul.f16 %rs1172,%rs1147,%rs1148;
}
	// end inline asm
	// begin inline asm
	{fma.rn.f16 %rs1175,%rs2034,%rs1172,%rs1168;
}
	// end inline asm
	// begin inline asm
	{fma.rn.f16 %rs1990,%rs198,%rs1175,%rs1990;
}
	// end inline asm
$L__BB0_262:
	// begin inline asm
	{  cvt.f32.f16 %f260, %rs199;}

	// end inline asm
	add.f32 	%f262, %f260, 0f3F800000;
	mul.f32 	%f263, %f262, %f3;
	fma.rn.f32 	%f27, %f263, 0f3F000000, 0fBF000000;
	// begin inline asm
	{  cvt.f32.f16 %f261, %rs200;}

	// end inline asm
	add.f32 	%f264, %f261, 0f3F800000;
	mul.f32 	%f265, %f264, %f4;
	fma.rn.f32 	%f266, %f265, 0f3F000000, 0fBF000000;
	setp.leu.f32 	%p443, %f27, 0fBF800000;
	setp.leu.f32 	%p444, %f266, 0fBF800000;
	or.pred  	%p445, %p443, %p444;
	setp.geu.f32 	%p446, %f27, %f3;
	or.pred  	%p447, %p446, %p445;
	setp.geu.f32 	%p448, %f266, %f4;
	or.pred  	%p449, %p447, %p448;
	@%p449 bra 	$L__BB0_284;
	cvt.rmi.f32.f32 	%f271, %f27;
	cvt.rzi.s32.f32 	%r950, %f271;
	cvt.rmi.f32.f32 	%f272, %f266;
	cvt.rzi.s32.f32 	%r951, %f272;
	add.s32 	%r171, %r950, 1;
	add.s32 	%r172, %r951, 1;
	cvt.rn.f32.s32 	%f273, %r950;
	sub.f32 	%f267, %f27, %f273;
	// begin inline asm
	{  cvt.rn.f16.f32 %rs1185, %f267;}

	// end inline asm
	cvt.rn.f32.s32 	%f274, %r951;
	sub.f32 	%f268, %f266, %f274;
	// begin inline asm
	{  cvt.rn.f16.f32 %rs1186, %f268;}

	// end inline asm
	sub.f32 	%f275, %f273, %f27;
	add.f32 	%f269, %f275, 0f3F800000;
	// begin inline asm
	{  cvt.rn.f16.f32 %rs1187, %f269;}

	// end inline asm
	sub.f32 	%f276, %f274, %f266;
	add.f32 	%f270, %f276, 0f3F800000;
	// begin inline asm
	{  cvt.rn.f16.f32 %rs1188, %f270;}

	// end inline asm
	or.b32  	%r952, %r950, %r951;
	setp.lt.s32 	%p450, %r952, 0;
	setp.ge.s32 	%p451, %r950, %r32;
	setp.ge.s32 	%p452, %r951, %r33;
	or.pred  	%p453, %p451, %p452;
	or.pred  	%p454, %p453, %p450;
	mov.u16 	%rs2036, %rs764;
	@%p454 bra 	$L__BB0_268;
	setp.lt.s32 	%p455, %r35, 0;
	mad.lo.s32 	%r173, %r950, %r33, %r951;
	@%p455 bra 	$L__BB0_266;
	shl.b32 	%r953, %r173, 5;
	add.s32 	%r954, %r953, %r1717;
	add.s32 	%r174, %r954, %r35;
	setp.lt.s32 	%p456, %r174, %r1716;
	@%p456 bra 	$L__BB0_267;
$L__BB0_266:
	add.s32 	%r955, %r34, %r173;
	shl.b32 	%r956, %r955, 5;
	add.s32 	%r957, %r956, %r1717;
	mul.wide.s32 	%rd121, %r957, 2;
	add.s64 	%rd122, %rd1, %rd121;
	ld.global.u16 	%rs2036, [%rd122];
	bra.uni 	$L__BB0_268;
$L__BB0_267:
	shl.b32 	%r958, %r174, 1;
	mov.u32 	%r959, shared_mem;
	add.s32 	%r960, %r959, %r958;
	ld.shared.u16 	%rs2036, [%r960];
$L__BB0_268:
	setp.lt.s32 	%p458, %r950, 0;
	// begin inline asm
	{mul.f16 %rs1189,%rs1187,%rs1188;
}
	// end inline asm
	// begin inline asm
	{fma.rn.f16 %rs1192,%rs2036,%rs1189,%rs764;
}
	// end inline asm
	setp.lt.s32 	%p459, %r951, -1;
	or.pred  	%p460, %p458, %p459;
	or.pred  	%p461, %p460, %p451;
	setp.ge.s32 	%p462, %r172, %r33;
	or.pred  	%p463, %p461, %p462;
	mov.u16 	%rs2037, %rs764;
	@%p463 bra 	$L__BB0_273;
	setp.lt.s32 	%p464, %r35, 0;
	mad.lo.s32 	%r175, %r950, %r33, %r172;
	@%p464 bra 	$L__BB0_271;
	shl.b32 	%r961, %r175, 5;
	add.s32 	%r962, %r961, %r1717;
	add.s32 	%r176, %r962, %r35;
	setp.lt.s32 	%p465, %r176, %r1716;
	@%p465 bra 	$L__BB0_272;
$L__BB0_271:
	add.s32 	%r963, %r34, %r175;
	shl.b32 	%r964, %r963, 5;
	add.s32 	%r965, %r964, %r1717;
	mul.wide.s32 	%rd123, %r965, 2;
	add.s64 	%rd124, %rd1, %rd123;
	ld.global.u16 	%rs2037, [%rd124];
	bra.uni 	$L__BB0_273;
$L__BB0_272:
	shl.b32 	%r966, %r176, 1;
	mov.u32 	%r967, shared_mem;
	add.s32 	%r968, %r967, %r966;
	ld.shared.u16 	%rs2037, [%r968];
$L__BB0_273:
	setp.lt.s32 	%p467, %r951, 0;
	// begin inline asm
	{mul.f16 %rs1196,%rs1187,%rs1186;
}
	// end inline asm
	// begin inline asm
	{fma.rn.f16 %rs1199,%rs2037,%rs1196,%rs1192;
}
	// end inline asm
	setp.lt.s32 	%p468, %r950, -1;
	or.pred  	%p469, %p468, %p467;
	setp.ge.s32 	%p470, %r171, %r32;
	or.pred  	%p471, %p469, %p470;
	or.pred  	%p472, %p471, %p452;
	mov.u16 	%rs2038, %rs764;
	@%p472 bra 	$L__BB0_278;
	mad.lo.s32 	%r177, %r171, %r33, %r951;
	ld.shared.u32 	%r178, [_ZZ40ms_deformable_im2col_persistent_fullsizeI6__halfLi8ELi4ELi32EEvPKT_PKlS5_S3_S3_iiiiPS1_PiE19cached_level_starts+4];
	setp.lt.s32 	%p473, %r178, 0;
	@%p473 bra 	$L__BB0_276;
	shl.b32 	%r969, %r177, 5;
	add.s32 	%r970, %r969, %r1717;
	add.s32 	%r179, %r970, %r178;
	setp.lt.s32 	%p474, %r179, %r1716;
	@%p474 bra 	$L__BB0_277;
$L__BB0_276:
	add.s32 	%r971, %r34, %r177;
	shl.b32 	%r972, %r971, 5;
	add.s32 	%r973, %r972, %r1717;
	mul.wide.s32 	%rd125, %r973, 2;
	add.s64 	%rd126, %rd1, %rd125;
	ld.global.u16 	%rs2038, [%rd126];
	bra.uni 	$L__BB0_278;
$L__BB0_277:
	shl.b32 	%r974, %r179, 1;
	mov.u32 	%r975, shared_mem;
	add.s32 	%r976, %r975, %r974;
	ld.shared.u16 	%rs2038, [%r976];
$L__BB0_278:
	// begin inline asm
	{mul.f16 %rs1203,%rs1185,%rs1188;
}
	// end inline asm
	// begin inline asm
	{fma.rn.f16 %rs1206,%rs2038,%rs1203,%rs1199;
}
	// end inline asm
	min.s32 	%r977, %r950, %r951;
	setp.lt.s32 	%p477, %r977, -1;
	or.pred  	%p478, %p470, %p462;
	or.pred  	%p479, %p478, %p477;
	mov.u16 	%rs2039, %rs764;
	@%p479 bra 	$L__BB0_283;
	mad.lo.s32 	%r180, %r171, %r33, %r172;
	ld.shared.u32 	%r181, [_ZZ40ms_deformable_im2col_persistent_fullsizeI6__halfLi8ELi4ELi32EEvPKT_PKlS5_S3_S3_iiiiPS1_PiE19cached_level_starts+4];
	setp.lt.s32 	%p480, %r181, 0;
	@%p480 bra 	$L__BB0_281;
	shl.b32 	%r978, %r180, 5;
	add.s32 	%r979, %r978, %r1717;
	add.s32 	%r182, %r979, %r181;
	setp.lt.s32 	%p481, %r182, %r1716;
	@%p481 bra 	$L__BB0_282;
$L__BB0_281:
	add.s32 	%r980, %r34, %r180;
	shl.b32 	%r981, %r980, 5;
	add.s32 	%r982, %r981, %r1717;
	mul.wide.s32 	%rd127, %r982, 2;
	add.s64 	%rd128, %rd1, %rd127;
	ld.global.u16 	%rs2039, [%rd128];
	bra.uni 	$L__BB0_283;
$L__BB0_282:
	shl.b32 	%r983, %r182, 1;
	mov.u32 	%r984, shared_mem;
	add.s32 	%r985, %r984, %r983;
	ld.shared.u16 	%rs2039, [%r985];
$L__BB0_283:
	// begin inline asm
	{mul.f16 %rs1210,%rs1185,%rs1186;
}
	// end inline asm
	// begin inline asm
	{fma.rn.f16 %rs1213,%rs2039,%rs1210,%rs1206;
}
	// end inline asm
	// begin inline asm
	{fma.rn.f16 %rs1990,%rs201,%rs1213,%rs1990;
}
	// end inline asm
$L__BB0_284:
	// begin inline asm
	{  cvt.f32.f16 %f277, %rs202;}

	// end inline asm
	add.f32 	%f279, %f277, 0f3F800000;
	mul.f32 	%f280, %f279, %f3;
	fma.rn.f32 	%f29, %f280, 0f3F000000, 0fBF000000;
	// begin inline asm
	{  cvt.f32.f16 %f278, %rs203;}

	// end inline asm
	add.f32 	%f281, %f278, 0f3F800000;
	mul.f32 	%f282, %f281, %f4;
	fma.rn.f32 	%f283, %f282, 0f3F000000, 0fBF000000;
	setp.leu.f32 	%p482, %f29, 0fBF800000;
	setp.leu.f32 	%p483, %f283, 0fBF800000;
	or.pred  	%p484, %p482, %p483;
	setp.geu.f32 	%p485, %f29, %f3;
	or.pred  	%p486, %p485, %p484;
	setp.geu.f32 	%p487, %f283, %f4;
	or.pred  	%p488, %p486, %p487;
	@%p488 bra 	$L__BB0_306;
	cvt.rmi.f32.f32 	%f288, %f29;
	cvt.rzi.s32.f32 	%r986, %f288;
	cvt.rmi.f32.f32 	%f289, %f283;
	cvt.rzi.s32.f32 	%r987, %f289;
	add.s32 	%r185, %r986, 1;
	add.s32 	%r186, %r987, 1;
	cvt.rn.f32.s32 	%f290, %r986;
	sub.f32 	%f284, %f29, %f290;
	// begin inline asm
	{  cvt.rn.f16.f32 %rs1223, %f284;}

	// end inline asm
	cvt.rn.f32.s32 	%f291, %r987;
	sub.f32 	%f285, %f283, %f291;
	// begin inline asm
	{  cvt.rn.f16.f32 %rs1224, %f285;}

	// end inline asm
	sub.f32 	%f292, %f290, %f29;
	add.f32 	%f286, %f292, 0f3F800000;
	// begin inline asm
	{  cvt.rn.f16.f32 %rs1225, %f286;}

	// end inline asm
	sub.f32 	%f293, %f291, %f283;
	add.f32 	%f287, %f293, 0f3F800000;
	// begin inline asm
	{  cvt.rn.f16.f32 %rs1226, %f287;}

	// end inline asm
	or.b32  	%r988, %r986, %r987;
	setp.lt.s32 	%p489, %r988, 0;
	setp.ge.s32 	%p490, %r986, %r32;
	setp.ge.s32 	%p491, %r987, %r33;
	or.pred  	%p492, %p490, %p491;
	or.pred  	%p493, %p492, %p489;
	mov.u16 	%rs2041, %rs764;
	@%p493 bra 	$L__BB0_290;
	mad.lo.s32 	%r187, %r986, %r33, %r987;
	ld.shared.u32 	%r188, [_ZZ40ms_deformable_im2col_persistent_fullsizeI6__halfLi8ELi4ELi32EEvPKT_PKlS5_S3_S3_iiiiPS1_PiE19cached_level_starts+4];
	setp.lt.s32 	%p494, %r188, 0;
	@%p494 bra 	$L__BB0_288;
	shl.b32 	%r989, %r187, 5;
	add.s32 	%r990, %r989, %r1717;
	add.s32 	%r189, %r990, %r188;
	setp.lt.s32 	%p495, %r189, %r1716;
	@%p495 bra 	$L__BB0_289;
$L__BB0_288:
	add.s32 	%r991, %r34, %r187;
	shl.b32 	%r992, %r991, 5;
	add.s32 	%r993, %r992, %r1717;
	mul.wide.s32 	%rd129, %r993, 2;
	add.s64 	%rd130, %rd1, %rd129;
	ld.global.u16 	%rs2041, [%rd130];
	bra.uni 	$L__BB0_290;
$L__BB0_289:
	shl.b32 	%r994, %r189, 1;
	mov.u32 	%r995, shared_mem;
	add.s32 	%r996, %r995, %r994;
	ld.shared.u16 	%rs2041, [%r996];
$L__BB0_290:
	setp.lt.s32 	%p497, %r986, 0;
	// begin inline asm
	{mul.f16 %rs1227,%rs1225,%rs1226;
}
	// end inline asm
	// begin inline asm
	{fma.rn.f16 %rs1230,%rs2041,%rs1227,%rs764;
}
	// end inline asm
	setp.lt.s32 	%p498, %r987, -1;
	or.pred  	%p499, %p497, %p498;
	or.pred  	%p500, %p499, %p490;
	setp.ge.s32 	%p501, %r186, %r33;
	or.pred  	%p502, %p500, %p501;
	mov.u16 	%rs2042, %rs764;
	@%p502 bra 	$L__BB0_295;
	mad.lo.s32 	%r190, %r986, %r33, %r186;
	ld.shared.u32 	%r191, [_ZZ40ms_deformable_im2col_persistent_fullsizeI6__halfLi8ELi4ELi32EEvPKT_PKlS5_S3_S3_iiiiPS1_PiE19cached_level_starts+4];
	setp.lt.s32 	%p503, %r191, 0;
	@%p503 bra 	$L__BB0_293;
	shl.b32 	%r997, %r190, 5;
	add.s32 	%r998, %r997, %r1717;
	add.s32 	%r192, %r998, %r191;
	setp.lt.s32 	%p504, %r192, %r1716;
	@%p504 bra 	$L__BB0_294;
$L__BB0_293:
	add.s32 	%r999, %r34, %r190;
	shl.b32 	%r1000, %r999, 5;
	add.s32 	%r1001, %r1000, %r1717;
	mul.wide.s32 	%rd131, %r1001, 2;
	add.s64 	%rd132, %rd1, %rd131;
	ld.global.u16 	%rs2042, [%rd132];
	bra.uni 	$L__BB0_295;
$L__BB0_294:
	shl.b32 	%r1002, %r192, 1;
	mov.u32 	%r1003, shared_mem;
	add.s32 	%r1004, %r1003, %r1002;
	ld.shared.u16 	%rs2042, [%r1004];
$L__BB0_295:
	setp.lt.s32 	%p506, %r987, 0;
	// begin inline asm
	{mul.f16 %rs1234,%rs1225,%rs1224;
}
	// end inline asm
	// begin inline asm
	{fma.rn.f16 %rs1237,%rs2042,%rs1234,%rs1230;
}
	// end inline asm
	setp.lt.s32 	%p507, %r986, -1;
	or.pred  	%p508, %p507, %p506;
	setp.ge.s32 	%p509, %r185, %r32;
	or.pred  	%p510, %p508, %p509;
	or.pred  	%p511, %p510, %p491;
	mov.u16 	%rs2043, %rs764;
	@%p511 bra 	$L__BB0_300;
	mad.lo.s32 	%r193, %r185, %r33, %r987;
	ld.shared.u32 	%r194, [_ZZ40ms_deformable_im2col_persistent_fullsizeI6__halfLi8ELi4ELi32EEvPKT_PKlS5_S3_S3_iiiiPS1_PiE19cached_level_starts+4];
	setp.lt.s32 	%p512, %r194, 0;
	@%p512 bra 	$L__BB0_298;
	shl.b32 	%r1005, %r193, 5;
	add.s32 	%r1006, %r1005, %r1717;
	add.s32 	%r195, %r1006, %r194;
	setp.lt.s32 	%p513, %r195, %r1716;
	@%p513 bra 	$L__BB0_299;
$L__BB0_298:
	add.s32 	%r1007, %r34, %r193;
	shl.b32 	%r1008, %r1007, 5;
	add.s32 	%r1009, %r1008, %r1717;
	mul.wide.s32 	%rd133, %r1009, 2;
	add.s64 	%rd134, %rd1, %rd133;
	ld.global.u16 	%rs2043, [%rd134];
	bra.uni 	$L__BB0_300;
$L__BB0_299:
	shl.b32 	%r1010, %r195, 1;
	mov.u32 	%r1011, shared_mem;
	add.s32 	%r1012, %r1011, %r1010;
	ld.shared.u16 	%rs2043, [%r1012];
$L__BB0_300:
	// begin inline asm
	{mul.f16 %rs1241,%rs1223,%rs1226;
}
	// end inline asm
	// begin inline asm
	{fma.rn.f16 %rs1244,%rs2043,%rs1241,%rs1237;
}
	// end inline asm
	min.s32 	%r1013, %r986, %r987;
	setp.lt.s32 	%p516, %r1013, -1;
	or.pred  	%p517, %p509, %p501;
	or.pred  	%p518, %p517, %p516;
	mov.u16 	%rs2044, %rs764;
	@%p518 bra 	$L__BB0_305;
	mad.lo.s32 	%r196, %r185, %r33, %r186;
	ld.shared.u32 	%r197, [_ZZ40ms_deformable_im2col_persistent_fullsizeI6__halfLi8ELi4ELi32EEvPKT_PKlS5_S3_S3_iiiiPS1_PiE19cached_level_starts+4];
	setp.lt.s32 	%p519, %r197, 0;
	@%p519 bra 	$L__BB0_303;
	shl.b32 	%r1014, %r196, 5;
	add.s32 	%r1015, %r1014, %r1717;
	add.s32 	%r198, %r1015, %r197;
	setp.lt.s32 	%p520, %r198, %r1716;
	@%p520 bra 	$L__BB0_304;
$L__BB0_303:
	add.s32 	%r1016, %r34, %r196;
	shl.b32 	%r1017, %r1016, 5;
	add.s32 	%r1018, %r1017, %r1717;
	mul.wide.s32 	%rd135, %r1018, 2;
	add.s64 	%rd136, %rd1, %rd135;
	ld.global.u16 	%rs2044, [%rd136];
	bra.uni 	$L__BB0_305;
$L__BB0_304:
	shl.b32 	%r1019, %r198, 1;
	mov.u32 	%r1020, shared_mem;
	add.s32 	%r1021, %r1020, %r1019;
	ld.shared.u16 	%rs2044, [%r1021];
$L__BB0_305:
	// begin inline asm
	{mul.f16 %rs1248,%rs1223,%rs1224;
}
	// end inline asm
	// begin inline asm
	{fma.rn.f16 %rs1251,%rs2044,%rs1248,%rs1244;
}
	// end inline asm
	// begin inline asm
	{fma.rn.f16 %rs1990,%rs204,%rs1251,%rs1990;
}
	// end inline asm
$L__BB0_306:
	// begin inline asm
	{  cvt.f32.f16 %f294, %rs205;}

	// end inline asm
	add.f32 	%f296, %f294, 0f3F800000;
	mul.f32 	%f297, %f296, %f3;
	fma.rn.f32 	%f31, %f297, 0f3F000000, 0fBF000000;
	// begin inline asm
	{  cvt.f32.f16 %f295, %rs206;}

	// end inline asm
	add.f32 	%f298, %f295, 0f3F800000;
	mul.f32 	%f299, %f298, %f4;
	fma.rn.f32 	%f300, %f299, 0f3F000000, 0fBF000000;
	setp.leu.f32 	%p521, %f31, 0fBF800000;
	setp.leu.f32 	%p522, %f300, 0fBF800000;
	or.pred  	%p523, %p521, %p522;
	setp.geu.f32 	%p524, %f31, %f3;
	or.pred  	%p525, %p524, %p523;
	setp.geu.f32 	%p526, %f300, %f4;
	or.pred  	%p527, %p525, %p526;
	@%p527 bra 	$L__BB0_328;
	cvt.rmi.f32.f32 	%f305, %f31;
	cvt.rzi.s32.f32 	%r1022, %f305;
	cvt.rmi.f32.f32 	%f306, %f300;
	cvt.rzi.s32.f32 	%r1023, %f306;
	add.s32 	%r201, %r1022, 1;
	add.s32 	%r202, %r1023, 1;
	cvt.rn.f32.s32 	%f307, %r1022;
	sub.f32 	%f301, %f31, %f307;
	// begin inline asm
	{  cvt.rn.f16.f32 %rs1261, %f301;}

	// end inline asm
	cvt.rn.f32.s32 	%f308, %r1023;
	sub.f32 	%f302, %f300, %f308;
	// begin inline asm
	{  cvt.rn.f16.f32 %rs1262, %f302;}

	// end inline asm
	sub.f32 	%f309, %f307, %f31;
	add.f32 	%f303, %f309, 0f3F800000;
	// begin inline asm
	{  cvt.rn.f16.f32 %rs1263, %f303;}

	// end inline asm
	sub.f32 	%f310, %f308, %f300;
	add.f32 	%f304, %f310, 0f3F800000;
	// begin inline asm
	{  cvt.rn.f16.f32 %rs1264, %f304;}

	// end inline asm
	or.b32  	%r1024, %r1022, %r1023;
	setp.lt.s32 	%p528, %r1024, 0;
	setp.ge.s32 	%p529, %r1022, %r32;
	setp.ge.s32 	%p530, %r1023, %r33;
	or.pred  	%p531, %p529, %p530;
	or.pred  	%p532, %p531, %p528;
	mov.u16 	%rs2046, %rs764;
	@%p532 bra 	$L__BB0_312;
	mad.lo.s32 	%r203, %r1022, %r33, %r1023;
	ld.shared.u32 	%r204, [_ZZ40ms_deformable_im2col_persistent_fullsizeI6__halfLi8ELi4ELi32EEvPKT_PKlS5_S3_S3_iiiiPS1_PiE19cached_level_starts+4];
	setp.lt.s32 	%p533, %r204, 0;
	@%p533 bra 	$L__BB0_310;
	shl.b32 	%r1025, %r203, 5;
	add.s32 	%r1026, %r1025, %r1717;
	add.s32 	%r205, %r1026, %r204;
	setp.lt.s32 	%p534, %r205, %r1716;
	@%p534 bra 	$L__BB0_311;
$L__BB0_310:
	add.s32 	%r1027, %r34, %r203;
	shl.b32 	%r1028, %r1027, 5;
	add.s32 	%r1029, %r1028, %r1717;
	mul.wide.s32 	%rd137, %r1029, 2;
	add.s64 	%rd138, %rd1, %rd137;
	ld.global.u16 	%rs2046, [%rd138];
	bra.uni 	$L__BB0_312;
$L__BB0_311:
	shl.b32 	%r1030, %r205, 1;
	mov.u32 	%r1031, shared_mem;
	add.s32 	%r1032, %r1031, %r1030;
	ld.shared.u16 	%rs2046, [%r1032];
$L__BB0_312:
	setp.lt.s32 	%p536, %r1022, 0;
	// begin inline asm
	{mul.f16 %rs1265,%rs1263,%rs1264;
}
	// end inline asm
	// begin inline asm
	{fma.rn.f16 %rs1268,%rs2046,%rs1265,%rs764;
}
	// end inline asm
	setp.lt.s32 	%p537, %r1023, -1;
	or.pred  	%p538, %p536, %p537;
	or.pred  	%p539, %p538, %p529;
	setp.ge.s32 	%p540, %r202, %r33;
	or.pred  	%p541, %p539, %p540;
	mov.u16 	%rs2047, %rs764;
	@%p541 bra 	$L__BB0_317;
	mad.lo.s32 	%r206, %r1022, %r33, %r202;
	ld.shared.u32 	%r207, [_ZZ40ms_deformable_im2col_persistent_fullsizeI6__halfLi8ELi4ELi32EEvPKT_PKlS5_S3_S3_iiiiPS1_PiE19cached_level_starts+4];
	setp.lt.s32 	%p542, %r207, 0;
	@%p542 bra 	$L__BB0_315;
	shl.b32 	%r1033, %r206, 5;
	add.s32 	%r1034, %r1033, %r1717;
	add.s32 	%r208, %r1034, %r207;
	setp.lt.s32 	%p543, %r208, %r1716;
	@%p543 bra 	$L__BB0_316;
$L__BB0_315:
	add.s32 	%r1035, %r34, %r206;
	shl.b32 	%r1036, %r1035, 5;
	add.s32 	%r1037, %r1036, %r1717;
	mul.wide.s32 	%rd139, %r1037, 2;
	add.s64 	%rd140, %rd1, %rd139;
	ld.global.u16 	%rs2047, [%rd140];
	bra.uni 	$L__BB0_317;
$L__BB0_316:
	shl.b32 	%r1038, %r208, 1;
	mov.u32 	%r1039, shared_mem;
	add.s32 	%r1040, %r1039, %r1038;
	ld.shared.u16 	%rs2047, [%r1040];
$L__BB0_317:
	setp.lt.s32 	%p545, %r1023, 0;
	// begin inline asm
	{mul.f16 %rs1272,%rs1263,%rs1262;
}
	// end inline asm
	// begin inline asm
	{fma.rn.f16 %rs1275,%rs2047,%rs1272,%rs1268;
}
	// end inline asm
	setp.lt.s32 	%p546, %r1022, -1;
	or.pred  	%p547, %p546, %p545;
	setp.ge.s32 	%p548, %r201, %r32;
	or.pred  	%p549, %p547, %p548;
	or.pred  	%p550, %p549, %p530;
	mov.u16 	%rs2048, %rs764;
	@%p550 bra 	$L__BB0_322;
	mad.lo.s32 	%r209, %r201, %r33, %r1023;
	ld.shared.u32 	%r210, [_ZZ40ms_deformable_im2col_persistent_fullsizeI6__halfLi8ELi4ELi32EEvPKT_PKlS5_S3_S3_iiiiPS1_PiE19cached_level_starts+4];
	setp.lt.s32 	%p551, %r210, 0;
	@%p551 bra 	$L__BB0_320;
	shl.b32 	%r1041, %r209, 5;
	add.s32 	%r1042, %r1041, %r1717;
	add.s32 	%r211, %r1042, %r210;
	setp.lt.s32 	%p552, %r211, %r1716;
	@%p552 bra 	$L__BB0_321;
$L__BB0_320:
	add.s32 	%r1043, %r34, %r209;
	shl.b32 	%r1044, %r1043, 5;
	add.s32 	%r1045, %r1044, %r1717;
	mul.wide.s32 	%rd141, %r1045, 2;
	add.s64 	%rd142, %rd1, %rd141;
	ld.global.u16 	%rs2048, [%rd142];
	bra.uni 	$L__BB0_322;
$L__BB0_321:
	shl.b32 	%r1046, %r211, 1;
	mov.u32 	%r1047, shared_mem;
	add.s32 	%r1048, %r1047, %r1046;
	ld.shared.u16 	%rs2048, [%r1048];
$L__BB0_322:
	// begin inline asm
	{mul.f16 %rs1279,%rs1261,%rs1264;
}
	// end inline asm
	// begin inline asm
	{fma.rn.f16 %rs1282,%rs2048,%rs1279,%rs1275;
}
	// end inline asm
	min.s32 	%r1049, %r1022, %r1023;
	setp.lt.s32 	%p555, %r1049, -1;
	or.pred  	%p556, %p548, %p540;
	or.pred  	%p557, %p556, %p555;
	mov.u16 	%rs2049, %rs764;
	@%p557 bra 	$L__BB0_327;
	mad.lo.s32 	%r212, %r201, %r33, %r202;
	ld.shared.u32 	%r213, [_ZZ40ms_deformable_im2col_persistent_fullsizeI6__halfLi8ELi4ELi32EEvPKT_PKlS5_S3_S3_iiiiPS1_PiE19cached_level_starts+4];
	setp.lt.s32 	%p558, %r213, 0;
	@%p558 bra 	$L__BB0_325;
	shl.b32 	%r1050, %r212, 5;
	add.s32 	%r1051, %r1050, %r1717;
	add.s32 	%r214, %r1051, %r213;
	setp.lt.s32 	%p559, %r214, %r1716;
	@%p559 bra 	$L__BB0_326;
$L__BB0_325:
	add.s32 	%r1052, %r34, %r212;
	shl.b32 	%r1053, %r1052, 5;
	add.s32 	%r1054, %r1053, %r1717;
	mul.wide.s32 	%rd143, %r1054, 2;
	add.s64 	%rd144, %rd1, %rd143;
	ld.global.u16 	%rs2049, [%rd144];
	bra.uni 	$L__BB0_327;
$L__BB0_326:
	shl.b32 	%r1055, %r214, 1;
	mov.u32 	%r1056, shared_mem;
	add.s32 	%r1057, %r1056, %r1055;
	ld.shared.u16 	%rs2049, [%r1057];
$L__BB0_327:
	// begin inline asm
	{mul.f16 %rs1286,%rs1261,%rs1262;
}
	// end inline asm
	// begin inline asm
	{fma.rn.f16 %rs1289,%rs2049,%rs1286,%rs1282;
}
	// end inline asm
	// begin inline asm
	{fma.rn.f16 %rs1990,%rs207,%rs1289,%rs1990;
}
	// end inline asm
$L__BB0_328:
	// begin inline asm
	{  cvt.f32.f16 %f311, %rs208;}

	// end inline asm
	add.f32 	%f313, %f311, 0f3F800000;
	mul.f32 	%f314, %f313, %f3;
	fma.rn.f32 	%f33, %f314, 0f3F000000, 0fBF000000;
	// begin inline asm
	{  cvt.f32.f16 %f312, %rs209;}

	// end inline asm
	add.f32 	%f315, %f312, 0f3F800000;
	mul.f32 	%f316, %f315, %f4;
	fma.rn.f32 	%f317, %f316, 0f3F000000, 0fBF000000;
	setp.leu.f32 	%p560, %f33, 0fBF800000;
	setp.leu.f32 	%p561, %f317, 0fBF800000;
	or.pred  	%p562, %p560, %p561;
	setp.geu.f32 	%p563, %f33, %f3;
	or.pred  	%p564, %p563, %p562;
	setp.geu.f32 	%p565, %f317, %f4;
	or.pred  	%p566, %p564, %p565;
	@%p566 bra 	$L__BB0_350;
	cvt.rmi.f32.f32 	%f322, %f33;
	cvt.rzi.s32.f32 	%r1058, %f322;
	cvt.rmi.f32.f32 	%f323, %f317;
	cvt.rzi.s32.f32 	%r1059, %f323;
	add.s32 	%r217, %r1058, 1;
	add.s32 	%r218, %r1059, 1;
	cvt.rn.f32.s32 	%f324, %r1058;
	sub.f32 	%f318, %f33, %f324;
	// begin inline asm
	{  cvt.rn.f16.f32 %rs1299, %f318;}

	// end inline asm
	cvt.rn.f32.s32 	%f325, %r1059;
	sub.f32 	%f319, %f317, %f325;
	// begin inline asm
	{  cvt.rn.f16.f32 %rs1300, %f319;}

	// end inline asm
	sub.f32 	%f326, %f324, %f33;
	add.f32 	%f320, %f326, 0f3F800000;
	// begin inline asm
	{  cvt.rn.f16.f32 %rs1301, %f320;}

	// end inline asm
	sub.f32 	%f327, %f325, %f317;
	add.f32 	%f321, %f327, 0f3F800000;
	// begin inline asm
	{  cvt.rn.f16.f32 %rs1302, %f321;}

	// end inline asm
	or.b32  	%r1060, %r1058, %r1059;
	setp.lt.s32 	%p567, %r1060, 0;
	setp.ge.s32 	%p568, %r1058, %r32;
	setp.ge.s32 	%p569, %r1059, %r33;
	or.pred  	%p570, %p568, %p569;
	or.pred  	%p571, %p570, %p567;
	mov.u16 	%rs2051, %rs764;
	@%p571 bra 	$L__BB0_334;
	mad.lo.s32 	%r219, %r1058, %r33, %r1059;
	ld.shared.u32 	%r220, [_ZZ40ms_deformable_im2col_persistent_fullsizeI6__halfLi8ELi4ELi32EEvPKT_PKlS5_S3_S3_iiiiPS1_PiE19cached_level_starts+4];
	setp.lt.s32 	%p572, %r220, 0;
	@%p572 bra 	$L__BB0_332;
	shl.b32 	%r1061, %r219, 5;
	add.s32 	%r1062, %r1061, %r1717;
	add.s32 	%r221, %r1062, %r220;
	setp.lt.s32 	%p573, %r221, %r1716;
	@%p573 bra 	$L__BB0_333;
$L__BB0_332:
	add.s32 	%r1063, %r34, %r219;
	shl.b32 	%r1064, %r1063, 5;
	add.s32 	%r1065, %r1064, %r1717;
	mul.wide.s32 	%rd145, %r1065, 2;
	add.s64 	%rd146, %rd1, %rd145;
	ld.global.u16 	%rs2051, [%rd146];
	bra.uni 	$L__BB0_334;
$L__BB0_333:
	shl.b32 	%r1066, %r221, 1;
	mov.u32 	%r1067, shared_mem;
	add.s32 	%r1068, %r1067, %r1066;
	ld.shared.u16 	%rs2051, [%r1068];
$L__BB0_334:
	setp.lt.s32 	%p575, %r1058, 0;
	// begin inline asm
	{mul.f16 %rs1303,%rs1301,%rs1302;
}
	// end inline asm
	// begin inline asm
	{fma.rn.f16 %rs1306,%rs2051,%rs1303,%rs764;
}
	// end inline asm
	setp.lt.s32 	%p576, %r1059, -1;
	or.pred  	%p577, %p575, %p576;
	or.pred  	%p578, %p577, %p568;
	setp.ge.s32 	%p579, %r218, %r33;
	or.pred  	%p580, %p578, %p579;
	mov.u16 	%rs2052, %rs764;
	@%p580 bra 	$L__BB0_339;
	mad.lo.s32 	%r222, %r1058, %r33, %r218;
	ld.shared.u32 	%r223, [_ZZ40ms_deformable_im2col_persistent_fullsizeI6__halfLi8ELi4ELi32EEvPKT_PKlS5_S3_S3_iiiiPS1_PiE19cached_level_starts+4];
	setp.lt.s32 	%p581, %r223, 0;
	@%p581 bra 	$L__BB0_337;
	shl.b32 	%r1069, %r222, 5;
	add.s32 	%r1070, %r1069, %r1717;
	add.s32 	%r224, %r1070, %r223;
	setp.lt.s32 	%p582, %r224, %r1716;
	@%p582 bra 	$L__BB0_338;
$L__BB0_337:
	add.s32 	%r1071, %r34, %r222;
	shl.b32 	%r1072, %r1071, 5;
	add.s32 	%r1073, %r1072, %r1717;
	mul.wide.s32 	%rd147, %r1073, 2;
	add.s64 	%rd148, %rd1, %rd147;
	ld.global.u16 	%rs2052, [%rd148];
	bra.uni 	$L__BB0_339;
$L__BB0_338:
	shl.b32 	%r1074, %r224, 1;
	mov.u32 	%r1075, shared_mem;
	add.s32 	%r1076, %r1075, %r1074;
	ld.shared.u16 	%rs2052, [%r1076];
$L__BB0_339:
	setp.lt.s32 	%p584, %r1059, 0;
	// begin inline asm
	{mul.f16 %rs1310,%rs1301,%rs1300;
}
	// end inline asm
	// begin inline asm
	{fma.rn.f16 %rs1313,%rs2052,%rs1310,%rs1306;
}
	// end inline asm
	setp.lt.s32 	%p585, %r1058, -1;
	or.pred  	%p586, %p585, %p584;
	setp.ge.s32 	%p587, %r217, %r32;
	or.pred  	%p588, %p586, %p587;
	or.pred  	%p589, %p588, %p569;
	mov.u16 	%rs2053, %rs764;
	@%p589 bra 	$L__BB0_344;
	mad.lo.s32 	%r225, %r217, %r33, %r1059;
	ld.shared.u32 	%r226, [_ZZ40ms_deformable_im2col_persistent_fullsizeI6__halfLi8ELi4ELi32EEvPKT_PKlS5_S3_S3_iiiiPS1_PiE19cached_level_starts+4];
	setp.lt.s32 	%p590, %r226, 0;
	@%p590 bra 	$L__BB0_342;
	shl.b32 	%r1077, %r225, 5;
	add.s32 	%r1078, %r1077, %r1717;
	add.s32 	%r227, %r1078, %r226;
	setp.lt.s32 	%p591, %r227, %r1716;
	@%p591 bra 	$L__BB0_343;
$L__BB0_342:
	add.s32 	%r1079, %r34, %r225;
	shl.b32 	%r1080, %r1079, 5;
	add.s32 	%r1081, %r1080, %r1717;
	mul.wide.s32 	%rd149, %r1081, 2;
	add.s64 	%rd150, %rd1, %rd149;
	ld.global.u16 	%rs2053, [%rd150];
	bra.uni 	$L__BB0_344;
$L__BB0_343:
	shl.b32 	%r1082, %r227, 1;
	mov.u32 	%r1083, shared_mem;
	add.s32 	%r1084, %r1083, %r1082;
	ld.shared.u16 	%rs2053, [%r1084];
$L__BB0_344:
	// begin inline asm
	{mul.f16 %rs1317,%rs1299,%rs1302;
}
	// end inline asm
	// begin inline asm
	{fma.rn.f16 %rs1320,%rs2053,%rs1317,%rs1313;
}
	// end inline asm
	min.s32 	%r1085, %r1058, %r1059;
	setp.lt.s32 	%p594, %r1085, -1;
	or.pred  	%p595, %p587, %p579;
	or.pred  	%p596, %p595, %p594;
	mov.u16 	%rs2054, %rs764;
	@%p596 bra 	$L__BB0_349;
	mad.lo.s32 	%r228, %r217, %r33, %r218;
	ld.shared.u32 	%r229, [_ZZ40ms_deformable_im2col_persistent_fullsizeI6__halfLi8ELi4ELi32EEvPKT_PKlS5_S3_S3_iiiiPS1_PiE19cached_level_starts+4];
	setp.lt.s32 	%p597, %r229, 0;
	@%p597 bra 	$L__BB0_347;
	shl.b32 	%r1086, %r228, 5;
	add.s32 	%r1087, %r1086, %r1717;
	add.s32 	%r230, %r1087, %r229;
	setp.lt.s32 	%p598, %r230, %r1716;
	@%p598 bra 	$L__BB0_348;
$L__BB0_347:
	add.s32 	%r1088, %r34, %r228;
	shl.b32 	%r1089, %r1088, 5;
	add.s32 	%r1090, %r1089, %r1717;
	mul.wide.s32 	%rd151, %r1090, 2;
	add.s64 	%rd152, %rd1, %rd151;
	ld.global.u16 	%rs2054, [%rd152];
	bra.uni 	$L__BB0_349;
$L__BB0_348:
	shl.b32 	%r1091, %r230, 1;
	mov.u32 	%r1092, shared_mem;
	add.s32 	%r1093, %r1092, %r1091;
	ld.shared.u16 	%rs2054, [%r1093];
$L__BB0_349:
	// begin inline asm
	{mul.f16 %rs1324,%rs1299,%rs1300;
}
	// end inline asm
	// begin inline asm
	{fma.rn.f16 %rs1327,%rs2054,%rs1324,%rs1320;
}
	// end inline asm
	// begin inline asm
	{fma.rn.f16 %rs1990,%rs210,%rs1327,%rs1990;
}
	// end inline asm
$L__BB0_350:
	// begin inline asm
	{  cvt.f32.f16 %f328, %rs211;}

	// end inline asm
	add.f32 	%f330, %f328, 0f3F800000;
	mul.f32 	%f331, %f330, %f3;
	fma.rn.f32 	%f35, %f331, 0f3F000000, 0fBF000000;
	// begin inline asm
	{  cvt.f32.f16 %f329, %rs212;}

	// end inline asm
	add.f32 	%f332, %f329, 0f3F800000;
	mul.f32 	%f333, %f332, %f4;
	fma.rn.f32 	%f334, %f333, 0f3F000000, 0fBF000000;
	setp.leu.f32 	%p599, %f35, 0fBF800000;
	setp.leu.f32 	%p600, %f334, 0fBF800000;
	or.pred  	%p601, %p599, %p600;
	setp.geu.f32 	%p602, %f35, %f3;
	or.pred  	%p603, %p602, %p601;
	setp.geu.f32 	%p604, %f334, %f4;
	or.pred  	%p605, %p603, %p604;
	@%p605 bra 	$L__BB0_372;
	cvt.rmi.f32.f32 	%f339, %f35;
	cvt.rzi.s32.f32 	%r1094, %f339;
	cvt.rmi.f32.f32 	%f340, %f334;
	cvt.rzi.s32.f32 	%r1095, %f340;
	add.s32 	%r233, %r1094, 1;
	add.s32 	%r234, %r1095, 1;
	cvt.rn.f32.s32 	%f341, %r1094;
	sub.f32 	%f335, %f35, %f341;
	// begin inline asm
	{  cvt.rn.f16.f32 %rs1337, %f335;}

	// end inline asm
	cvt.rn.f32.s32 	%f342, %r1095;
	sub.f32 	%f336, %f334, %f342;
	// begin inline asm
	{  cvt.rn.f16.f32 %rs1338, %f336;}

	// end inline asm
	sub.f32 	%f343, %f341, %f35;
	add.f32 	%f337, %f343, 0f3F800000;
	// begin inline asm
	{  cvt.rn.f16.f32 %rs1339, %f337;}

	// end inline asm
	sub.f32 	%f344, %f342, %f334;
	add.f32 	%f338, %f344, 0f3F800000;
	// begin inline asm
	{  cvt.rn.f16.f32 %rs1340, %f338;}

	// end inline asm
	or.b32  	%r1096, %r1094, %r1095;
	setp.lt.s32 	%p606, %r1096, 0;
	setp.ge.s32 	%p607, %r1094, %r32;
	setp.ge.s32 	%p608, %r1095, %r33;
	or.pred  	%p609, %p607, %p608;
	or.pred  	%p610, %p609, %p606;
	mov.u16 	%rs2056, %rs764;
	@%p610 bra 	$L__BB0_356;
	mad.lo.s32 	%r235, %r1094, %r33, %r1095;
	ld.shared.u32 	%r236, [_ZZ40ms_deformable_im2col_persistent_fullsizeI6__halfLi8ELi4ELi32EEvPKT_PKlS5_S3_S3_iiiiPS1_PiE19cached_level_starts+4];
	setp.lt.s32 	%p611, %r236, 0;
	@%p611 bra 	$L__BB0_354;
	shl.b32 	%r1097, %r235, 5;
	add.s32 	%r1098, %r1097, %r1717;
	add.s32 	%r237, %r1098, %r236;
	setp.lt.s32 	%p612, %r237, %r1716;
	@%p612 bra 	$L__BB0_355;
$L__BB0_354:
	add.s32 	%r1099, %r34, %r235;
	shl.b32 	%r1100, %r1099, 5;
	add.s32 	%r1101, %r1100, %r1717;
	mul.wide.s32 	%rd153, %r1101, 2;
	add.s64 	%rd154, %rd1, %rd153;
	ld.global.u16 	%rs2056, [%rd154];
	bra.uni 	$L__BB0_356;
$L__BB0_355:
	shl.b32 	%r1102, %r237, 1;
	mov.u32 	%r1103, shared_mem;
	add.s32 	%r1104, %r1103, %r1102;
	ld.shared.u16 	%rs2056, [%r1104];
$L__BB0_356:
	setp.ge.s32 	%p613, %r1094, %r32;
	setp.lt.s32 	%p614, %r1094, 0;
	// begin inline asm
	{mul.f16 %rs1341,%rs1339,%rs1340;
}
	// end inline asm
	// begin inline asm
	{fma.rn.f16 %rs1344,%rs2056,%rs1341,%rs764;
}
	// end inline asm
	setp.lt.s32 	%p615, %r1095, -1;
	or.pred  	%p616, %p614, %p615;
	or.pred  	%p617, %p616, %p613;
	setp.ge.s32 	%p618, %r234, %r33;
	or.pred  	%p619, %p617, %p618;
	mov.u16 	%rs2057, %rs764;
	@%p619 bra 	$L__BB0_361;
	mad.lo.s32 	%r238, %r1094, %r33, %r234;
	ld.shared.u32 	%r239, [_ZZ40ms_deformable_im2col_persistent_fullsizeI6__halfLi8ELi4ELi32EEvPKT_PKlS5_S3_S3_iiiiPS1_PiE19cached_level_starts+4];
	setp.lt.s32 	%p620, %r239, 0;
	@%p620 bra 	$L__BB0_359;
	shl.b32 	%r1105, %r238, 5;
	add.s32 	%r1106, %r1105, %r1717;
	add.s32 	%r240, %r1106, %r239;
	setp.lt.s32 	%p621, %r240, %r1716;
	@%p621 bra 	$L__BB0_360;
$L__BB0_359:
	add.s32 	%r1107, %r34, %r238;
	shl.b32 	%r1108, %r1107, 5;
	add.s32 	%r1109, %r1108, %r1717;
	mul.wide.s32 	%rd155, %r1109, 2;
	add.s64 	%rd156, %rd1, %rd155;
	ld.global.u16 	%rs2057, [%rd156];
	bra.uni 	$L__BB0_361;
$L__BB0_360:
	shl.b32 	%r1110, %r240, 1;
	mov.u32 	%r1111, shared_mem;
	add.s32 	%r1112, %r1111, %r1110;
	ld.shared.u16 	%rs2057, [%r1112];
$L__BB0_361:
	setp.ge.s32 	%p622, %r1095, %r33;
	setp.lt.s32 	%p623, %r1095, 0;
	// begin inline asm
	{mul.f16 %rs1348,%rs1339,%rs1338;
}
	// end inline asm
	// begin inline asm
	{fma.rn.f16 %rs1351,%rs2057,%rs1348,%rs1344;
}
	// end inline asm
	setp.lt.s32 	%p624, %r1094, -1;
	or.pred  	%p625, %p624, %p623;
	setp.ge.s32 	%p626, %r233, %r32;
	or.pred  	%p627, %p625, %p626;
	or.pred  	%p628, %p627, %p622;
	mov.u16 	%rs2058, %rs764;
	@%p628 bra 	$L__BB0_366;
	mad.lo.s32 	%r241, %r233, %r33, %r1095;
	ld.shared.u32 	%r242, [_ZZ40ms_deformable_im2col_persistent_fullsizeI6__halfLi8ELi4ELi32EEvPKT_PKlS5_S3_S3_iiiiPS1_PiE19cached_level_starts+4];
	setp.lt.s32 	%p629, %r242, 0;
	@%p629 bra 	$L__BB0_364;
	shl.b32 	%r1113, %r241, 5;
	add.s32 	%r1114, %r1113, %r1717;
	add.s32 	%r243, %r1114, %r242;
	setp.lt.s32 	%p630, %r243, %r1716;
	@%p630 bra 	$L__BB0_365;
$L__BB0_364:
	add.s32 	%r1115, %r34, %r241;
	shl.b32 	%r1116, %r1115, 5;
	add.s32 	%r1117, %r1116, %r1717;
	mul.wide.s32 	%rd157, %r1117, 2;
	add.s64 	%rd158, %rd1, %rd157;
	ld.global.u16 	%rs2058, [%rd158];
	bra.uni 	$L__BB0_366;
$L__BB0_365:
	shl.b32 	%r1118, %r243, 1;
	mov.u32 	%r1119, shared_mem;
	add.s32 	%r1120, %r1119, %r1118;
	ld.shared.u16 	%rs2058, [%r1120];
$L__BB0_366:
	setp.ge.s32 	%p631, %r233, %r32;
	setp.ge.s32 	%p632, %r234, %r33;
	// begin inline asm
	{mul.f16 %rs1355,%rs1337,%rs1340;
}
	// end inline asm
	// begin inline asm
	{fma.rn.f16 %rs1358,%rs2058,%rs1355,%rs1351;
}
	// end inline asm
	min.s32 	%r1121, %r1094, %r1095;
	setp.lt.s32 	%p633, %r1121, -1;
	or.pred  	%p634, %p631, %p632;
	or.pred  	%p635, %p634, %p633;
	mov.u16 	%rs2059, %rs764;
	@%p635 bra 	$L__BB0_371;
	mad.lo.s32 	%r244, %r233, %r33, %r234;
	ld.shared.u32 	%r245, [_ZZ40ms_deformable_im2col_persistent_fullsizeI6__halfLi8ELi4ELi32EEvPKT_PKlS5_S3_S3_iiiiPS1_PiE19cached_level_starts+4];
	setp.lt.s32 	%p636, %r245, 0;
	@%p636 bra 	$L__BB0_369;
	shl.b32 	%r1122, %r244, 5;
	add.s32 	%r1123, %r1122, %r1717;
	add.s32 	%r246, %r1123, %r245;
	setp.lt.s32 	%p637, %r246, %r1716;
	@%p637 bra 	$L__BB0_370;
$L__BB0_369:
	add.s32 	%r1124, %r34, %r244;
	shl.b32 	%r1125, %r1124, 5;
	add.s32 	%r1126, %r1125, %r1717;
	mul.wide.s32 	%rd159, %r1126, 2;
	add.s64 	%rd160, %rd1, %rd159;
	ld.global.u16 	%rs2059, [%rd160];
	bra.uni 	$L__BB0_371;
$L__BB0_370:
	shl.b32 	%r1127, %r246, 1;
	mov.u32 	%r1128, shared_mem;
	add.s32 	%r1129, %r1128, %r1127;
	ld.shared.u16 	%rs2059, [%r1129];
$L__BB0_371:
	// begin inline asm
	{mul.f16 %rs1362,%rs1337,%rs1338;
}
	// end inline asm
	// begin inline asm
	{fma.rn.f16 %rs1365,%rs2059,%rs1362,%rs1358;
}
	// end inline asm
	// begin inline asm
	{fma.rn.f16 %rs1990,%rs213,%rs1365,%rs1990;
}
	// end inline asm
$L__BB0_372:
	ld.shared.u32 	%r247, [_ZZ40ms_deformable_im2col_persistent_fullsizeI6__halfLi8ELi4ELi32EEvPKT_PKlS5_S3_S3_iiiiPS1_PiE16s_spatial_shapes+32];
	ld.shared.u32 	%r248, [_ZZ40ms_deformable_im2col_persistent_fullsizeI6__halfLi8ELi4ELi32EEvPKT_PKlS5_S3_S3_iiiiPS1_PiE16s_spatial_shapes+40];
	ld.shared.u32 	%r1130, [_ZZ40ms_deformable_im2col_persistent_fullsizeI6__halfLi8ELi4ELi32EEvPKT_PKlS5_S3_S3_iiiiPS1_PiE19s_level_start_index+16];
	ld.global.u16 	%rs1373, [%rd9+64];
	ld.global.u16 	%rs1374, [%rd9+66];
	ld.global.u16 	%rs382, [%rd10+32];
	ld.global.u16 	%rs383, [%rd9+68];
	ld.global.u16 	%rs384, [%rd9+70];
	ld.global.u16 	%rs385, [%rd10+34];
	ld.global.u16 	%rs386, [%rd9+72];
	ld.global.u16 	%rs387, [%rd9+74];
	ld.global.u16 	%rs388, [%rd10+36];
	ld.global.u16 	%rs389, [%rd9+76];
	ld.global.u16 	%rs390, [%rd9+78];
	ld.global.u16 	%rs391, [%rd10+38];
	ld.global.u16 	%rs392, [%rd9+80];
	ld.global.u16 	%rs393, [%rd9+82];
	ld.global.u16 	%rs394, [%rd10+40];
	ld.global.u16 	%rs395, [%rd9+84];
	ld.global.u16 	%rs396, [%rd9+86];
	ld.global.u16 	%rs397, [%rd10+42];
	ld.global.u16 	%rs398, [%rd9+88];
	ld.global.u16 	%rs399, [%rd9+90];
	ld.global.u16 	%rs400, [%rd10+44];
	ld.global.u16 	%rs401, [%rd9+92];
	ld.global.u16 	%rs402, [%rd9+94];
	ld.global.u16 	%rs403, [%rd10+46];
	cvt.rn.f32.s32 	%f37, %r247;
	cvt.rn.f32.s32 	%f347, %r248;
	add.s32 	%r249, %r27, %r1130;
	// begin inline asm
	{  cvt.f32.f16 %f345, %rs1373;}

	// end inline asm
	add.f32 	%f348, %f345, 0f3F800000;
	mul.f32 	%f349, %f348, %f37;
	fma.rn.f32 	%f39, %f349, 0f3F000000, 0fBF000000;
	// begin inline asm
	{  cvt.f32.f16 %f346, %rs1374;}

	// end inline asm
	add.f32 	%f350, %f346, 0f3F800000;
	mul.f32 	%f351, %f350, %f347;
	fma.rn.f32 	%f352, %f351, 0f3F000000, 0fBF000000;
	setp.leu.f32 	%p638, %f39, 0fBF800000;
	setp.leu.f32 	%p639, %f352, 0fBF800000;
	or.pred  	%p640, %p638, %p639;
	setp.geu.f32 	%p641, %f39, %f37;
	or.pred  	%p642, %p641, %p640;
	setp.geu.f32 	%p643, %f352, %f347;
	or.pred  	%p644, %p642, %p643;
	@%p644 bra 	$L__BB0_394;
	cvt.rmi.f32.f32 	%f357, %f39;
	cvt.rzi.s32.f32 	%r1131, %f357;
	cvt.rmi.f32.f32 	%f358, %f352;
	cvt.rzi.s32.f32 	%r1132, %f358;
	add.s32 	%r252, %r1131, 1;
	add.s32 	%r253, %r1132, 1;
	cvt.rn.f32.s32 	%f359, %r1131;
	sub.f32 	%f353, %f39, %f359;
	// begin inline asm
	{  cvt.rn.f16.f32 %rs1375, %f353;}

	// end inline asm
	cvt.rn.f32.s32 	%f360, %r1132;
	sub.f32 	%f354, %f352, %f360;
	// begin inline asm
	{  cvt.rn.f16.f32 %rs1376, %f354;}

	// end inline asm
	sub.f32 	%f361, %f359, %f39;
	add.f32 	%f355, %f361, 0f3F800000;
	// begin inline asm
	{  cvt.rn.f16.f32 %rs1377, %f355;}

	// end inline asm
	sub.f32 	%f362, %f360, %f352;
	add.f32 	%f356, %f362, 0f3F800000;
	// begin inline asm
	{  cvt.rn.f16.f32 %rs1378, %f356;}

	// end inline asm
	or.b32  	%r1133, %r1131, %r1132;
	setp.lt.s32 	%p645, %r1133, 0;
	setp.ge.s32 	%p646, %r1131, %r247;
	setp.ge.s32 	%p647, %r1132, %r248;
	or.pred  	%p648, %p646, %p647;
	or.pred  	%p649, %p648, %p645;
	mov.u16 	%rs2061, %rs764;
	@%p649 bra 	$L__BB0_378;
	mad.lo.s32 	%r254, %r1131, %r248, %r1132;
	ld.shared.u32 	%r255, [_ZZ40ms_deformable_im2col_persistent_fullsizeI6__halfLi8ELi4ELi32EEvPKT_PKlS5_S3_S3_iiiiPS1_PiE19cached_level_starts+8];
	setp.lt.s32 	%p650, %r255, 0;
	@%p650 bra 	$L__BB0_376;
	shl.b32 	%r1134, %r254, 5;
	add.s32 	%r1135, %r1134, %r1717;
	add.s32 	%r256, %r1135, %r255;
	setp.lt.s32 	%p651, %r256, %r1716;
	@%p651 bra 	$L__BB0_377;
$L__BB0_376:
	add.s32 	%r1136, %r249, %r254;
	shl.b32 	%r1137, %r1136, 5;
	add.s32 	%r1138, %r1137, %r1717;
	mul.wide.s32 	%rd161, %r1138, 2;
	add.s64 	%rd162, %rd1, %rd161;
	ld.global.u16 	%rs2061, [%rd162];
	bra.uni 	$L__BB0_378;
$L__BB0_377:
	shl.b32 	%r1139, %r256, 1;
	mov.u32 	%r1140, shared_mem;
	add.s32 	%r1141, %r1140, %r1139;
	ld.shared.u16 	%rs2061, [%r1141];
$L__BB0_378:
	setp.lt.s32 	%p653, %r1131, 0;
	// begin inline asm
	{mul.f16 %rs1379,%rs1377,%rs1378;
}
	// end inline asm
	// begin inline asm
	{fma.rn.f16 %rs1382,%rs2061,%rs1379,%rs764;
}
	// end inline asm
	setp.lt.s32 	%p654, %r1132, -1;
	or.pred  	%p655, %p653, %p654;
	or.pred  	%p656, %p655, %p646;
	setp.ge.s32 	%p657, %r253, %r248;
	or.pred  	%p658, %p656, %p657;
	mov.u16 	%rs2062, %rs764;
	@%p658 bra 	$L__BB0_383;
	mad.lo.s32 	%r257, %r1131, %r248, %r253;
	ld.shared.u32 	%r258, [_ZZ40ms_deformable_im2col_persistent_fullsizeI6__halfLi8ELi4ELi32EEvPKT_PKlS5_S3_S3_iiiiPS1_PiE19cached_level_starts+8];
	setp.lt.s32 	%p659, %r258, 0;
	@%p659 bra 	$L__BB0_381;
	shl.b32 	%r1142, %r257, 5;
	add.s32 	%r1143, %r1142, %r1717;
	add.s32 	%r259, %r1143, %r258;
	setp.lt.s32 	%p660, %r259, %r1716;
	@%p660 bra 	$L__BB0_382;
$L__BB0_381:
	add.s32 	%r1144, %r249, %r257;
	shl.b32 	%r1145, %r1144, 5;
	add.s32 	%r1146, %r1145, %r1717;
	mul.wide.s32 	%rd163, %r1146, 2;
	add.s64 	%rd164, %rd1, %rd163;
	ld.global.u16 	%rs2062, [%rd164];
	bra.uni 	$L__BB0_383;
$L__BB0_382:
	shl.b32 	%r1147, %r259, 1;
	mov.u32 	%r1148, shared_mem;
	add.s32 	%r1149, %r1148, %r1147;
	ld.shared.u16 	%rs2062, [%r1149];
$L__BB0_383:
	setp.lt.s32 	%p662, %r1132, 0;
	// begin inline asm
	{mul.f16 %rs1386,%rs1377,%rs1376;
}
	// end inline asm
	// begin inline asm
	{fma.rn.f16 %rs1389,%rs2062,%rs1386,%rs1382;
}
	// end inline asm
	setp.lt.s32 	%p663, %r1131, -1;
	or.pred  	%p664, %p663, %p662;
	setp.ge.s32 	%p665, %r252, %r247;
	or.pred  	%p666, %p664, %p665;
	or.pred  	%p667, %p666, %p647;
	mov.u16 	%rs2063, %rs764;
	@%p667 bra 	$L__BB0_388;
	mad.lo.s32 	%r260, %r252, %r248, %r1132;
	ld.shared.u32 	%r261, [_ZZ40ms_deformable_im2col_persistent_fullsizeI6__halfLi8ELi4ELi32EEvPKT_PKlS5_S3_S3_iiiiPS1_PiE19cached_level_starts+8];
	setp.lt.s32 	%p668, %r261, 0;
	@%p668 bra 	$L__BB0_386;
	shl.b32 	%r1150, %r260, 5;
	add.s32 	%r1151, %r1150, %r1717;
	add.s32 	%r262, %r1151, %r261;
	setp.lt.s32 	%p669, %r262, %r1716;
	@%p669 bra 	$L__BB0_387;
$L__BB0_386:
	add.s32 	%r1152, %r249, %r260;
	shl.b32 	%r1153, %r1152, 5;
	add.s32 	%r1154, %r1153, %r1717;
	mul.wide.s32 	%rd165, %r1154, 2;
	add.s64 	%rd166, %rd1, %rd165;
	ld.global.u16 	%rs2063, [%rd166];
	bra.uni 	$L__BB0_388;
$L__BB0_387:
	shl.b32 	%r1155, %r262, 1;
	mov.u32 	%r1156, shared_mem;
	add.s32 	%r1157, %r1156, %r1155;
	ld.shared.u16 	%rs2063, [%r1157];
$L__BB0_388:
	// begin inline asm
	{mul.f16 %rs1393,%rs1375,%rs1378;
}
	// end inline asm
	// begin inline asm
	{fma.rn.f16 %rs1396,%rs2063,%rs1393,%rs1389;
}
	// end inline asm
	min.s32 	%r1158, %r1131, %r1132;
	setp.lt.s32 	%p672, %r1158, -1;
	or.pred  	%p673, %p665, %p657;
	or.pred  	%p674, %p673, %p672;
	mov.u16 	%rs2064, %rs764;
	@%p674 bra 	$L__BB0_393;
	mad.lo.s32 	%r263, %r252, %r248, %r253;
	ld.shared.u32 	%r264, [_ZZ40ms_deformable_im2col_persistent_fullsizeI6__halfLi8ELi4ELi32EEvPKT_PKlS5_S3_S3_iiiiPS1_PiE19cached_level_starts+8];
	setp.lt.s32 	%p675, %r264, 0;
	@%p675 bra 	$L__BB0_391;
	shl.b32 	%r1159, %r263, 5;
	add.s32 	%r1160, %r1159, %r1717;
	add.s32 	%r265, %r1160, %r264;
	setp.lt.s32 	%p676, %r265, %r1716;
	@%p676 bra 	$L__BB0_392;
$L__BB0_391:
	add.s32 	%r1161, %r249, %r263;
	shl.b32 	%r1162, %r1161, 5;
	add.s32 	%r1163, %r1162, %r1717;
	mul.wide.s32 	%rd167, %r1163, 2;
	add.s64 	%rd168, %rd1, %rd167;
	ld.global.u16 	%rs2064, [%rd168];
	bra.uni 	$L__BB0_393;
$L__BB0_392:
	shl.b32 	%r1164, %r265, 1;
	mov.u32 	%r1165, shared_mem;
	add.s32 	%r1166, %r1165, %r1164;
	ld.shared.u16 	%rs2064, [%r1166];
$L__BB0_393:
	// begin inline asm
	{mul.f16 %rs1400,%rs1375,%rs1376;
}
	// end inline asm
	// begin inline asm
	{fma.rn.f16 %rs1403,%rs2064,%rs1400,%rs1396;
}
	// end inline asm
	// begin inline asm
	{fma.rn.f16 %rs1990,%rs382,%rs1403,%rs1990;
}
	// end inline asm
$L__BB0_394:
	// begin inline asm
	{  cvt.f32.f16 %f363, %rs383;}

	// end inline asm
	add.f32 	%f365, %f363, 0f3F800000;
	mul.f32 	%f366, %f365, %f37;
	fma.rn.f32 	%f41, %f366, 0f3F000000, 0fBF000000;
	// begin inline asm
	{  cvt.f32.f16 %f364, %rs384;}

	// end inline asm
	add.f32 	%f367, %f364, 0f3F800000;
	mul.f32 	%f368, %f367, %f347;
	fma.rn.f32 	%f369, %f368, 0f3F000000, 0fBF000000;
	setp.leu.f32 	%p677, %f41, 0fBF800000;
	setp.leu.f32 	%p678, %f369, 0fBF800000;
	or.pred  	%p679, %p677, %p678;
	setp.geu.f32 	%p680, %f41, %f37;
	or.pred  	%p681, %p680, %p679;
	setp.geu.f32 	%p682, %f369, %f347;
	or.pred  	%p683, %p681, %p682;
	@%p683 bra 	$L__BB0_416;
	cvt.rmi.f32.f32 	%f374, %f41;
	cvt.rzi.s32.f32 	%r1167, %f374;
	cvt.rmi.f32.f32 	%f375, %f369;
	cvt.rzi.s32.f32 	%r1168, %f375;
	add.s32 	%r268, %r1167, 1;
	add.s32 	%r269, %r1168, 1;
	cvt.rn.f32.s32 	%f376, %r1167;
	sub.f32 	%f370, %f41, %f376;
	// begin inline asm
	{  cvt.rn.f16.f32 %rs1413, %f370;}

	// end inline asm
	cvt.rn.f32.s32 	%f377, %r1168;
	sub.f32 	%f371, %f369, %f377;
	// begin inline asm
	{  cvt.rn.f16.f32 %rs1414, %f371;}

	// end inline asm
	sub.f32 	%f378, %f376, %f41;
	add.f32 	%f372, %f378, 0f3F800000;
	// begin inline asm
	{  cvt.rn.f16.f32 %rs1415, %f372;}

	// end inline asm
	sub.f32 	%f379, %f377, %f369;
	add.f32 	%f373, %f379, 0f3F800000;
	// begin inline asm
	{  cvt.rn.f16.f32 %rs1416, %f373;}

	// end inline asm
	or.b32  	%r1169, %r1167, %r1168;
	setp.lt.s32 	%p684, %r1169, 0;
	setp.ge.s32 	%p685, %r1167, %r247;
	setp.ge.s32 	%p686, %r1168, %r248;
	or.pred  	%p687, %p685, %p686;
	or.pred  	%p688, %p687, %p684;
	mov.u16 	%rs2066, %rs764;
	@%p688 bra 	$L__BB0_400;
	mad.lo.s32 	%r270, %r1167, %r248, %r1168;
	ld.shared.u32 	%r271, [_ZZ40ms_deformable_im2col_persistent_fullsizeI6__halfLi8ELi4ELi32EEvPKT_PKlS5_S3_S3_iiiiPS1_PiE19cached_level_starts+8];
	setp.lt.s32 	%p689, %r271, 0;
	@%p689 bra 	$L__BB0_398;
	shl.b32 	%r1170, %r270, 5;
	add.s32 	%r1171, %r1170, %r1717;
	add.s32 	%r272, %r1171, %r271;
	setp.lt.s32 	%p690, %r272, %r1716;
	@%p690 bra 	$L__BB0_399;
$L__BB0_398:
	add.s32 	%r1172, %r249, %r270;
	shl.b32 	%r1173, %r1172, 5;
	add.s32 	%r1174, %r1173, %r1717;
	mul.wide.s32 	%rd169, %r1174, 2;
	add.s64 	%rd170, %rd1, %rd169;
	ld.global.u16 	%rs2066, [%rd170];
	bra.uni 	$L__BB0_400;
$L__BB0_399:
	shl.b32 	%r1175, %r272, 1;
	mov.u32 	%r1176, shared_mem;
	add.s32 	%r1177, %r1176, %r1175;
	ld.shared.u16 	%rs2066, [%r1177];
$L__BB0_400:
	setp.lt.s32 	%p692, %r1167, 0;
	// begin inline asm
	{mul.f16 %rs1417,%rs1415,%rs1416;
}
	// end inline asm
	// begin inline asm
	{fma.rn.f16 %rs1420,%rs2066,%rs1417,%rs764;
}
	// end inline asm
	setp.lt.s32 	%p693, %r1168, -1;
	or.pred  	%p694, %p692, %p693;
	or.pred  	%p695, %p694, %p685;
	setp.ge.s32 	%p696, %r269, %r248;
	or.pred  	%p697, %p695, %p696;
	mov.u16 	%rs2067, %rs764;
	@%p697 bra 	$L__BB0_405;
	mad.lo.s32 	%r273, %r1167, %r248, %r269;
	ld.shared.u32 	%r274, [_ZZ40ms_deformable_im2col_persistent_fullsizeI6__halfLi8ELi4ELi32EEvPKT_PKlS5_S3_S3_iiiiPS1_PiE19cached_level_starts+8];
	setp.lt.s32 	%p698, %r274, 0;
	@%p698 bra 	$L__BB0_403;
	shl.b32 	%r1178, %r273, 5;
	add.s32 	%r1179, %r1178, %r1717;
	add.s32 	%r275, %r1179, %r274;
	setp.lt.s32 	%p699, %r275, %r1716;
	@%p699 bra 	$L__BB0_404;
$L__BB0_403:
	add.s32 	%r1180, %r249, %r273;
	shl.b32 	%r1181, %r1180, 5;
	add.s32 	%r1182, %r1181, %r1717;
	mul.wide.s32 	%rd171, %r1182, 2;
	add.s64 	%rd172, %rd1, %rd171;
	ld.global.u16 	%rs2067, [%rd172];
	bra.uni 	$L__BB0_405;
$L__BB0_404:
	shl.b32 	%r1183, %r275, 1;
	mov.u32 	%r1184, shared_mem;
	add.s32 	%r1185, %r1184, %r1183;
	ld.shared.u16 	%rs2067, [%r1185];
$L__BB0_405:
	setp.lt.s32 	%p701, %r1168, 0;
	// begin inline asm
	{mul.f16 %rs1424,%rs1415,%rs1414;
}
	// end inline asm
	// begin inline asm
	{fma.rn.f16 %rs1427,%rs2067,%rs1424,%rs1420;
}
	// end inline asm
	setp.lt.s32 	%p702, %r1167, -1;
	or.pred  	%p703, %p702, %p701;
	setp.ge.s32 	%p704, %r268, %r247;
	or.pred  	%p705, %p703, %p704;
	or.pred  	%p706, %p705, %p686;
	mov.u16 	%rs2068, %rs764;
	@%p706 bra 	$L__BB0_410;
	mad.lo.s32 	%r276, %r268, %r248, %r1168;
	ld.shared.u32 	%r277, [_ZZ40ms_deformable_im2col_persistent_fullsizeI6__halfLi8ELi4ELi32EEvPKT_PKlS5_S3_S3_iiiiPS1_PiE19cached_level_starts+8];
	setp.lt.s32 	%p707, %r277, 0;
	@%p707 bra 	$L__BB0_408;
	shl.b32 	%r1186, %r276, 5;
	add.s32 	%r1187, %r1186, %r1717;
	add.s32 	%r278, %r1187, %r277;
	setp.lt.s32 	%p708, %r278, %r1716;
	@%p708 bra 	$L__BB0_409;
$L__BB0_408:
	add.s32 	%r1188, %r249, %r276;
	shl.b32 	%r1189, %r1188, 5;
	add.s32 	%r1190, %r1189, %r1717;
	mul.wide.s32 	%rd173, %r1190, 2;
	add.s64 	%rd174, %rd1, %rd173;
	ld.global.u16 	%rs2068, [%rd174];
	bra.uni 	$L__BB0_410;
$L__BB0_409:
	shl.b32 	%r1191, %r278, 1;
	mov.u32 	%r1192, shared_mem;
	add.s32 	%r1193, %r1192, %r1191;
	ld.shared.u16 	%rs2068, [%r1193];
$L__BB0_410:
	// begin inline asm
	{mul.f16 %rs1431,%rs1413,%rs1416;
}
	// end inline asm
	// begin inline asm
	{fma.rn.f16 %rs1434,%rs2068,%rs1431,%rs1427;
}
	// end inline asm
	min.s32 	%r1194, %r1167, %r1168;
	setp.lt.s32 	%p711, %r1194, -1;
	or.pred  	%p712, %p704, %p696;
	or.pred  	%p713, %p712, %p711;
	mov.u16 	%rs2069, %rs764;
	@%p713 bra 	$L__BB0_415;
	mad.lo.s32 	%r279, %r268, %r248, %r269;
	ld.shared.u32 	%r280, [_ZZ40ms_deformable_im2col_persistent_fullsizeI6__halfLi8ELi4ELi32EEvPKT_PKlS5_S3_S3_iiiiPS1_PiE19cached_level_starts+8];
	setp.lt.s32 	%p714, %r280, 0;
	@%p714 bra 	$L__BB0_413;
	shl.b32 	%r1195, %r279, 5;
	add.s32 	%r1196, %r1195, %r1717;
	add.s32 	%r281, %r1196, %r280;
	setp.lt.s32 	%p715, %r281, %r1716;
	@%p715 bra 	$L__BB0_414;
$L__BB0_413:
	add.s32 	%r1197, %r249, %r279;
	shl.b32 	%r1198, %r1197, 5;
	add.s32 	%r1199, %r1198, %r1717;
	mul.wide.s32 	%rd175, %r1199, 2;
	add.s64 	%rd176, %rd1, %rd175;
	ld.global.u16 	%rs2069, [%rd176];
	bra.uni 	$L__BB0_415;
$L__BB0_414:
	shl.b32 	%r1200, %r281, 1;
	mov.u32 	%r1201, shared_mem;
	add.s32 	%r1202, %r1201, %r1200;
	ld.shared.u16 	%rs2069, [%r1202];
$L__BB0_415:
	// begin inline asm
	{mul.f16 %rs1438,%rs1413,%rs1414;
}
	// end inline asm
	// begin inline asm
	{fma.rn.f16 %rs1441,%rs2069,%rs1438,%rs1434;
}
	// end inline asm
	// begin inline asm
	{fma.rn.f16 %rs1990,%rs385,%rs1441,%rs1990;
}
	// end inline asm
$L__BB0_416:
	// begin inline asm
	{  cvt.f32.f16 %f380, %rs386;}

	// end inline asm
	add.f32 	%f382, %f380, 0f3F800000;
	mul.f32 	%f383, %f382, %f37;
	fma.rn.f32 	%f43, %f383, 0f3F000000, 0fBF000000;
	// begin inline asm
	{  cvt.f32.f16 %f381, %rs387;}

	// end inline asm
	add.f32 	%f384, %f381, 0f3F800000;
	mul.f32 	%f385, %f384, %f347;
	fma.rn.f32 	%f386, %f385, 0f3F000000, 0fBF000000;
	setp.leu.f32 	%p716, %f43, 0fBF800000;
	setp.leu.f32 	%p717, %f386, 0fBF800000;
	or.pred  	%p718, %p716, %p717;
	setp.geu.f32 	%p719, %f43, %f37;
	or.pred  	%p720, %p719, %p718;
	setp.geu.f32 	%p721, %f386, %f347;
	or.pred  	%p722, %p720, %p721;
	@%p722 bra 	$L__BB0_438;
	cvt.rmi.f32.f32 	%f391, %f43;
	cvt.rzi.s32.f32 	%r1203, %f391;
	cvt.rmi.f32.f32 	%f392, %f386;
	cvt.rzi.s32.f32 	%r1204, %f392;
	add.s32 	%r284, %r1203, 1;
	add.s32 	%r285, %r1204, 1;
	cvt.rn.f32.s32 	%f393, %r1203;
	sub.f32 	%f387, %f43, %f393;
	// begin inline asm
	{  cvt.rn.f16.f32 %rs1451, %f387;}

	// end inline asm
	cvt.rn.f32.s32 	%f394, %r1204;
	sub.f32 	%f388, %f386, %f394;
	// begin inline asm
	{  cvt.rn.f16.f32 %rs1452, %f388;}

	// end inline asm
	sub.f32 	%f395, %f393, %f43;
	add.f32 	%f389, %f395, 0f3F800000;
	// begin inline asm
	{  cvt.rn.f16.f32 %rs1453, %f389;}

	// end inline asm
	sub.f32 	%f396, %f394, %f386;
	add.f32 	%f390, %f396, 0f3F800000;
	// begin inline asm
	{  cvt.rn.f16.f32 %rs1454, %f390;}

	// end inline asm
	or.b32  	%r1205, %r1203, %r1204;
	setp.lt.s32 	%p723, %r1205, 0;
	setp.ge.s32 	%p724, %r1203, %r247;
	setp.ge.s32 	%p725, %r1204, %r248;
	or.pred  	%p726, %p724, %p725;
	or.pred  	%p727, %p726, %p723;
	mov.u16 	%rs2071, %rs764;
	@%p727 bra 	$L__BB0_422;
	mad.lo.s32 	%r286, %r1203, %r248, %r1204;
	ld.shared.u32 	%r287, [_ZZ40ms_deformable_im2col_persistent_fullsizeI6__halfLi8ELi4ELi32EEvPKT_PKlS5_S3_S3_iiiiPS1_PiE19cached_level_starts+8];
	setp.lt.s32 	%p728, %r287, 0;
	@%p728 bra 	$L__BB0_420;
	shl.b32 	%r1206, %r286, 5;
	add.s32 	%r1207, %r1206, %r1717;
	add.s32 	%r288, %r1207, %r287;
	setp.lt.s32 	%p729, %r288, %r1716;
	@%p729 bra 	$L__BB0_421;
$L__BB0_420:
	add.s32 	%r1208, %r249, %r286;
	shl.b32 	%r1209, %r1208, 5;
	add.s32 	%r1210, %r1209, %r1717;
	mul.wide.s32 	%rd177, %r1210, 2;
	add.s64 	%rd178, %rd1, %rd177;
	ld.global.u16 	%rs2071, [%rd178];
	bra.uni 	$L__BB0_422;
$L__BB0_421:
	shl.b32 	%r1211, %r288, 1;
	mov.u32 	%r1212, shared_mem;
	add.s32 	%r1213, %r1212, %r1211;
	ld.shared.u16 	%rs2071, [%r1213];
$L__BB0_422:
	setp.lt.s32 	%p731, %r1203, 0;
	// begin inline asm
	{mul.f16 %rs1455,%rs1453,%rs1454;
}
	// end inline asm
	// begin inline asm
	{fma.rn.f16 %rs1458,%rs2071,%rs1455,%rs764;
}
	// end inline asm
	setp.lt.s32 	%p732, %r1204, -1;
	or.pred  	%p733, %p731, %p732;
	or.pred  	%p734, %p733, %p724;
	setp.ge.s32 	%p735, %r285, %r248;
	or.pred  	%p736, %p734, %p735;
	mov.u16 	%rs2072, %rs764;
	@%p736 bra 	$L__BB0_427;
	mad.lo.s32 	%r289, %r1203, %r248, %r285;
	ld.shared.u32 	%r290, [_ZZ40ms_deformable_im2col_persistent_fullsizeI6__halfLi8ELi4ELi32EEvPKT_PKlS5_S3_S3_iiiiPS1_PiE19cached_level_starts+8];
	setp.lt.s32 	%p737, %r290, 0;
	@%p737 bra 	$L__BB0_425;
	shl.b32 	%r1214, %r289, 5;
	add.s32 	%r1215, %r1214, %r1717;
	add.s32 	%r291, %r1215, %r290;
	setp.lt.s32 	%p738, %r291, %r1716;
	@%p738 bra 	$L__BB0_426;
$L__BB0_425:
	add.s32 	%r1216, %r249, %r289;
	shl.b32 	%r1217, %r1216, 5;
	add.s32 	%r1218, %r1217, %r1717;
	mul.wide.s32 	%rd179, %r1218, 2;
	add.s64 	%rd180, %rd1, %rd179;
	ld.global.u16 	%rs2072, [%rd180];
	bra.uni 	$L__BB0_427;
$L__BB0_426:
	shl.b32 	%r1219, %r291, 1;
	mov.u32 	%r1220, shared_mem;
	add.s32 	%r1221, %r1220, %r1219;
	ld.shared.u16 	%rs2072, [%r1221];
$L__BB0_427:
	setp.lt.s32 	%p740, %r1204, 0;
	// begin inline asm
	{mul.f16 %rs1462,%rs1453,%rs1452;
}
	// end inline asm
	// begin inline asm
	{fma.rn.f16 %rs1465,%rs2072,%rs1462,%rs1458;
}
	// end inline asm
	setp.lt.s32 	%p741, %r1203, -1;
	or.pred  	%p742, %p741, %p740;
	setp.ge.s32 	%p743, %r284, %r247;
	or.pred  	%p744, %p742, %p743;
	or.pred  	%p745, %p744, %p725;
	mov.u16 	%rs2073, %rs764;
	@%p745 bra 	$L__BB0_432;
	mad.lo.s32 	%r292, %r284, %r248, %r1204;
	ld.shared.u32 	%r293, [_ZZ40ms_deformable_im2col_persistent_fullsizeI6__halfLi8ELi4ELi32EEvPKT_PKlS5_S3_S3_iiiiPS1_PiE19cached_level_starts+8];
	setp.lt.s32 	%p746, %r293, 0;
	@%p746 bra 	$L__BB0_430;
	shl.b32 	%r1222, %r292, 5;
	add.s32 	%r1223, %r1222, %r1717;
	add.s32 	%r294, %r1223, %r293;
	setp.lt.s32 	%p747, %r294, %r1716;
	@%p747 bra 	$L__BB0_431;
$L__BB0_430:
	add.s32 	%r1224, %r249, %r292;
	shl.b32 	%r1225, %r1224, 5;
	add.s32 	%r1226, %r1225, %r1717;
	mul.wide.s32 	%rd181, %r1226, 2;
	add.s64 	%rd182, %rd1, %rd181;
	ld.global.u16 	%rs2073, [%rd182];
	bra.uni 	$L__BB0_432;
$L__BB0_431:
	shl.b32 	%r1227, %r294, 1;
	mov.u32 	%r1228, shared_mem;
	add.s32 	%r1229, %r1228, %r1227;
	ld.shared.u16 	%rs2073, [%r1229];
$L__BB0_432:
	// begin inline asm
	{mul.f16 %rs1469,%rs1451,%rs1454;
}
	// end inline asm
	// begin inline asm
	{fma.rn.f16 %rs1472,%rs2073,%rs1469,%rs1465;
}
	// end inline asm
	min.s32 	%r1230, %r1203, %r1204;
	setp.lt.s32 	%p750, %r1230, -1;
	or.pred  	%p751, %p743, %p735;
	or.pred  	%p752, %p751, %p750;
	mov.u16 	%rs2074, %rs764;
	@%p752 bra 	$L__BB0_437;
	mad.lo.s32 	%r295, %r284, %r248, %r285;
	ld.shared.u32 	%r296, [_ZZ40ms_deformable_im2col_persistent_fullsizeI6__halfLi8ELi4ELi32EEvPKT_PKlS5_S3_S3_iiiiPS1_PiE19cached_level_starts+8];
	setp.lt.s32 	%p753, %r296, 0;
	@%p753 bra 	$L__BB0_435;
	shl.b32 	%r1231, %r295, 5;
	add.s32 	%r1232, %r1231, %r1717;
	add.s32 	%r297, %r1232, %r296;
	setp.lt.s32 	%p754, %r297, %r1716;
	@%p754 bra 	$L__BB0_436;
$L__BB0_435:
	add.s32 	%r1233, %r249, %r295;
	shl.b32 	%r1234, %r1233, 5;
	add.s32 	%r1235, %r1234, %r1717;
	mul.wide.s32 	%rd183, %r1235, 2;
	add.s64 	%rd184, %rd1, %rd183;
	ld.global.u16 	%rs2074, [%rd184];
	bra.uni 	$L__BB0_437;
$L__BB0_436:
	shl.b32 	%r1236, %r297, 1;
	mov.u32 	%r1237, shared_mem;
	add.s32 	%r1238, %r1237, %r1236;
	ld.shared.u16 	%rs2074, [%r1238];
$L__BB0_437:
	// begin inline asm
	{mul.f16 %rs1476,%rs1451,%rs1452;
}
	// end inline asm
	// begin inline asm
	{fma.rn.f16 %rs1479,%rs2074,%rs1476,%rs1472;
}
	// end inline asm
	// begin inline asm
	{fma.rn.f16 %rs1990,%rs388,%rs1479,%rs1990;
}
	// end inline asm
$L__BB0_438:
	// begin inline asm
	{  cvt.f32.f16 %f397, %rs389;}

	// end inline asm
	add.f32 	%f399, %f397, 0f3F800000;
	mul.f32 	%f400, %f399, %f37;
	fma.rn.f32 	%f45, %f400, 0f3F000000, 0fBF000000;
	// begin inline asm
	{  cvt.f32.f16 %f398, %rs390;}

	// end inline asm
	add.f32 	%f401, %f398, 0f3F800000;
	mul.f32 	%f402, %f401, %f347;
	fma.rn.f32 	%f403, %f402, 0f3F000000, 0fBF000000;
	setp.leu.f32 	%p755, %f45, 0fBF800000;
	setp.leu.f32 	%p756, %f403, 0fBF800000;
	or.pred  	%p757, %p755, %p756;
	setp.geu.f32 	%p758, %f45, %f37;
	or.pred  	%p759, %p758, %p757;
	setp.geu.f32 	%p760, %f403, %f347;
	or.pred  	%p761, %p759, %p760;
	@%p761 bra 	$L__BB0_460;
	cvt.rmi.f32.f32 	%f408, %f45;
	cvt.rzi.s32.f32 	%r1239, %f408;
	cvt.rmi.f32.f32 	%f409, %f403;
	cvt.rzi.s32.f32 	%r1240, %f409;
	add.s32 	%r300, %r1239, 1;
	add.s32 	%r301, %r1240, 1;
	cvt.rn.f32.s32 	%f410, %r1239;
	sub.f32 	%f404, %f45, %f410;
	// begin inline asm
	{  cvt.rn.f16.f32 %rs1489, %f404;}

	// end inline asm
	cvt.rn.f32.s32 	%f411, %r1240;
	sub.f32 	%f405, %f403, %f411;
	// begin inline asm
	{  cvt.rn.f16.f32 %rs1490, %f405;}

	// end inline asm
	sub.f32 	%f412, %f410, %f45;
	add.f32 	%f406, %f412, 0f3F800000;
	// begin inline asm
	{  cvt.rn.f16.f32 %rs1491, %f406;}

	// end inline asm
	sub.f32 	%f413, %f411, %f403;
	add.f32 	%f407, %f413, 0f3F800000;
	// begin inline asm
	{  cvt.rn.f16.f32 %rs1492, %f407;}

	// end inline asm
	or.b32  	%r1241, %r1239, %r1240;
	setp.lt.s32 	%p762, %r1241, 0;
	setp.ge.s32 	%p763, %r1239, %r247;
	setp.ge.s32 	%p764, %r1240, %r248;
	or.pred  	%p765, %p763, %p764;
	or.pred  	%p766, %p765, %p762;
	mov.u16 	%rs2076, %rs764;
	@%p766 bra 	$L__BB0_444;
	mad.lo.s32 	%r302, %r1239, %r248, %r1240;
	ld.shared.u32 	%r303, [_ZZ40ms_deformable_im2col_persistent_fullsizeI6__halfLi8ELi4ELi32EEvPKT_PKlS5_S3_S3_iiiiPS1_PiE19cached_level_starts+8];
	setp.lt.s32 	%p767, %r303, 0;
	@%p767 bra 	$L__BB0_442;
	shl.b32 	%r1242, %r302, 5;
	add.s32 	%r1243, %r1242, %r1717;
	add.s32 	%r304, %r1243, %r303;
	setp.lt.s32 	%p768, %r304, %r1716;
	@%p768 bra 	$L__BB0_443;
$L__BB0_442:
	add.s32 	%r1244, %r249, %r302;
	shl.b32 	%r1245, %r1244, 5;
	add.s32 	%r1246, %r1245, %r1717;
	mul.wide.s32 	%rd185, %r1246, 2;
	add.s64 	%rd186, %rd1, %rd185;
	ld.global.u16 	%rs2076, [%rd186];
	bra.uni 	$L__BB0_444;
$L__BB0_443:
	shl.b32 	%r1247, %r304, 1;
	mov.u32 	%r1248, shared_mem;
	add.s32 	%r1249, %r1248, %r1247;
	ld.shared.u16 	%rs2076, [%r1249];
$L__BB0_444:
	setp.lt.s32 	%p770, %r1239, 0;
	// begin inline asm
	{mul.f16 %rs1493,%rs1491,%rs1492;
}
	// end inline asm
	// begin inline asm
	{fma.rn.f16 %rs1496,%rs2076,%rs1493,%rs764;
}
	// end inline asm
	setp.lt.s32 	%p771, %r1240, -1;
	or.pred  	%p772, %p770, %p771;
	or.pred  	%p773, %p772, %p763;
	setp.ge.s32 	%p774, %r301, %r248;
	or.pred  	%p775, %p773, %p774;
	mov.u16 	%rs2077, %rs764;
	@%p775 bra 	$L__BB0_449;
	mad.lo.s32 	%r305, %r1239, %r248, %r301;
	ld.shared.u32 	%r306, [_ZZ40ms_deformable_im2col_persistent_fullsizeI6__halfLi8ELi4ELi32EEvPKT_PKlS5_S3_S3_iiiiPS1_PiE19cached_level_starts+8];
	setp.lt.s32 	%p776, %r306, 0;
	@%p776 bra 	$L__BB0_447;
	shl.b32 	%r1250, %r305, 5;
	add.s32 	%r1251, %r1250, %r1717;
	add.s32 	%r307, %r1251, %r306;
	setp.lt.s32 	%p777, %r307, %r1716;
	@%p777 bra 	$L__BB0_448;
$L__BB0_447:
	add.s32 	%r1252, %r249, %r305;
	shl.b32 	%r1253, %r1252, 5;
	add.s32 	%r1254, %r1253, %r1717;
	mul.wide.s32 	%rd187, %r1254, 2;
	add.s64 	%rd188, %rd1, %rd187;
	ld.global.u16 	%rs2077, [%rd188];
	bra.uni 	$L__BB0_449;
$L__BB0_448:
	shl.b32 	%r1255, %r307, 1;
	mov.u32 	%r1256, shared_mem;
	add.s32 	%r1257, %r1256, %r1255;
	ld.shared.u16 	%rs2077, [%r1257];
$L__BB0_449:
	setp.lt.s32 	%p779, %r1240, 0;
	// begin inline asm
	{mul.f16 %rs1500,%rs1491,%rs1490;
}
	// end inline asm
	// begin inline asm
	{fma.rn.f16 %rs1503,%rs2077,%rs1500,%rs1496;
}
	// end inline asm
	setp.lt.s32 	%p780, %r1239, -1;
	or.pred  	%p781, %p780, %p779;
	setp.ge.s32 	%p782, %r300, %r247;
	or.pred  	%p783, %p781, %p782;
	or.pred  	%p784, %p783, %p764;
	mov.u16 	%rs2078, %rs764;
	@%p784 bra 	$L__BB0_454;
	mad.lo.s32 	%r308, %r300, %r248, %r1240;
	ld.shared.u32 	%r309, [_ZZ40ms_deformable_im2col_persistent_fullsizeI6__halfLi8ELi4ELi32EEvPKT_PKlS5_S3_S3_iiiiPS1_PiE19cached_level_starts+8];
	setp.lt.s32 	%p785, %r309, 0;
	@%p785 bra 	$L__BB0_452;
	shl.b32 	%r1258, %r308, 5;
	add.s32 	%r1259, %r1258, %r1717;
	add.s32 	%r310, %r1259, %r309;
	setp.lt.s32 	%p786, %r310, %r1716;
	@%p786 bra 	$L__BB0_453;
$L__BB0_452:
	add.s32 	%r1260, %r249, %r308;
	shl.b32 	%r1261, %r1260, 5;
	add.s32 	%r1262, %r1261, %r1717;
	mul.wide.s32 	%rd189, %r1262, 2;
	add.s64 	%rd190, %rd1, %rd189;
	ld.global.u16 	%rs2078, [%rd190];
	bra.uni 	$L__BB0_454;
$L__BB0_453:
	shl.b32 	%r1263, %r310, 1;
	mov.u32 	%r1264, shared_mem;
	add.s32 	%r1265, %r1264, %r1263;
	ld.shared.u16 	%rs2078, [%r1265];
$L__BB0_454:
	// begin inline asm
	{mul.f16 %rs1507,%rs1489,%rs1492;
}
	// end inline asm
	// begin inline asm
	{fma.rn.f16 %rs1510,%rs2078,%rs1507,%rs1503;
}
	// end inline asm
	min.s32 	%r1266, %r1239, %r1240;
	setp.lt.s32 	%p789, %r1266, -1;
	or.pred  	%p790, %p782, %p774;
	or.pred  	%p791, %p790, %p789;
	mov.u16 	%rs2079, %rs764;
	@%p791 bra 	$L__BB0_459;
	mad.lo.s32 	%r311, %r300, %r248, %r301;
	ld.shared.u32 	%r312, [_ZZ40ms_deformable_im2col_persistent_fullsizeI6__halfLi8ELi4ELi32EEvPKT_PKlS5_S3_S3_iiiiPS1_PiE19cached_level_starts+8];
	setp.lt.s32 	%p792, %r312, 0;
	@%p792 bra 	$L__BB0_457;
	shl.b32 	%r1267, %r311, 5;
	add.s32 	%r1268, %r1267, %r1717;
	add.s32 	%r313, %r1268, %r312;
	setp.lt.s32 	%p793, %r313, %r1716;
	@%p793 bra 	$L__BB0_458;
$L__BB0_457:
	add.s32 	%r1269, %r249, %r311;
	shl.b32 	%r1270, %r1269, 5;
	add.s32 	%r1271, %r1270, %r1717;
	mul.wide.s32 	%rd191, %r1271, 2;
	add.s64 	%rd192, %rd1, %rd191;
	ld.global.u16 	%rs2079, [%rd192];
	bra.uni 	$L__BB0_459;
$L__BB0_458:
	shl.b32 	%r1272, %r313, 1;
	mov.u32 	%r1273, shared_mem;
	add.s32 	%r1274, %r1273, %r1272;
	ld.shared.u16 	%rs2079, [%r1274];
$L__BB0_459:
	// begin inline asm
	{mul.f16 %rs1514,%rs1489,%rs1490;
}
	// end inline asm
	// begin inline asm
	{fma.rn.f16 %rs1517,%rs2079,%rs1514,%rs1510;
}
	// end inline asm
	// begin inline asm
	{fma.rn.f16 %rs1990,%rs391,%rs1517,%rs1990;
}
	// end inline asm
$L__BB0_460:
	// begin inline asm
	{  cvt.f32.f16 %f414, %rs392;}

	// end inline asm
	add.f32 	%f416, %f414, 0f3F800000;
	mul.f32 	%f417, %f416, %f37;
	fma.rn.f32 	%f47, %f417, 0f3F000000, 0fBF000000;
	// begin inline asm
	{  cvt.f32.f16 %f415, %rs393;}

	// end inline asm
	add.f32 	%f418, %f415, 0f3F800000;
	mul.f32 	%f419, %f418, %f347;
	fma.rn.f32 	%f420, %f419, 0f3F000000, 0fBF000000;
	setp.leu.f32 	%p794, %f47, 0fBF800000;
	setp.leu.f32 	%p795, %f420, 0fBF800000;
	or.pred  	%p796, %p794, %p795;
	setp.geu.f32 	%p797, %f47, %f37;
	or.pred  	%p798, %p797, %p796;
	setp.geu.f32 	%p799, %f420, %f347;
	or.pred  	%p800, %p798, %p799;
	@%p800 bra 	$L__BB0_482;
	cvt.rmi.f32.f32 	%f425, %f47;
	cvt.rzi.s32.f32 	%r1275, %f425;
	cvt.rmi.f32.f32 	%f426, %f420;
	cvt.rzi.s32.f32 	%r1276, %f426;
	add.s32 	%r316, %r1275, 1;
	add.s32 	%r317, %r1276, 1;
	cvt.rn.f32.s32 	%f427, %r1275;
	sub.f32 	%f421, %f47, %f427;
	// begin inline asm
	{  cvt.rn.f16.f32 %rs1527, %f421;}

	// end inline asm
	cvt.rn.f32.s32 	%f428, %r1276;
	sub.f32 	%f422, %f420, %f428;
	// begin inline asm
	{  cvt.rn.f16.f32 %rs1528, %f422;}

	// end inline asm
	sub.f32 	%f429, %f427, %f47;
	add.f32 	%f423, %f429, 0f3F800000;
	// begin inline asm
	{  cvt.rn.f16.f32 %rs1529, %f423;}

	// end inline asm
	sub.f32 	%f430, %f428, %f420;
	add.f32 	%f424, %f430, 0f3F800000;
	// begin inline asm
	{  cvt.rn.f16.f32 %rs1530, %f424;}

	// end inline asm
	or.b32  	%r1277, %r1275, %r1276;
	setp.lt.s32 	%p801, %r1277, 0;
	setp.ge.s32 	%p802, %r1275, %r247;
	setp.ge.s32 	%p803, %r1276, %r248;
	or.pred  	%p804, %p802, %p803;
	or.pred  	%p805, %p804, %p801;
	mov.u16 	%rs2081, %rs764;
	@%p805 bra 	$L__BB0_466;
	mad.lo.s32 	%r318, %r1275, %r248, %r1276;
	ld.shared.u32 	%r319, [_ZZ40ms_deformable_im2col_persistent_fullsizeI6__halfLi8ELi4ELi32EEvPKT_PKlS5_S3_S3_iiiiPS1_PiE19cached_level_starts+8];
	setp.lt.s32 	%p806, %r319, 0;
	@%p806 bra 	$L__BB0_464;
	shl.b32 	%r1278, %r318, 5;
	add.s32 	%r1279, %r1278, %r1717;
	add.s32 	%r320, %r1279, %r319;
	setp.lt.s32 	%p807, %r320, %r1716;
	@%p807 bra 	$L__BB0_465;
$L__BB0_464:
	add.s32 	%r1280, %r249, %r318;
	shl.b32 	%r1281, %r1280, 5;
	add.s32 	%r1282, %r1281, %r1717;
	mul.wide.s32 	%rd193, %r1282, 2;
	add.s64 	%rd194, %rd1, %rd193;
	ld.global.u16 	%rs2081, [%rd194];
	bra.uni 	$L__BB0_466;
$L__BB0_465:
	shl.b32 	%r1283, %r320, 1;
	mov.u32 	%r1284, shared_mem;
	add.s32 	%r1285, %r1284, %r1283;
	ld.shared.u16 	%rs2081, [%r1285];
$L__BB0_466:
	setp.lt.s32 	%p809, %r1275, 0;
	// begin inline asm
	{mul.f16 %rs1531,%rs1529,%rs1530;
}
	// end inline asm
	// begin inline asm
	{fma.rn.f16 %rs1534,%rs2081,%rs1531,%rs764;
}
	// end inline asm
	setp.lt.s32 	%p810, %r1276, -1;
	or.pred  	%p811, %p809, %p810;
	or.pred  	%p812, %p811, %p802;
	setp.ge.s32 	%p813, %r317, %r248;
	or.pred  	%p814, %p812, %p813;
	mov.u16 	%rs2082, %rs764;
	@%p814 bra 	$L__BB0_471;
	mad.lo.s32 	%r321, %r1275, %r248, %r317;
	ld.shared.u32 	%r322, [_ZZ40ms_deformable_im2col_persistent_fullsizeI6__halfLi8ELi4ELi32EEvPKT_PKlS5_S3_S3_iiiiPS1_PiE19cached_level_starts+8];
	setp.lt.s32 	%p815, %r322, 0;
	@%p815 bra 	$L__BB0_469;
	shl.b32 	%r1286, %r321, 5;
	add.s32 	%r1287, %r1286, %r1717;
	add.s32 	%r323, %r1287, %r322;
	setp.lt.s32 	%p816, %r323, %r1716;
	@%p816 bra 	$L__BB0_470;
$L__BB0_469:
	add.s32 	%r1288, %r249, %r321;
	shl.b32 	%r1289, %r1288, 5;
	add.s32 	%r1290, %r1289, %r1717;
	mul.wide.s32 	%rd195, %r1290, 2;
	add.s64 	%rd196, %rd1, %rd195;
	ld.global.u16 	%rs2082, [%rd196];
	bra.uni 	$L__BB0_471;
$L__BB0_470:
	shl.b32 	%r1291, %r323, 1;
	mov.u32 	%r1292, shared_mem;
	add.s32 	%r1293, %r1292, %r1291;
	ld.shared.u16 	%rs2082, [%r1293];
$L__BB0_471:
	setp.lt.s32 	%p818, %r1276, 0;
	// begin inline asm
	{mul.f16 %rs1538,%rs1529,%rs1528;
}
	// end inline asm
	// begin inline asm
	{fma.rn.f16 %rs1541,%rs2082,%rs1538,%rs1534;
}
	// end inline asm
	setp.lt.s32 	%p819, %r1275, -1;
	or.pred  	%p820, %p819, %p818;
	setp.ge.s32 	%p821, %r316, %r247;
	or.pred  	%p822, %p820, %p821;
	or.pred  	%p823, %p822, %p803;
	mov.u16 	%rs2083, %rs764;
	@%p823 bra 	$L__BB0_476;
	mad.lo.s32 	%r324, %r316, %r248, %r1276;
	ld.shared.u32 	%r325, [_ZZ40ms_deformable_im2col_persistent_fullsizeI6__halfLi8ELi4ELi32EEvPKT_PKlS5_S3_S3_iiiiPS1_PiE19cached_level_starts+8];
	setp.lt.s32 	%p824, %r325, 0;
	@%p824 bra 	$L__BB0_474;
	shl.b32 	%r1294, %r324, 5;
	add.s32 	%r1295, %r1294, %r1717;
	add.s32 	%r326, %r1295, %r325;
	setp.lt.s32 	%p825, %r326, %r1716;
	@%p825 bra 	$L__BB0_475;
$L__BB0_474:
	add.s32 	%r1296, %r249, %r324;
	shl.b32 	%r1297, %r1296, 5;
	add.s32 	%r1298, %r1297, %r1717;
	mul.wide.s32 	%rd197, %r1298, 2;
	add.s64 	%rd198, %rd1, %rd197;
	ld.global.u16 	%rs2083, [%rd198];
	bra.uni 	$L__BB0_476;
$L__BB0_475:
	shl.b32 	%r1299, %r326, 1;
	mov.u32 	%r1300, shared_mem;
	add.s32 	%r1301, %r1300, %r1299;
	ld.shared.u16 	%rs2083, [%r1301];
$L__BB0_476:
	// begin inline asm
	{mul.f16 %rs1545,%rs1527,%rs1530;
}
	// end inline asm
	// begin inline asm
	{fma.rn.f16 %rs1548,%rs2083,%rs1545,%rs1541;
}
	// end inline asm
	min.s32 	%r1302, %r1275, %r1276;
	setp.lt.s32 	%p828, %r1302, -1;
	or.pred  	%p829, %p821, %p813;
	or.pred  	%p830, %p829, %p828;
	mov.u16 	%rs2084, %rs764;
	@%p830 bra 	$L__BB0_481;
	mad.lo.s32 	%r327, %r316, %r248, %r317;
	ld.shared.u32 	%r328, [_ZZ40ms_deformable_im2col_persistent_fullsizeI6__halfLi8ELi4ELi32EEvPKT_PKlS5_S3_S3_iiiiPS1_PiE19cached_level_starts+8];
	setp.lt.s32 	%p831, %r328, 0;
	@%p831 bra 	$L__BB0_479;
	shl.b32 	%r1303, %r327, 5;
	add.s32 	%r1304, %r1303, %r1717;
	add.s32 	%r329, %r1304, %r328;
	setp.lt.s32 	%p832, %r329, %r1716;
	@%p832 bra 	$L__BB0_480;
$L__BB0_479:
	add.s32 	%r1305, %r249, %r327;
	shl.b32 	%r1306, %r1305, 5;
	add.s32 	%r1307, %r1306, %r1717;
	mul.wide.s32 	%rd199, %r1307, 2;
	add.s64 	%rd200, %rd1, %rd199;
	ld.global.u16 	%rs2084, [%rd200];
	bra.uni 	$L__BB0_481;
$L__BB0_480:
	shl.b32 	%r1308, %r329, 1;
	mov.u32 	%r1309, shared_mem;
	add.s32 	%r1310, %r1309, %r1308;
	ld.shared.u16 	%rs2084, [%r1310];
$L__BB0_481:
	// begin inline asm
	{mul.f16 %rs1552,%rs1527,%rs1528;
}
	// end inline asm
	// begin inline asm
	{fma.rn.f16 %rs1555,%rs2084,%rs1552,%rs1548;
}
	// end inline asm
	// begin inline asm
	{fma.rn.f16 %rs1990,%rs394,%rs1555,%rs1990;
}
	// end inline asm
$L__BB0_482:
	// begin inline asm
	{  cvt.f32.f16 %f431, %rs395;}

	// end inline asm
	add.f32 	%f433, %f431, 0f3F800000;
	mul.f32 	%f434, %f433, %f37;
	fma.rn.f32 	%f49, %f434, 0f3F000000, 0fBF000000;
	// begin inline asm
	{  cvt.f32.f16 %f432, %rs396;}

	// end inline asm
	add.f32 	%f435, %f432, 0f3F800000;
	mul.f32 	%f436, %f435, %f347;
	fma.rn.f32 	%f437, %f436, 0f3F000000, 0fBF000000;
	setp.leu.f32 	%p833, %f49, 0fBF800000;
	setp.leu.f32 	%p834, %f437, 0fBF800000;
	or.pred  	%p835, %p833, %p834;
	setp.geu.f32 	%p836, %f49, %f37;
	or.pred  	%p837, %p836, %p835;
	setp.geu.f32 	%p838, %f437, %f347;
	or.pred  	%p839, %p837, %p838;
	@%p839 bra 	$L__BB0_504;
	cvt.rmi.f32.f32 	%f442, %f49;
	cvt.rzi.s32.f32 	%r1311, %f442;
	cvt.rmi.f32.f32 	%f443, %f437;
	cvt.rzi.s32.f32 	%r1312, %f443;
	add.s32 	%r332, %r1311, 1;
	add.s32 	%r333, %r1312, 1;
	cvt.rn.f32.s32 	%f444, %r1311;
	sub.f32 	%f438, %f49, %f444;
	// begin inline asm
	{  cvt.rn.f16.f32 %rs1565, %f438;}

	// end inline asm
	cvt.rn.f32.s32 	%f445, %r1312;
	sub.f32 	%f439, %f437, %f445;
	// begin inline asm
	{  cvt.rn.f16.f32 %rs1566, %f439;}

	// end inline asm
	sub.f32 	%f446, %f444, %f49;
	add.f32 	%f440, %f446, 0f3F800000;
	// begin inline asm
	{  cvt.rn.f16.f32 %rs1567, %f440;}

	// end inline asm
	sub.f32 	%f447, %f445, %f437;
	add.f32 	%f441, %f447, 0f3F800000;
	// begin inline asm
	{  cvt.rn.f16.f32 %rs1568, %f441;}

	// end inline asm
	or.b32  	%r1313, %r1311, %r1312;
	setp.lt.s32 	%p840, %r1313, 0;
	setp.ge.s32 	%p841, %r1311, %r247;
	setp.ge.s32 	%p842, %r1312, %r248;
	or.pred  	%p843, %p841, %p842;
	or.pred  	%p844, %p843, %p840;
	mov.u16 	%rs2086, %rs764;
	@%p844 bra 	$L__BB0_488;
	mad.lo.s32 	%r334, %r1311, %r248, %r1312;
	ld.shared.u32 	%r335, [_ZZ40ms_deformable_im2col_persistent_fullsizeI6__halfLi8ELi4ELi32EEvPKT_PKlS5_S3_S3_iiiiPS1_PiE19cached_level_starts+8];
	setp.lt.s32 	%p845, %r335, 0;
	@%p845 bra 	$L__BB0_486;
	shl.b32 	%r1314, %r334, 5;
	add.s32 	%r1315, %r1314, %r1717;
	add.s32 	%r336, %r1315, %r335;
	setp.lt.s32 	%p846, %r336, %r1716;
	@%p846 bra 	$L__BB0_487;
$L__BB0_486:
	add.s32 	%r1316, %r249, %r334;
	shl.b32 	%r1317, %r1316, 5;
	add.s32 	%r1318, %r1317, %r1717;
	mul.wide.s32 	%rd201, %r1318, 2;
	add.s64 	%rd202, %rd1, %rd201;
	ld.global.u16 	%rs2086, [%rd202];
	bra.uni 	$L__BB0_488;
$L__BB0_487:
	shl.b32 	%r1319, %r336, 1;
	mov.u32 	%r1320, shared_mem;
	add.s32 	%r1321, %r1320, %r1319;
	ld.shared.u16 	%rs2086, [%r1321];
$L__BB0_488:
	setp.lt.s32 	%p848, %r1311, 0;
	// begin inline asm
	{mul.f16 %rs1569,%rs1567,%rs1568;
}
	// end inline asm
	// begin inline asm
	{fma.rn.f16 %rs1572,%rs2086,%rs1569,%rs764;
}
	// end inline asm
	setp.lt.s32 	%p849, %r1312, -1;
	or.pred  	%p850, %p848, %p849;
	or.pred  	%p851, %p850, %p841;
	setp.ge.s32 	%p852, %r333, %r248;
	or.pred  	%p853, %p851, %p852;
	mov.u16 	%rs2087, %rs764;
	@%p853 bra 	$L__BB0_493;
	mad.lo.s32 	%r337, %r1311, %r248, %r333;
	ld.shared.u32 	%r338, [_ZZ40ms_deformable_im2col_persistent_fullsizeI6__halfLi8ELi4ELi32EEvPKT_PKlS5_S3_S3_iiiiPS1_PiE19cached_level_starts+8];
	setp.lt.s32 	%p854, %r338, 0;
	@%p854 bra 	$L__BB0_491;
	shl.b32 	%r1322, %r337, 5;
	add.s32 	%r1323, %r1322, %r1717;
	add.s32 	%r339, %r1323, %r338;
	setp.lt.s32 	%p855, %r339, %r1716;
	@%p855 bra 	$L__BB0_492;
$L__BB0_491:
	add.s32 	%r1324, %r249, %r337;
	shl.b32 	%r1325, %r1324, 5;
	add.s32 	%r1326, %r1325, %r1717;
	mul.wide.s32 	%rd203, %r1326, 2;
	add.s64 	%rd204, %rd1, %rd203;
	ld.global.u16 	%rs2087, [%rd204];
	bra.uni 	$L__BB0_493;
$L__BB0_492:
	shl.b32 	%r1327, %r339, 1;
	mov.u32 	%r1328, shared_mem;
	add.s32 	%r1329, %r1328, %r1327;
	ld.shared.u16 	%rs2087, [%r1329];
$L__BB0_493:
	setp.lt.s32 	%p857, %r1312, 0;
	// begin inline asm
	{mul.f16 %rs1576,%rs1567,%rs1566;
}
	// end inline asm
	// begin inline asm
	{fma.rn.f16 %rs1579,%rs2087,%rs1576,%rs1572;
}
	// end inline asm
	setp.lt.s32 	%p858, %r1311, -1;
	or.pred  	%p859, %p858, %p857;
	setp.ge.s32 	%p860, %r332, %r247;
	or.pred  	%p861, %p859, %p860;
	or.pred  	%p862, %p861, %p842;
	mov.u16 	%rs2088, %rs764;
	@%p862 bra 	$L__BB0_498;
	mad.lo.s32 	%r340, %r332, %r248, %r1312;
	ld.shared.u32 	%r341, [_ZZ40ms_deformable_im2col_persistent_fullsizeI6__halfLi8ELi4ELi32EEvPKT_PKlS5_S3_S3_iiiiPS1_PiE19cached_level_starts+8];
	setp.lt.s32 	%p863, %r341, 0;
	@%p863 bra 	$L__BB0_496;
	shl.b32 	%r1330, %r340, 5;
	add.s32 	%r1331, %r1330, %r1717;
	add.s32 	%r342, %r1331, %r341;
	setp.lt.s32 	%p864, %r342, %r1716;
	@%p864 bra 	$L__BB0_497;
$L__BB0_496:
	add.s32 	%r1332, %r249, %r340;
	shl.b32 	%r1333, %r1332, 5;
	add.s32 	%r1334, %r1333, %r1717;
	mul.wide.s32 	%rd205, %r1334, 2;
	add.s64 	%rd206, %rd1, %rd205;
	ld.global.u16 	%rs2088, [%rd206];
	bra.uni 	$L__BB0_498;
$L__BB0_497:
	shl.b32 	%r1335, %r342, 1;
	mov.u32 	%r1336, shared_mem;
	add.s32 	%r1337, %r1336, %r1335;
	ld.shared.u16 	%rs2088, [%r1337];
$L__BB0_498:
	// begin inline asm
	{mul.f16 %rs1583,%rs1565,%rs1568;
}
	// end inline asm
	// begin inline asm
	{fma.rn.f16 %rs1586,%rs2088,%rs1583,%rs1579;
}
	// end inline asm
	min.s32 	%r1338, %r1311, %r1312;
	setp.lt.s32 	%p867, %r1338, -1;
	or.pred  	%p868, %p860, %p852;
	or.pred  	%p869, %p868, %p867;
	mov.u16 	%rs2089, %rs764;
	@%p869 bra 	$L__BB0_503;
	mad.lo.s32 	%r343, %r332, %r248, %r333;
	ld.shared.u32 	%r344, [_ZZ40ms_deformable_im2col_persistent_fullsizeI6__halfLi8ELi4ELi32EEvPKT_PKlS5_S3_S3_iiiiPS1_PiE19cached_level_starts+8];
	setp.lt.s32 	%p870, %r344, 0;
	@%p870 bra 	$L__BB0_501;
	shl.b32 	%r1339, %r343, 5;
	add.s32 	%r1340, %r1339, %r1717;
	add.s32 	%r345, %r1340, %r344;
	setp.lt.s32 	%p871, %r345, %r1716;
	@%p871 bra 	$L__BB0_502;
$L__BB0_501:
	add.s32 	%r1341, %r249, %r343;
	shl.b32 	%r1342, %r1341, 5;
	add.s32 	%r1343, %r1342, %r1717;
	mul.wide.s32 	%rd207, %r1343, 2;
	add.s64 	%rd208, %rd1, %rd207;
	ld.global.u16 	%rs2089, [%rd208];
	bra.uni 	$L__BB0_503;
$L__BB0_502:
	shl.b32 	%r1344, %r345, 1;
	mov.u32 	%r1345, shared_mem;
	add.s32 	%r1346, %r1345, %r1344;
	ld.shared.u16 	%rs2089, [%r1346];
$L__BB0_503:
	// begin inline asm
	{mul.f16 %rs1590,%rs1565,%rs1566;
}
	// end inline asm
	// begin inline asm
	{fma.rn.f16 %rs1593,%rs2089,%rs1590,%rs1586;
}
	// end inline asm
	// begin inline asm
	{fma.rn.f16 %rs1990,%rs397,%rs1593,%rs1990;
}
	// end inline asm
$L__BB0_504:
	// begin inline asm
	{  cvt.f32.f16 %f448, %rs398;}

	// end inline asm
	add.f32 	%f450, %f448, 0f3F800000;
	mul.f32 	%f451, %f450, %f37;
	fma.rn.f32 	%f51, %f451, 0f3F000000, 0fBF000000;
	// begin inline asm
	{  cvt.f32.f16 %f449, %rs399;}

	// end inline asm
	add.f32 	%f452, %f449, 0f3F800000;
	mul.f32 	%f453, %f452, %f347;
	fma.rn.f32 	%f454, %f453, 0f3F000000, 0fBF000000;
	setp.leu.f32 	%p872, %f51, 0fBF800000;
	setp.leu.f32 	%p873, %f454, 0fBF800000;
	or.pred  	%p874, %p872, %p873;
	setp.geu.f32 	%p875, %f51, %f37;
	or.pred  	%p876, %p875, %p874;
	setp.geu.f32 	%p877, %f454, %f347;
	or.pred  	%p878, %p876, %p877;
	@%p878 bra 	$L__BB0_526;
	cvt.rmi.f32.f32 	%f459, %f51;
	cvt.rzi.s32.f32 	%r1347, %f459;
	cvt.rmi.f32.f32 	%f460, %f454;
	cvt.rzi.s32.f32 	%r1348, %f460;
	add.s32 	%r348, %r1347, 1;
	add.s32 	%r349, %r1348, 1;
	cvt.rn.f32.s32 	%f461, %r1347;
	sub.f32 	%f455, %f51, %f461;
	// begin inline asm
	{  cvt.rn.f16.f32 %rs1603, %f455;}

	// end inline asm
	cvt.rn.f32.s32 	%f462, %r1348;
	sub.f32 	%f456, %f454, %f462;
	// begin inline asm
	{  cvt.rn.f16.f32 %rs1604, %f456;}

	// end inline asm
	sub.f32 	%f463, %f461, %f51;
	add.f32 	%f457, %f463, 0f3F800000;
	// begin inline asm
	{  cvt.rn.f16.f32 %rs1605, %f457;}

	// end inline asm
	sub.f32 	%f464, %f462, %f454;
	add.f32 	%f458, %f464, 0f3F800000;
	// begin inline asm
	{  cvt.rn.f16.f32 %rs1606, %f458;}

	// end inline asm
	or.b32  	%r1349, %r1347, %r1348;
	setp.lt.s32 	%p879, %r1349, 0;
	setp.ge.s32 	%p880, %r1347, %r247;
	setp.ge.s32 	%p881, %r1348, %r248;
	or.pred  	%p882, %p880, %p881;
	or.pred  	%p883, %p882, %p879;
	mov.u16 	%rs2091, %rs764;
	@%p883 bra 	$L__BB0_510;
	mad.lo.s32 	%r350, %r1347, %r248, %r1348;
	ld.shared.u32 	%r351, [_ZZ40ms_deformable_im2col_persistent_fullsizeI6__halfLi8ELi4ELi32EEvPKT_PKlS5_S3_S3_iiiiPS1_PiE19cached_level_starts+8];
	setp.lt.s32 	%p884, %r351, 0;
	@%p884 bra 	$L__BB0_508;
	shl.b32 	%r1350, %r350, 5;
	add.s32 	%r1351, %r1350, %r1717;
	add.s32 	%r352, %r1351, %r351;
	setp.lt.s32 	%p885, %r352, %r1716;
	@%p885 bra 	$L__BB0_509;
$L__BB0_508:
	add.s32 	%r1352, %r249, %r350;
	shl.b32 	%r1353, %r1352, 5;
	add.s32 	%r1354, %r1353, %r1717;
	mul.wide.s32 	%rd209, %r1354, 2;
	add.s64 	%rd210, %rd1, %rd209;
	ld.global.u16 	%rs2091, [%rd210];
	bra.uni 	$L__BB0_510;
$L__BB0_509:
	shl.b32 	%r1355, %r352, 1;
	mov.u32 	%r1356, shared_mem;
	add.s32 	%r1357, %r1356, %r1355;
	ld.shared.u16 	%rs2091, [%r1357];
$L__BB0_510:
	setp.lt.s32 	%p887, %r1347, 0;
	// begin inline asm
	{mul.f16 %rs1607,%rs1605,%rs1606;
}
	// end inline asm
	// begin inline asm
	{fma.rn.f16 %rs1610,%rs2091,%rs1607,%rs764;
}
	// end inline asm
	setp.lt.s32 	%p888, %r1348, -1;
	or.pred  	%p889, %p887, %p888;
	or.pred  	%p890, %p889, %p880;
	setp.ge.s32 	%p891, %r349, %r248;
	or.pred  	%p892, %p890, %p891;
	mov.u16 	%rs2092, %rs764;
	@%p892 bra 	$L__BB0_515;
	mad.lo.s32 	%r353, %r1347, %r248, %r349;
	ld.shared.u32 	%r354, [_ZZ40ms_deformable_im2col_persistent_fullsizeI6__halfLi8ELi4ELi32EEvPKT_PKlS5_S3_S3_iiiiPS1_PiE19cached_level_starts+8];
	setp.lt.s32 	%p893, %r354, 0;
	@%p893 bra 	$L__BB0_513;
	shl.b32 	%r1358, %r353, 5;
	add.s32 	%r1359, %r1358, %r1717;
	add.s32 	%r355, %r1359, %r354;
	setp.lt.s32 	%p894, %r355, %r1716;
	@%p894 bra 	$L__BB0_514;
$L__BB0_513:
	add.s32 	%r1360, %r249, %r353;
	shl.b32 	%r1361, %r1360, 5;
	add.s32 	%r1362, %r1361, %r1717;
	mul.wide.s32 	%rd211, %r1362, 2;
	add.s64 	%rd212, %rd1, %rd211;
	ld.global.u16 	%rs2092, [%rd212];
	bra.uni 	$L__BB0_515;
$L__BB0_514:
	shl.b32 	%r1363, %r355, 1;
	mov.u32 	%r1364, shared_mem;
	add.s32 	%r1365, %r1364, %r1363;
	ld.shared.u16 	%rs2092, [%r1365];
$L__BB0_515:
	setp.lt.s32 	%p896, %r1348, 0;
	// begin inline asm
	{mul.f16 %rs1614,%rs1605,%rs1604;
}
	// end inline asm
	// begin inline asm
	{fma.rn.f16 %rs1617,%rs2092,%rs1614,%rs1610;
}
	// end inline asm
	setp.lt.s32 	%p897, %r1347, -1;
	or.pred  	%p898, %p897, %p896;
	setp.ge.s32 	%p899, %r348, %r247;
	or.pred  	%p900, %p898, %p899;
	or.pred  	%p901, %p900, %p881;
	mov.u16 	%rs2093, %rs764;
	@%p901 bra 	$L__BB0_520;
	mad.lo.s32 	%r356, %r348, %r248, %r1348;
	ld.shared.u32 	%r357, [_ZZ40ms_deformable_im2col_persistent_fullsizeI6__halfLi8ELi4ELi32EEvPKT_PKlS5_S3_S3_iiiiPS1_PiE19cached_level_starts+8];
	setp.lt.s32 	%p902, %r357, 0;
	@%p902 bra 	$L__BB0_518;
	shl.b32 	%r1366, %r356, 5;
	add.s32 	%r1367, %r1366, %r1717;
	add.s32 	%r358, %r1367, %r357;
	setp.lt.s32 	%p903, %r358, %r1716;
	@%p903 bra 	$L__BB0_519;
$L__BB0_518:
	add.s32 	%r1368, %r249, %r356;
	shl.b32 	%r1369, %r1368, 5;
	add.s32 	%r1370, %r1369, %r1717;
	mul.wide.s32 	%rd213, %r1370, 2;
	add.s64 	%rd214, %rd1, %rd213;
	ld.global.u16 	%rs2093, [%rd214];
	bra.uni 	$L__BB0_520;
$L__BB0_519:
	shl.b32 	%r1371, %r358, 1;
	mov.u32 	%r1372, shared_mem;
	add.s32 	%r1373, %r1372, %r1371;
	ld.shared.u16 	%rs2093, [%r1373];
$L__BB0_520:
	// begin inline asm
	{mul.f16 %rs1621,%rs1603,%rs1606;
}
	// end inline asm
	// begin inline asm
	{fma.rn.f16 %rs1624,%rs2093,%rs1621,%rs1617;
}
	// end inline asm
	min.s32 	%r1374, %r1347, %r1348;
	setp.lt.s32 	%p906, %r1374, -1;
	or.pred  	%p907, %p899, %p891;
	or.pred  	%p908, %p907, %p906;
	mov.u16 	%rs2094, %rs764;
	@%p908 bra 	$L__BB0_525;
	mad.lo.s32 	%r359, %r348, %r248, %r349;
	ld.shared.u32 	%r360, [_ZZ40ms_deformable_im2col_persistent_fullsizeI6__halfLi8ELi4ELi32EEvPKT_PKlS5_S3_S3_iiiiPS1_PiE19cached_level_starts+8];
	setp.lt.s32 	%p909, %r360, 0;
	@%p909 bra 	$L__BB0_523;
	shl.b32 	%r1375, %r359, 5;
	add.s32 	%r1376, %r1375, %r1717;
	add.s32 	%r361, %r1376, %r360;
	setp.lt.s32 	%p910, %r361, %r1716;
	@%p910 bra 	$L__BB0_524;
$L__BB0_523:
	add.s32 	%r1377, %r249, %r359;
	shl.b32 	%r1378, %r1377, 5;
	add.s32 	%r1379, %r1378, %r1717;
	mul.wide.s32 	%rd215, %r1379, 2;
	add.s64 	%rd216, %rd1, %rd215;
	ld.global.u16 	%rs2094, [%rd216];
	bra.uni 	$L__BB0_525;
$L__BB0_524:
	shl.b32 	%r1380, %r361, 1;
	mov.u32 	%r1381, shared_mem;
	add.s32 	%r1382, %r1381, %r1380;
	ld.shared.u16 	%rs2094, [%r1382];
$L__BB0_525:
	// begin inline asm
	{mul.f16 %rs1628,%rs1603,%rs1604;
}
	// end inline asm
	// begin inline asm
	{fma.rn.f16 %rs1631,%rs2094,%rs1628,%rs1624;
}
	// end inline asm
	// begin inline asm
	{fma.rn.f16 %rs1990,%rs400,%rs1631,%rs1990;
}
	// end inline asm
$L__BB0_526:
	// begin inline asm
	{  cvt.f32.f16 %f465, %rs401;}

	// end inline asm
	add.f32 	%f467, %f465, 0f3F800000;
	mul.f32 	%f468, %f467, %f37;
	fma.rn.f32 	%f53, %f468, 0f3F000000, 0fBF000000;
	// begin inline asm
	{  cvt.f32.f16 %f466, %rs402;}

	// end inline asm
	add.f32 	%f469, %f466, 0f3F800000;
	mul.f32 	%f470, %f469, %f347;
	fma.rn.f32 	%f471, %f470, 0f3F000000, 0fBF000000;
	setp.leu.f32 	%p911, %f53, 0fBF800000;
	setp.leu.f32 	%p912, %f471, 0fBF800000;
	or.pred  	%p913, %p911, %p912;
	setp.geu.f32 	%p914, %f53, %f37;
	or.pred  	%p915, %p914, %p913;
	setp.geu.f32 	%p916, %f471, %f347;
	or.pred  	%p917, %p915, %p916;
	@%p917 bra 	$L__BB0_548;
	cvt.rmi.f32.f32 	%f476, %f53;
	cvt.rzi.s32.f32 	%r1383, %f476;
	cvt.rmi.f32.f32 	%f477, %f471;
	cvt.rzi.s32.f32 	%r1384, %f477;
	add.s32 	%r364, %r1383, 1;
	add.s32 	%r365, %r1384, 1;
	cvt.rn.f32.s32 	%f478, %r1383;
	sub.f32 	%f472, %f53, %f478;
	// begin inline asm
	{  cvt.rn.f16.f32 %rs1641, %f472;}

	// end inline asm
	cvt.rn.f32.s32 	%f479, %r1384;
	sub.f32 	%f473, %f471, %f479;
	// begin inline asm
	{  cvt.rn.f16.f32 %rs1642, %f473;}

	// end inline asm
	sub.f32 	%f480, %f478, %f53;
	add.f32 	%f474, %f480, 0f3F800000;
	// begin inline asm
	{  cvt.rn.f16.f32 %rs1643, %f474;}

	// end inline asm
	sub.f32 	%f481, %f479, %f471;
	add.f32 	%f475, %f481, 0f3F800000;
	// begin inline asm
	{  cvt.rn.f16.f32 %rs1644, %f475;}

	// end inline asm
	or.b32  	%r1385, %r1383, %r1384;
	setp.lt.s32 	%p918, %r1385, 0;
	setp.ge.s32 	%p919, %r1383, %r247;
	setp.ge.s32 	%p920, %r1384, %r248;
	or.pred  	%p921, %p919, %p920;
	or.pred  	%p922, %p921, %p918;
	mov.u16 	%rs2096, %rs764;
	@%p922 bra 	$L__BB0_532;
	mad.lo.s32 	%r366, %r1383, %r248, %r1384;
	ld.shared.u32 	%r367, [_ZZ40ms_deformable_im2col_persistent_fullsizeI6__halfLi8ELi4ELi32EEvPKT_PKlS5_S3_S3_iiiiPS1_PiE19cached_level_starts+8];
	setp.lt.s32 	%p923, %r367, 0;
	@%p923 bra 	$L__BB0_530;
	shl.b32 	%r1386, %r366, 5;
	add.s32 	%r1387, %r1386, %r1717;
	add.s32 	%r368, %r1387, %r367;
	setp.lt.s32 	%p924, %r368, %r1716;
	@%p924 bra 	$L__BB0_531;
$L__BB0_530:
	add.s32 	%r1388, %r249, %r366;
	shl.b32 	%r1389, %r1388, 5;
	add.s32 	%r1390, %r1389, %r1717;
	mul.wide.s32 	%rd217, %r1390, 2;
	add.s64 	%rd218, %rd1, %rd217;
	ld.global.u16 	%rs2096, [%rd218];
	bra.uni 	$L__BB0_532;
$L__BB0_531:
	shl.b32 	%r1391, %r368, 1;
	mov.u32 	%r1392, shared_mem;
	add.s32 	%r1393, %r1392, %r1391;
	ld.shared.u16 	%rs2096, [%r1393];
$L__BB0_532:
	setp.lt.s32 	%p926, %r1383, 0;
	// begin inline asm
	{mul.f16 %rs1645,%rs1643,%rs1644;
}
	// end inline asm
	// begin inline asm
	{fma.rn.f16 %rs1648,%rs2096,%rs1645,%rs764;
}
	// end inline asm
	setp.lt.s32 	%p927, %r1384, -1;
	or.pred  	%p928, %p926, %p927;
	or.pred  	%p929, %p928, %p919;
	setp.ge.s32 	%p930, %r365, %r248;
	or.pred  	%p931, %p929, %p930;
	mov.u16 	%rs2097, %rs764;
	@%p931 bra 	$L__BB0_537;
	mad.lo.s32 	%r369, %r1383, %r248, %r365;
	ld.shared.u32 	%r370, [_ZZ40ms_deformable_im2col_persistent_fullsizeI6__halfLi8ELi4ELi32EEvPKT_PKlS5_S3_S3_iiiiPS1_PiE19cached_level_starts+8];
	setp.lt.s32 	%p932, %r370, 0;
	@%p932 bra 	$L__BB0_535;
	shl.b32 	%r1394, %r369, 5;
	add.s32 	%r1395, %r1394, %r1717;
	add.s32 	%r371, %r1395, %r370;
	setp.lt.s32 	%p933, %r371, %r1716;
	@%p933 bra 	$L__BB0_536;
$L__BB0_535:
	add.s32 	%r1396, %r249, %r369;
	shl.b32 	%r1397, %r1396, 5;
	add.s32 	%r1398, %r1397, %r1717;
	mul.wide.s32 	%rd219, %r1398, 2;
	add.s64 	%rd220, %rd1, %rd219;
	ld.global.u16 	%rs2097, [%rd220];
	bra.uni 	$L__BB0_537;
$L__BB0_536:
	shl.b32 	%r1399, %r371, 1;
	mov.u32 	%r1400, shared_mem;
	add.s32 	%r1401, %r1400, %r1399;
	ld.shared.u16 	%rs2097, [%r1401];
$L__BB0_537:
	setp.lt.s32 	%p935, %r1384, 0;
	// begin inline asm
	{mul.f16 %rs1652,%rs1643,%rs1642;
}
	// end inline asm
	// begin inline asm
	{fma.rn.f16 %rs1655,%rs2097,%rs1652,%rs1648;
}
	// end inline asm
	setp.lt.s32 	%p936, %r1383, -1;
	or.pred  	%p937, %p936, %p935;
	setp.ge.s32 	%p938, %r364, %r247;
	or.pred  	%p939, %p937, %p938;
	or.pred  	%p940, %p939, %p920;
	mov.u16 	%rs2098, %rs764;
	@%p940 bra 	$L__BB0_542;
	mad.lo.s32 	%r372, %r364, %r248, %r1384;
	ld.shared.u32 	%r373, [_ZZ40ms_deformable_im2col_persistent_fullsizeI6__halfLi8ELi4ELi32EEvPKT_PKlS5_S3_S3_iiiiPS1_PiE19cached_level_starts+8];
	setp.lt.s32 	%p941, %r373, 0;
	@%p941 bra 	$L__BB0_540;
	shl.b32 	%r1402, %r372, 5;
	add.s32 	%r1403, %r1402, %r1717;
	add.s32 	%r374, %r1403, %r373;
	setp.lt.s32 	%p942, %r374, %r1716;
	@%p942 bra 	$L__BB0_541;
$L__BB0_540:
	add.s32 	%r1404, %r249, %r372;
	shl.b32 	%r1405, %r1404, 5;
	add.s32 	%r1406, %r1405, %r1717;
	mul.wide.s32 	%rd221, %r1406, 2;
	add.s64 	%rd222, %rd1, %rd221;
	ld.global.u16 	%rs2098, [%rd222];
	bra.uni 	$L__BB0_542;
$L__BB0_541:
	shl.b32 	%r1407, %r374, 1;
	mov.u32 	%r1408, shared_mem;
	add.s32 	%r1409, %r1408, %r1407;
	ld.shared.u16 	%rs2098, [%r1409];
$L__BB0_542:
	// begin inline asm
	{mul.f16 %rs1659,%rs1641,%rs1644;
}
	// end inline asm
	// begin inline asm
	{fma.rn.f16 %rs1662,%rs2098,%rs1659,%rs1655;
}
	// end inline asm
	min.s32 	%r1410, %r1383, %r1384;
	setp.lt.s32 	%p945, %r1410, -1;
	or.pred  	%p946, %p938, %p930;
	or.pred  	%p947, %p946, %p945;
	mov.u16 	%rs2099, %rs764;
	@%p947 bra 	$L__BB0_547;
	mad.lo.s32 	%r375, %r364, %r248, %r365;
	ld.shared.u32 	%r376, [_ZZ40ms_deformable_im2col_persistent_fullsizeI6__halfLi8ELi4ELi32EEvPKT_PKlS5_S3_S3_iiiiPS1_PiE19cached_level_starts+8];
	setp.lt.s32 	%p948, %r376, 0;
	@%p948 bra 	$L__BB0_545;
	shl.b32 	%r1411, %r375, 5;
	add.s32 	%r1412, %r1411, %r1717;
	add.s32 	%r377, %r1412, %r376;
	setp.lt.s32 	%p949, %r377, %r1716;
	@%p949 bra 	$L__BB0_546;
$L__BB0_545:
	add.s32 	%r1413, %r249, %r375;
	shl.b32 	%r1414, %r1413, 5;
	add.s32 	%r1415, %r1414, %r1717;
	mul.wide.s32 	%rd223, %r1415, 2;
	add.s64 	%rd224, %rd1, %rd223;
	ld.global.u16 	%rs2099, [%rd224];
	bra.uni 	$L__BB0_547;
$L__BB0_546:
	shl.b32 	%r1416, %r377, 1;
	mov.u32 	%r1417, shared_mem;
	add.s32 	%r1418, %r1417, %r1416;
	ld.shared.u16 	%rs2099, [%r1418];
$L__BB0_547:
	// begin inline asm
	{mul.f16 %rs1666,%rs1641,%rs1642;
}
	// end inline asm
	// begin inline asm
	{fma.rn.f16 %rs1669,%rs2099,%rs1666,%rs1662;
}
	// end inline asm
	// begin inline asm
	{fma.rn.f16 %rs1990,%rs403,%rs1669,%rs1990;
}
	// end inline asm
$L__BB0_548:
	ld.shared.u32 	%r378, [_ZZ40ms_deformable_im2col_persistent_fullsizeI6__halfLi8ELi4ELi32EEvPKT_PKlS5_S3_S3_iiiiPS1_PiE16s_spatial_shapes+48];
	ld.shared.u32 	%r379, [_ZZ40ms_deformable_im2col_persistent_fullsizeI6__halfLi8ELi4ELi32EEvPKT_PKlS5_S3_S3_iiiiPS1_PiE16s_spatial_shapes+56];
	ld.shared.u32 	%r1419, [_ZZ40ms_deformable_im2col_persistent_fullsizeI6__halfLi8ELi4ELi32EEvPKT_PKlS5_S3_S3_iiiiPS1_PiE19s_level_start_index+24];
	ld.global.u16 	%rs1677, [%rd9+96];
	ld.global.u16 	%rs1678, [%rd9+98];
	ld.global.u16 	%rs572, [%rd10+48];
	ld.global.u16 	%rs573, [%rd9+100];
	ld.global.u16 	%rs574, [%rd9+102];
	ld.global.u16 	%rs575, [%rd10+50];
	ld.global.u16 	%rs576, [%rd9+104];
	ld.global.u16 	%rs577, [%rd9+106];
	ld.global.u16 	%rs578, [%rd10+52];
	ld.global.u16 	%rs579, [%rd9+108];
	ld.global.u16 	%rs580, [%rd9+110];
	ld.global.u16 	%rs581, [%rd10+54];
	ld.global.u16 	%rs582, [%rd9+112];
	ld.global.u16 	%rs583, [%rd9+114];
	ld.global.u16 	%rs584, [%rd10+56];
	ld.global.u16 	%rs585, [%rd9+116];
	ld.global.u16 	%rs586, [%rd9+118];
	ld.global.u16 	%rs587, [%rd10+58];
	ld.global.u16 	%rs588, [%rd9+120];
	ld.global.u16 	%rs589, [%rd9+122];
	ld.global.u16 	%rs590, [%rd10+60];
	ld.global.u16 	%rs591, [%rd9+124];
	ld.global.u16 	%rs592, [%rd9+126];
	ld.global.u16 	%rs593, [%rd10+62];
	cvt.rn.f32.s32 	%f55, %r378;
	cvt.rn.f32.s32 	%f484, %r379;
	add.s32 	%r380, %r27, %r1419;
	// begin inline asm
	{  cvt.f32.f16 %f482, %rs1677;}

	// end inline asm
	add.f32 	%f485, %f482, 0f3F800000;
	mul.f32 	%f486, %f485, %f55;
	fma.rn.f32 	%f57, %f486, 0f3F000000, 0fBF000000;
	// begin inline asm
	{  cvt.f32.f16 %f483, %rs1678;}

	// end inline asm
	add.f32 	%f487, %f483, 0f3F800000;
	mul.f32 	%f488, %f487, %f484;
	fma.rn.f32 	%f489, %f488, 0f3F000000, 0fBF000000;
	setp.leu.f32 	%p950, %f57, 0fBF800000;
	setp.leu.f32 	%p951, %f489, 0fBF800000;
	or.pred  	%p952, %p950, %p951;
	setp.geu.f32 	%p953, %f57, %f55;
	or.pred  	%p954, %p953, %p952;
	setp.geu.f32 	%p955, %f489, %f484;
	or.pred  	%p956, %p954, %p955;
	@%p956 bra 	$L__BB0_570;
	cvt.rmi.f32.f32 	%f494, %f57;
	cvt.rzi.s32.f32 	%r1420, %f494;
	cvt.rmi.f32.f32 	%f495, %f489;
	cvt.rzi.s32.f32 	%r1421, %f495;
	add.s32 	%r383, %r1420, 1;
	add.s32 	%r384, %r1421, 1;
	cvt.rn.f32.s32 	%f496, %r1420;
	sub.f32 	%f490, %f57, %f496;
	// begin inline asm
	{  cvt.rn.f16.f32 %rs1679, %f490;}

	// end inline asm
	cvt.rn.f32.s32 	%f497, %r1421;
	sub.f32 	%f491, %f489, %f497;
	// begin inline asm
	{  cvt.rn.f16.f32 %rs1680, %f491;}

	// end inline asm
	sub.f32 	%f498, %f496, %f57;
	add.f32 	%f492, %f498, 0f3F800000;
	// begin inline asm
	{  cvt.rn.f16.f32 %rs1681, %f492;}

	// end inline asm
	sub.f32 	%f499, %f497, %f489;
	add.f32 	%f493, %f499, 0f3F800000;
	// begin inline asm
	{  cvt.rn.f16.f32 %rs1682, %f493;}

	// end inline asm
	or.b32  	%r1422, %r1420, %r1421;
	setp.lt.s32 	%p957, %r1422, 0;
	setp.ge.s32 	%p958, %r1420, %r378;
	setp.ge.s32 	%p959, %r1421, %r379;
	or.pred  	%p960, %p958, %p959;
	or.pred  	%p961, %p960, %p957;
	mov.u16 	%rs2101, %rs764;
	@%p961 bra 	$L__BB0_554;
	mad.lo.s32 	%r385, %r1420, %r379, %r1421;
	ld.shared.u32 	%r386, [_ZZ40ms_deformable_im2col_persistent_fullsizeI6__halfLi8ELi4ELi32EEvPKT_PKlS5_S3_S3_iiiiPS1_PiE19cached_level_starts+12];
	setp.lt.s32 	%p962, %r386, 0;
	@%p962 bra 	$L__BB0_552;
	shl.b32 	%r1423, %r385, 5;
	add.s32 	%r1424, %r1423, %r1717;
	add.s32 	%r387, %r1424, %r386;
	setp.lt.s32 	%p963, %r387, %r1716;
	@%p963 bra 	$L__BB0_553;
$L__BB0_552:
	add.s32 	%r1425, %r380, %r385;
	shl.b32 	%r1426, %r1425, 5;
	add.s32 	%r1427, %r1426, %r1717;
	mul.wide.s32 	%rd225, %r1427, 2;
	add.s64 	%rd226, %rd1, %rd225;
	ld.global.u16 	%rs2101, [%rd226];
	bra.uni 	$L__BB0_554;
$L__BB0_553:
	shl.b32 	%r1428, %r387, 1;
	mov.u32 	%r1429, shared_mem;
	add.s32 	%r1430, %r1429, %r1428;
	ld.shared.u16 	%rs2101, [%r1430];
$L__BB0_554:
	setp.lt.s32 	%p965, %r1420, 0;
	// begin inline asm
	{mul.f16 %rs1683,%rs1681,%rs1682;
}
	// end inline asm
	// begin inline asm
	{fma.rn.f16 %rs1686,%rs2101,%rs1683,%rs764;
}
	// end inline asm
	setp.lt.s32 	%p966, %r1421, -1;
	or.pred  	%p967, %p965, %p966;
	or.pred  	%p968, %p967, %p958;
	setp.ge.s32 	%p969, %r384, %r379;
	or.pred  	%p970, %p968, %p969;
	mov.u16 	%rs2102, %rs764;
	@%p970 bra 	$L__BB0_559;
	mad.lo.s32 	%r388, %r1420, %r379, %r384;
	ld.shared.u32 	%r389, [_ZZ40ms_deformable_im2col_persistent_fullsizeI6__halfLi8ELi4ELi32EEvPKT_PKlS5_S3_S3_iiiiPS1_PiE19cached_level_starts+12];
	setp.lt.s32 	%p971, %r389, 0;
	@%p971 bra 	$L__BB0_557;
	shl.b32 	%r1431, %r388, 5;
	add.s32 	%r1432, %r1431, %r1717;
	add.s32 	%r390, %r1432, %r389;
	setp.lt.s32 	%p972, %r390, %r1716;
	@%p972 bra 	$L__BB0_558;
$L__BB0_557:
	add.s32 	%r1433, %r380, %r388;
	shl.b32 	%r1434, %r1433, 5;
	add.s32 	%r1435, %r1434, %r1717;
	mul.wide.s32 	%rd227, %r1435, 2;
	add.s64 	%rd228, %rd1, %rd227;
	ld.global.u16 	%rs2102, [%rd228];
	bra.uni 	$L__BB0_559;
$L__BB0_558:
	shl.b32 	%r1436, %r390, 1;
	mov.u32 	%r1437, shared_mem;
	add.s32 	%r1438, %r1437, %r1436;
	ld.shared.u16 	%rs2102, [%r1438];
$L__BB0_559:
	setp.lt.s32 	%p974, %r1421, 0;
	// begin inline asm
	{mul.f16 %rs1690,%rs1681,%rs1680;
}
	// end inline asm
	// begin inline asm
	{fma.rn.f16 %rs1693,%rs2102,%rs1690,%rs1686;
}
	// end inline asm
	setp.lt.s32 	%p975, %r1420, -1;
	or.pred  	%p976, %p975, %p974;
	setp.ge.s32 	%p977, %r383, %r378;
	or.pred  	%p978, %p976, %p977;
	or.pred  	%p979, %p978, %p959;
	mov.u16 	%rs2103, %rs764;
	@%p979 bra 	$L__BB0_564;
	mad.lo.s32 	%r391, %r383, %r379, %r1421;
	ld.shared.u32 	%r392, [_ZZ40ms_deformable_im2col_persistent_fullsizeI6__halfLi8ELi4ELi32EEvPKT_PKlS5_S3_S3_iiiiPS1_PiE19cached_level_starts+12];
	setp.lt.s32 	%p980, %r392, 0;
	@%p980 bra 	$L__BB0_562;
	shl.b32 	%r1439, %r391, 5;
	add.s32 	%r1440, %r1439, %r1717;
	add.s32 	%r393, %r1440, %r392;
	setp.lt.s32 	%p981, %r393, %r1716;
	@%p981 bra 	$L__BB0_563;
$L__BB0_562:
	add.s32 	%r1441, %r380, %r391;
	shl.b32 	%r1442, %r1441, 5;
	add.s32 	%r1443, %r1442, %r1717;
	mul.wide.s32 	%rd229, %r1443, 2;
	add.s64 	%rd230, %rd1, %rd229;
	ld.global.u16 	%rs2103, [%rd230];
	bra.uni 	$L__BB0_564;
$L__BB0_563:
	shl.b32 	%r1444, %r393, 1;
	mov.u32 	%r1445, shared_mem;
	add.s32 	%r1446, %r1445, %r1444;
	ld.shared.u16 	%rs2103, [%r1446];
$L__BB0_564:
	// begin inline asm
	{mul.f16 %rs1697,%rs1679,%rs1682;
}
	// end inline asm
	// begin inline asm
	{fma.rn.f16 %rs1700,%rs2103,%rs1697,%rs1693;
}
	// end inline asm
	min.s32 	%r1447, %r1420, %r1421;
	setp.lt.s32 	%p984, %r1447, -1;
	or.pred  	%p985, %p977, %p969;
	or.pred  	%p986, %p985, %p984;
	mov.u16 	%rs2104, %rs764;
	@%p986 bra 	$L__BB0_569;
	mad.lo.s32 	%r394, %r383, %r379, %r384;
	ld.shared.u32 	%r395, [_ZZ40ms_deformable_im2col_persistent_fullsizeI6__halfLi8ELi4ELi32EEvPKT_PKlS5_S3_S3_iiiiPS1_PiE19cached_level_starts+12];
	setp.lt.s32 	%p987, %r395, 0;
	@%p987 bra 	$L__BB0_567;
	shl.b32 	%r1448, %r394, 5;
	add.s32 	%r1449, %r1448, %r1717;
	add.s32 	%r396, %r1449, %r395;
	setp.lt.s32 	%p988, %r396, %r1716;
	@%p988 bra 	$L__BB0_568;
$L__BB0_567:
	add.s32 	%r1450, %r380, %r394;
	shl.b32 	%r1451, %r1450, 5;
	add.s32 	%r1452, %r1451, %r1717;
	mul.wide.s32 	%rd231, %r1452, 2;
	add.s64 	%rd232, %rd1, %rd231;
	ld.global.u16 	%rs2104, [%rd232];
	bra.uni 	$L__BB0_569;
$L__BB0_568:
	shl.b32 	%r1453, %r396, 1;
	mov.u32 	%r1454, shared_mem;
	add.s32 	%r1455, %r1454, %r1453;
	ld.shared.u16 	%rs2104, [%r1455];
$L__BB0_569:
	// begin inline asm
	{mul.f16 %rs1704,%rs1679,%rs1680;
}
	// end inline asm
	// begin inline asm
	{fma.rn.f16 %rs1707,%rs2104,%rs1704,%rs1700;
}
	// end inline asm
	// begin inline asm
	{fma.rn.f16 %rs1990,%rs572,%rs1707,%rs1990;
}
	// end inline asm
$L__BB0_570:
	// begin inline asm
	{  cvt.f32.f16 %f500, %rs573;}

	// end inline asm
	add.f32 	%f502, %f500, 0f3F800000;
	mul.f32 	%f503, %f502, %f55;
	fma.rn.f32 	%f59, %f503, 0f3F000000, 0fBF000000;
	// begin inline asm
	{  cvt.f32.f16 %f501, %rs574;}

	// end inline asm
	add.f32 	%f504, %f501, 0f3F800000;
	mul.f32 	%f505, %f504, %f484;
	fma.rn.f32 	%f506, %f505, 0f3F000000, 0fBF000000;
	setp.leu.f32 	%p989, %f59, 0fBF800000;
	setp.leu.f32 	%p990, %f506, 0fBF800000;
	or.pred  	%p991, %p989, %p990;
	setp.geu.f32 	%p992, %f59, %f55;
	or.pred  	%p993, %p992, %p991;
	setp.geu.f32 	%p994, %f506, %f484;
	or.pred  	%p995, %p993, %p994;
	@%p995 bra 	$L__BB0_592;
	cvt.rmi.f32.f32 	%f511, %f59;
	cvt.rzi.s32.f32 	%r1456, %f511;
	cvt.rmi.f32.f32 	%f512, %f506;
	cvt.rzi.s32.f32 	%r1457, %f512;
	add.s32 	%r399, %r1456, 1;
	add.s32 	%r400, %r1457, 1;
	cvt.rn.f32.s32 	%f513, %r1456;
	sub.f32 	%f507, %f59, %f513;
	// begin inline asm
	{  cvt.rn.f16.f32 %rs1717, %f507;}

	// end inline asm
	cvt.rn.f32.s32 	%f514, %r1457;
	sub.f32 	%f508, %f506, %f514;
	// begin inline asm
	{  cvt.rn.f16.f32 %rs1718, %f508;}

	// end inline asm
	sub.f32 	%f515, %f513, %f59;
	add.f32 	%f509, %f515, 0f3F800000;
	// begin inline asm
	{  cvt.rn.f16.f32 %rs1719, %f509;}

	// end inline asm
	sub.f32 	%f516, %f514, %f506;
	add.f32 	%f510, %f516, 0f3F800000;
	// begin inline asm
	{  cvt.rn.f16.f32 %rs1720, %f510;}

	// end inline asm
	or.b32  	%r1458, %r1456, %r1457;
	setp.lt.s32 	%p996, %r1458, 0;
	setp.ge.s32 	%p997, %r1456, %r378;
	setp.ge.s32 	%p998, %r1457, %r379;
	or.pred  	%p999, %p997, %p998;
	or.pred  	%p1000, %p999, %p996;
	mov.u16 	%rs2106, %rs764;
	@%p1000 bra 	$L__BB0_576;
	mad.lo.s32 	%r401, %r1456, %r379, %r1457;
	ld.shared.u32 	%r402, [_ZZ40ms_deformable_im2col_persistent_fullsizeI6__halfLi8ELi4ELi32EEvPKT_PKlS5_S3_S3_iiiiPS1_PiE19cached_level_starts+12];
	setp.lt.s32 	%p1001, %r402, 0;
	@%p1001 bra 	$L__BB0_574;
	shl.b32 	%r1459, %r401, 5;
	add.s32 	%r1460, %r1459, %r1717;
	add.s32 	%r403, %r1460, %r402;
	setp.lt.s32 	%p1002, %r403, %r1716;
	@%p1002 bra 	$L__BB0_575;
$L__BB0_574:
	add.s32 	%r1461, %r380, %r401;
	shl.b32 	%r1462, %r1461, 5;
	add.s32 	%r1463, %r1462, %r1717;
	mul.wide.s32 	%rd233, %r1463, 2;
	add.s64 	%rd234, %rd1, %rd233;
	ld.global.u16 	%rs2106, [%rd234];
	bra.uni 	$L__BB0_576;
$L__BB0_575:
	shl.b32 	%r1464, %r403, 1;
	mov.u32 	%r1465, shared_mem;
	add.s32 	%r1466, %r1465, %r1464;
	ld.shared.u16 	%rs2106, [%r1466];
$L__BB0_576:
	setp.lt.s32 	%p1004, %r1456, 0;
	// begin inline asm
	{mul.f16 %rs1721,%rs1719,%rs1720;
}
	// end inline asm
	// begin inline asm
	{fma.rn.f16 %rs1724,%rs2106,%rs1721,%rs764;
}
	// end inline asm
	setp.lt.s32 	%p1005, %r1457, -1;
	or.pred  	%p1006, %p1004, %p1005;
	or.pred  	%p1007, %p1006, %p997;
	setp.ge.s32 	%p1008, %r400, %r379;
	or.pred  	%p1009, %p1007, %p1008;
	mov.u16 	%rs2107, %rs764;
	@%p1009 bra 	$L__BB0_581;
	mad.lo.s32 	%r404, %r1456, %r379, %r400;
	ld.shared.u32 	%r405, [_ZZ40ms_deformable_im2col_persistent_fullsizeI6__halfLi8ELi4ELi32EEvPKT_PKlS5_S3_S3_iiiiPS1_PiE19cached_level_starts+12];
	setp.lt.s32 	%p1010, %r405, 0;
	@%p1010 bra 	$L__BB0_579;
	shl.b32 	%r1467, %r404, 5;
	add.s32 	%r1468, %r1467, %r1717;
	add.s32 	%r406, %r1468, %r405;
	setp.lt.s32 	%p1011, %r406, %r1716;
	@%p1011 bra 	$L__BB0_580;
$L__BB0_579:
	add.s32 	%r1469, %r380, %r404;
	shl.b32 	%r1470, %r1469, 5;
	add.s32 	%r1471, %r1470, %r1717;
	mul.wide.s32 	%rd235, %r1471, 2;
	add.s64 	%rd236, %rd1, %rd235;
	ld.global.u16 	%rs2107, [%rd236];
	bra.uni 	$L__BB0_581;
$L__BB0_580:
	shl.b32 	%r1472, %r406, 1;
	mov.u32 	%r1473, shared_mem;
	add.s32 	%r1474, %r1473, %r1472;
	ld.shared.u16 	%rs2107, [%r1474];
$L__BB0_581:
	setp.lt.s32 	%p1013, %r1457, 0;
	// begin inline asm
	{mul.f16 %rs1728,%rs1719,%rs1718;
}
	// end inline asm
	// begin inline asm
	{fma.rn.f16 %rs1731,%rs2107,%rs1728,%rs1724;
}
	// end inline asm
	setp.lt.s32 	%p1014, %r1456, -1;
	or.pred  	%p1015, %p1014, %p1013;
	setp.ge.s32 	%p1016, %r399, %r378;
	or.pred  	%p1017, %p1015, %p1016;
	or.pred  	%p1018, %p1017, %p998;
	mov.u16 	%rs2108, %rs764;
	@%p1018 bra 	$L__BB0_586;
	mad.lo.s32 	%r407, %r399, %r379, %r1457;
	ld.shared.u32 	%r408, [_ZZ40ms_deformable_im2col_persistent_fullsizeI6__halfLi8ELi4ELi32EEvPKT_PKlS5_S3_S3_iiiiPS1_PiE19cached_level_starts+12];
	setp.lt.s32 	%p1019, %r408, 0;
	@%p1019 bra 	$L__BB0_584;
	shl.b32 	%r1475, %r407, 5;
	add.s32 	%r1476, %r1475, %r1717;
	add.s32 	%r409, %r1476, %r408;
	setp.lt.s32 	%p1020, %r409, %r1716;
	@%p1020 bra 	$L__BB0_585;
$L__BB0_584:
	add.s32 	%r1477, %r380, %r407;
	shl.b32 	%r1478, %r1477, 5;
	add.s32 	%r1479, %r1478, %r1717;
	mul.wide.s32 	%rd237, %r1479, 2;
	add.s64 	%rd238, %rd1, %rd237;
	ld.global.u16 	%rs2108, [%rd238];
	bra.uni 	$L__BB0_586;
$L__BB0_585:
	shl.b32 	%r1480, %r409, 1;
	mov.u32 	%r1481, shared_mem;
	add.s32 	%r1482, %r1481, %r1480;
	ld.shared.u16 	%rs2108, [%r1482];
$L__BB0_586:
	// begin inline asm
	{mul.f16 %rs1735,%rs1717,%rs1720;
}
	// end inline asm
	// begin inline asm
	{fma.rn.f16 %rs1738,%rs2108,%rs1735,%rs1731;
}
	// end inline asm
	min.s32 	%r1483, %r1456, %r1457;
	setp.lt.s32 	%p1023, %r1483, -1;
	or.pred  	%p1024, %p1016, %p1008;
	or.pred  	%p1025, %p1024, %p1023;
	mov.u16 	%rs2109, %rs764;
	@%p1025 bra 	$L__BB0_591;
	mad.lo.s32 	%r410, %r399, %r379, %r400;
	ld.shared.u32 	%r411, [_ZZ40ms_deformable_im2col_persistent_fullsizeI6__halfLi8ELi4ELi32EEvPKT_PKlS5_S3_S3_iiiiPS1_PiE19cached_level_starts+12];
	setp.lt.s32 	%p1026, %r411, 0;
	@%p1026 bra 	$L__BB0_589;
	shl.b32 	%r1484, %r410, 5;
	add.s32 	%r1485, %r1484, %r1717;
	add.s32 	%r412, %r1485, %r411;
	setp.lt.s32 	%p1027, %r412, %r1716;
	@%p1027 bra 	$L__BB0_590;
$L__BB0_589:
	add.s32 	%r1486, %r380, %r410;
	shl.b32 	%r1487, %r1486, 5;
	add.s32 	%r1488, %r1487, %r1717;
	mul.wide.s32 	%rd239, %r1488, 2;
	add.s64 	%rd240, %rd1, %rd239;
	ld.global.u16 	%rs2109, [%rd240];
	bra.uni 	$L__BB0_591;
$L__BB0_590:
	shl.b32 	%r1489, %r412, 1;
	mov.u32 	%r1490, shared_mem;
	add.s32 	%r1491, %r1490, %r1489;
	ld.shared.u16 	%rs2109, [%r1491];
$L__BB0_591:
	// begin inline asm
	{mul.f16 %rs1742,%rs1717,%rs1718;
}
	// end inline asm
	// begin inline asm
	{fma.rn.f16 %rs1745,%rs2109,%rs1742,%rs1738;
}
	// end inline asm
	// begin inline asm
	{fma.rn.f16 %rs1990,%rs575,%rs1745,%rs1990;
}
	// end inline asm
$L__BB0_592:
	// begin inline asm
	{  cvt.f32.f16 %f517, %rs576;}

	// end inline asm
	add.f32 	%f519, %f517, 0f3F800000;
	mul.f32 	%f520, %f519, %f55;
	fma.rn.f32 	%f61, %f520, 0f3F000000, 0fBF000000;
	// begin inline asm
	{  cvt.f32.f16 %f518, %rs577;}

	// end inline asm
	add.f32 	%f521, %f518, 0f3F800000;
	mul.f32 	%f522, %f521, %f484;
	fma.rn.f32 	%f523, %f522, 0f3F000000, 0fBF000000;
	setp.leu.f32 	%p1028, %f61, 0fBF800000;
	setp.leu.f32 	%p1029, %f523, 0fBF800000;
	or.pred  	%p1030, %p1028, %p1029;
	setp.geu.f32 	%p1031, %f61, %f55;
	or.pred  	%p1032, %p1031, %p1030;
	setp.geu.f32 	%p1033, %f523, %f484;
	or.pred  	%p1034, %p1032, %p1033;
	@%p1034 bra 	$L__BB0_614;
	cvt.rmi.f32.f32 	%f528, %f61;
	cvt.rzi.s32.f32 	%r1492, %f528;
	cvt.rmi.f32.f32 	%f529, %f523;
	cvt.rzi.s32.f32 	%r1493, %f529;
	add.s32 	%r415, %r1492, 1;
	add.s32 	%r416, %r1493, 1;
	cvt.rn.f32.s32 	%f530, %r1492;
	sub.f32 	%f524, %f61, %f530;
	// begin inline asm
	{  cvt.rn.f16.f32 %rs1755, %f524;}

	// end inline asm
	cvt.rn.f32.s32 	%f531, %r1493;
	sub.f32 	%f525, %f523, %f531;
	// begin inline asm
	{  cvt.rn.f16.f32 %rs1756, %f525;}

	// end inline asm
	sub.f32 	%f532, %f530, %f61;
	add.f32 	%f526, %f532, 0f3F800000;
	// begin inline asm
	{  cvt.rn.f16.f32 %rs1757, %f526;}

	// end inline asm
	sub.f32 	%f533, %f531, %f523;
	add.f32 	%f527, %f533, 0f3F800000;
	// begin inline asm
	{  cvt.rn.f16.f32 %rs1758, %f527;}

	// end inline asm
	or.b32  	%r1494, %r1492, %r1493;
	setp.lt.s32 	%p1035, %r1494, 0;
	setp.ge.s32 	%p1036, %r1492, %r378;
	setp.ge.s32 	%p1037, %r1493, %r379;
	or.pred  	%p1038, %p1036, %p1037;
	or.pred  	%p1039, %p1038, %p1035;
	mov.u16 	%rs2111, %rs764;
	@%p1039 bra 	$L__BB0_598;
	mad.lo.s32 	%r417, %r1492, %r379, %r1493;
	ld.shared.u32 	%r418, [_ZZ40ms_deformable_im2col_persistent_fullsizeI6__halfLi8ELi4ELi32EEvPKT_PKlS5_S3_S3_iiiiPS1_PiE19cached_level_starts+12];
	setp.lt.s32 	%p1040, %r418, 0;
	@%p1040 bra 	$L__BB0_596;
	shl.b32 	%r1495, %r417, 5;
	add.s32 	%r1496, %r1495, %r1717;
	add.s32 	%r419, %r1496, %r418;
	setp.lt.s32 	%p1041, %r419, %r1716;
	@%p1041 bra 	$L__BB0_597;
$L__BB0_596:
	add.s32 	%r1497, %r380, %r417;
	shl.b32 	%r1498, %r1497, 5;
	add.s32 	%r1499, %r1498, %r1717;
	mul.wide.s32 	%rd241, %r1499, 2;
	add.s64 	%rd242, %rd1, %rd241;
	ld.global.u16 	%rs2111, [%rd242];
	bra.uni 	$L__BB0_598;
$L__BB0_597:
	shl.b32 	%r1500, %r419, 1;
	mov.u32 	%r1501, shared_mem;
	add.s32 	%r1502, %r1501, %r1500;
	ld.shared.u16 	%rs2111, [%r1502];
$L__BB0_598:
	setp.lt.s32 	%p1043, %r1492, 0;
	// begin inline asm
	{mul.f16 %rs1759,%rs1757,%rs1758;
}
	// end inline asm
	// begin inline asm
	{fma.rn.f16 %rs1762,%rs2111,%rs1759,%rs764;
}
	// end inline asm
	setp.lt.s32 	%p1044, %r1493, -1;
	or.pred  	%p1045, %p1043, %p1044;
	or.pred  	%p1046, %p1045, %p1036;
	setp.ge.s32 	%p1047, %r416, %r379;
	or.pred  	%p1048, %p1046, %p1047;
	mov.u16 	%rs2112, %rs764;
	@%p1048 bra 	$L__BB0_603;
	mad.lo.s32 	%r420, %r1492, %r379, %r416;
	ld.shared.u32 	%r421, [_ZZ40ms_deformable_im2col_persistent_fullsizeI6__halfLi8ELi4ELi32EEvPKT_PKlS5_S3_S3_iiiiPS1_PiE19cached_level_starts+12];
	setp.lt.s32 	%p1049, %r421, 0;
	@%p1049 bra 	$L__BB0_601;
	shl.b32 	%r1503, %r420, 5;
	add.s32 	%r1504, %r1503, %r1717;
	add.s32 	%r422, %r1504, %r421;
	setp.lt.s32 	%p1050, %r422, %r1716;
	@%p1050 bra 	$L__BB0_602;
$L__BB0_601:
	add.s32 	%r1505, %r380, %r420;
	shl.b32 	%r1506, %r1505, 5;
	add.s32 	%r1507, %r1506, %r1717;
	mul.wide.s32 	%rd243, %r1507, 2;
	add.s64 	%rd244, %rd1, %rd243;
	ld.global.u16 	%rs2112, [%rd244];
	bra.uni 	$L__BB0_603;
$L__BB0_602:
	shl.b32 	%r1508, %r422, 1;
	mov.u32 	%r1509, shared_mem;
	add.s32 	%r1510, %r1509, %r1508;
	ld.shared.u16 	%rs2112, [%r1510];
$L__BB0_603:
	setp.lt.s32 	%p1052, %r1493, 0;
	// begin inline asm
	{mul.f16 %rs1766,%rs1757,%rs1756;
}
	// end inline asm
	// begin inline asm
	{fma.rn.f16 %rs1769,%rs2112,%rs1766,%rs1762;
}
	// end inline asm
	setp.lt.s32 	%p1053, %r1492, -1;
	or.pred  	%p1054, %p1053, %p1052;
	setp.ge.s32 	%p1055, %r415, %r378;
	or.pred  	%p1056, %p1054, %p1055;
	or.pred  	%p1057, %p1056, %p1037;
	mov.u16 	%rs2113, %rs764;
	@%p1057 bra 	$L__BB0_608;
	mad.lo.s32 	%r423, %r415, %r379, %r1493;
	ld.shared.u32 	%r424, [_ZZ40ms_deformable_im2col_persistent_fullsizeI6__halfLi8ELi4ELi32EEvPKT_PKlS5_S3_S3_iiiiPS1_PiE19cached_level_starts+12];
	setp.lt.s32 	%p1058, %r424, 0;
	@%p1058 bra 	$L__BB0_606;
	shl.b32 	%r1511, %r423, 5;
	add.s32 	%r1512, %r1511, %r1717;
	add.s32 	%r425, %r1512, %r424;
	setp.lt.s32 	%p1059, %r425, %r1716;
	@%p1059 bra 	$L__BB0_607;
$L__BB0_606:
	add.s32 	%r1513, %r380, %r423;
	shl.b32 	%r1514, %r1513, 5;
	add.s32 	%r1515, %r1514, %r1717;
	mul.wide.s32 	%rd245, %r1515, 2;
	add.s64 	%rd246, %rd1, %rd245;
	ld.global.u16 	%rs2113, [%rd246];
	bra.uni 	$L__BB0_608;
$L__BB0_607:
	shl.b32 	%r1516, %r425, 1;
	mov.u32 	%r1517, shared_mem;
	add.s32 	%r1518, %r1517, %r1516;
	ld.shared.u16 	%rs2113, [%r1518];
$L__BB0_608:
	// begin inline asm
	{mul.f16 %rs1773,%rs1755,%rs1758;
}
	// end inline asm
	// begin inline asm
	{fma.rn.f16 %rs1776,%rs2113,%rs1773,%rs1769;
}
	// end inline asm
	min.s32 	%r1519, %r1492, %r1493;
	setp.lt.s32 	%p1062, %r1519, -1;
	or.pred  	%p1063, %p1055, %p1047;
	or.pred  	%p1064, %p1063, %p1062;
	mov.u16 	%rs2114, %rs764;
	@%p1064 bra 	$L__BB0_613;
	mad.lo.s32 	%r426, %r415, %r379, %r416;
	ld.shared.u32 	%r427, [_ZZ40ms_deformable_im2col_persistent_fullsizeI6__halfLi8ELi4ELi32EEvPKT_PKlS5_S3_S3_iiiiPS1_PiE19cached_level_starts+12];
	setp.lt.s32 	%p1065, %r427, 0;
	@%p1065 bra 	$L__BB0_611;
	shl.b32 	%r1520, %r426, 5;
	add.s32 	%r1521, %r1520, %r1717;
	add.s32 	%r428, %r1521, %r427;
	setp.lt.s32 	%p1066, %r428, %r1716;
	@%p1066 bra 	$L__BB0_612;
$L__BB0_611:
	add.s32 	%r1522, %r380, %r426;
	shl.b32 	%r1523, %r1522, 5;
	add.s32 	%r1524, %r1523, %r1717;
	mul.wide.s32 	%rd247, %r1524, 2;
	add.s64 	%rd248, %rd1, %rd247;
	ld.global.u16 	%rs2114, [%rd248];
	bra.uni 	$L__BB0_613;
$L__BB0_612:
	shl.b32 	%r1525, %r428, 1;
	mov.u32 	%r1526, shared_mem;
	add.s32 	%r1527, %r1526, %r1525;
	ld.shared.u16 	%rs2114, [%r1527];
$L__BB0_613:
	// begin inline asm
	{mul.f16 %rs1780,%rs1755,%rs1756;
}
	// end inline asm
	// begin inline asm
	{fma.rn.f16 %rs1783,%rs2114,%rs1780,%rs1776;
}
	// end inline asm
	// begin inline asm
	{fma.rn.f16 %rs1990,%rs578,%rs1783,%rs1990;
}
	// end inline asm
$L__BB0_614:
	// begin inline asm
	{  cvt.f32.f16 %f534, %rs579;}

	// end inline asm
	add.f32 	%f536, %f534, 0f3F800000;
	mul.f32 	%f537, %f536, %f55;
	fma.rn.f32 	%f63, %f537, 0f3F000000, 0fBF000000;
	// begin inline asm
	{  cvt.f32.f16 %f535, %rs580;}

	// end inline asm
	add.f32 	%f538, %f535, 0f3F800000;
	mul.f32 	%f539, %f538, %f484;
	fma.rn.f32 	%f540, %f539, 0f3F000000, 0fBF000000;
	setp.leu.f32 	%p1067, %f63, 0fBF800000;
	setp.leu.f32 	%p1068, %f540, 0fBF800000;
	or.pred  	%p1069, %p1067, %p1068;
	setp.geu.f32 	%p1070, %f63, %f55;
	or.pred  	%p1071, %p1070, %p1069;
	setp.geu.f32 	%p1072, %f540, %f484;
	or.pred  	%p1073, %p1071, %p1072;
	@%p1073 bra 	$L__BB0_636;
	cvt.rmi.f32.f32 	%f545, %f63;
	cvt.rzi.s32.f32 	%r1528, %f545;
	cvt.rmi.f32.f32 	%f546, %f540;
	cvt.rzi.s32.f32 	%r1529, %f546;
	add.s32 	%r431, %r1528, 1;
	add.s32 	%r432, %r1529, 1;
	cvt.rn.f32.s32 	%f547, %r1528;
	sub.f32 	%f541, %f63, %f547;
	// begin inline asm
	{  cvt.rn.f16.f32 %rs1793, %f541;}

	// end inline asm
	cvt.rn.f32.s32 	%f548, %r1529;
	sub.f32 	%f542, %f540, %f548;
	// begin inline asm
	{  cvt.rn.f16.f32 %rs1794, %f542;}

	// end inline asm
	sub.f32 	%f549, %f547, %f63;
	add.f32 	%f543, %f549, 0f3F800000;
	// begin inline asm
	{  cvt.rn.f16.f32 %rs1795, %f543;}

	// end inline asm
	sub.f32 	%f550, %f548, %f540;
	add.f32 	%f544, %f550, 0f3F800000;
	// begin inline asm
	{  cvt.rn.f16.f32 %rs1796, %f544;}

	// end inline asm
	or.b32  	%r1530, %r1528, %r1529;
	setp.lt.s32 	%p1074, %r1530, 0;
	setp.ge.s32 	%p1075, %r1528, %r378;
	setp.ge.s32 	%p1076, %r1529, %r379;
	or.pred  	%p1077, %p1075, %p1076;
	or.pred  	%p1078, %p1077, %p1074;
	mov.u16 	%rs2116, %rs764;
	@%p1078 bra 	$L__BB0_620;
	mad.lo.s32 	%r433, %r1528, %r379, %r1529;
	ld.shared.u32 	%r434, [_ZZ40ms_deformable_im2col_persistent_fullsizeI6__halfLi8ELi4ELi32EEvPKT_PKlS5_S3_S3_iiiiPS1_PiE19cached_level_starts+12];
	setp.lt.s32 	%p1079, %r434, 0;
	@%p1079 bra 	$L__BB0_618;
	shl.b32 	%r1531, %r433, 5;
	add.s32 	%r1532, %r1531, %r1717;
	add.s32 	%r435, %r1532, %r434;
	setp.lt.s32 	%p1080, %r435, %r1716;
	@%p1080 bra 	$L__BB0_619;
$L__BB0_618:
	add.s32 	%r1533, %r380, %r433;
	shl.b32 	%r1534, %r1533, 5;
	add.s32 	%r1535, %r1534, %r1717;
	mul.wide.s32 	%rd249, %r1535, 2;
	add.s64 	%rd250, %rd1, %rd249;
	ld.global.u16 	%rs2116, [%rd250];
	bra.uni 	$L__BB0_620;
$L__BB0_619:
	shl.b32 	%r1536, %r435, 1;
	mov.u32 	%r1537, shared_mem;
	add.s32 	%r1538, %r1537, %r1536;
	ld.shared.u16 	%rs2116, [%r1538];
$L__BB0_620:
	setp.lt.s32 	%p1082, %r1528, 0;
	// begin inline asm
	{mul.f16 %rs1797,%rs1795,%rs1796;
}
	// end inline asm
	// begin inline asm
	{fma.rn.f16 %rs1800,%rs2116,%rs1797,%rs764;
}
	// end inline asm
	setp.lt.s32 	%p1083, %r1529, -1;
	or.pred  	%p1084, %p1082, %p1083;
	or.pred  	%p1085, %p1084, %p1075;
	setp.ge.s32 	%p1086, %r432, %r379;
	or.pred  	%p1087, %p1085, %p1086;
	mov.u16 	%rs2117, %rs764;
	@%p1087 bra 	$L__BB0_625;
	mad.lo.s32 	%r436, %r1528, %r379, %r432;
	ld.shared.u32 	%r437, [_ZZ40ms_deformable_im2col_persistent_fullsizeI6__halfLi8ELi4ELi32EEvPKT_PKlS5_S3_S3_iiiiPS1_PiE19cached_level_starts+12];
	setp.lt.s32 	%p1088, %r437, 0;
	@%p1088 bra 	$L__BB0_623;
	shl.b32 	%r1539, %r436, 5;
	add.s32 	%r1540, %r1539, %r1717;
	add.s32 	%r438, %r1540, %r437;
	setp.lt.s32 	%p1089, %r438, %r1716;
	@%p1089 bra 	$L__BB0_624;
$L__BB0_623:
	add.s32 	%r1541, %r380, %r436;
	shl.b32 	%r1542, %r1541, 5;
	add.s32 	%r1543, %r1542, %r1717;
	mul.wide.s32 	%rd251, %r1543, 2;
	add.s64 	%rd252, %rd1, %rd251;
	ld.global.u16 	%rs2117, [%rd252];
	bra.uni 	$L__BB0_625;
$L__BB0_624:
	shl.b32 	%r1544, %r438, 1;
	mov.u32 	%r1545, shared_mem;
	add.s32 	%r1546, %r1545, %r1544;
	ld.shared.u16 	%rs2117, [%r1546];
$L__BB0_625:
	setp.lt.s32 	%p1091, %r1529, 0;
	// begin inline asm
	{mul.f16 %rs1804,%rs1795,%rs1794;
}
	// end inline asm
	// begin inline asm
	{fma.rn.f16 %rs1807,%rs2117,%rs1804,%rs1800;
}
	// end inline asm
	setp.lt.s32 	%p1092, %r1528, -1;
	or.pred  	%p1093, %p1092, %p1091;
	setp.ge.s32 	%p1094, %r431, %r378;
	or.pred  	%p1095, %p1093, %p1094;
	or.pred  	%p1096, %p1095, %p1076;
	mov.u16 	%rs2118, %rs764;
	@%p1096 bra 	$L__BB0_630;
	mad.lo.s32 	%r439, %r431, %r379, %r1529;
	ld.shared.u32 	%r440, [_ZZ40ms_deformable_im2col_persistent_fullsizeI6__halfLi8ELi4ELi32EEvPKT_PKlS5_S3_S3_iiiiPS1_PiE19cached_level_starts+12];
	setp.lt.s32 	%p1097, %r440, 0;
	@%p1097 bra 	$L__BB0_628;
	shl.b32 	%r1547, %r439, 5;
	add.s32 	%r1548, %r1547, %r1717;
	add.s32 	%r441, %r1548, %r440;
	setp.lt.s32 	%p1098, %r441, %r1716;
	@%p1098 bra 	$L__BB0_629;
$L__BB0_628:
	add.s32 	%r1549, %r380, %r439;
	shl.b32 	%r1550, %r1549, 5;
	add.s32 	%r1551, %r1550, %r1717;
	mul.wide.s32 	%rd253, %r1551, 2;
	add.s64 	%rd254, %rd1, %rd253;
	ld.global.u16 	%rs2118, [%rd254];
	bra.uni 	$L__BB0_630;
$L__BB0_629:
	shl.b32 	%r1552, %r441, 1;
	mov.u32 	%r1553, shared_mem;
	add.s32 	%r1554, %r1553, %r1552;
	ld.shared.u16 	%rs2118, [%r1554];
$L__BB0_630:
	// begin inline asm
	{mul.f16 %rs1811,%rs1793,%rs1796;
}
	// end inline asm
	// begin inline asm
	{fma.rn.f16 %rs1814,%rs2118,%rs1811,%rs1807;
}
	// end inline asm
	min.s32 	%r1555, %r1528, %r1529;
	setp.lt.s32 	%p1101, %r1555, -1;
	or.pred  	%p1102, %p1094, %p1086;
	or.pred  	%p1103, %p1102, %p1101;
	mov.u16 	%rs2119, %rs764;
	@%p1103 bra 	$L__BB0_635;
	mad.lo.s32 	%r442, %r431, %r379, %r432;
	ld.shared.u32 	%r443, [_ZZ40ms_deformable_im2col_persistent_fullsizeI6__halfLi8ELi4ELi32EEvPKT_PKlS5_S3_S3_iiiiPS1_PiE19cached_level_starts+12];
	setp.lt.s32 	%p1104, %r443, 0;
	@%p1104 bra 	$L__BB0_633;
	shl.b32 	%r1556, %r442, 5;
	add.s32 	%r1557, %r1556, %r1717;
	add.s32 	%r444, %r1557, %r443;
	setp.lt.s32 	%p1105, %r444, %r1716;
	@%p1105 bra 	$L__BB0_634;
$L__BB0_633:
	add.s32 	%r1558, %r380, %r442;
	shl.b32 	%r1559, %r1558, 5;
	add.s32 	%r1560, %r1559, %r1717;
	mul.wide.s32 	%rd255, %r1560, 2;
	add.s64 	%rd256, %rd1, %rd255;
	ld.global.u16 	%rs2119, [%rd256];
	bra.uni 	$L__BB0_635;
$L__BB0_634:
	shl.b32 	%r1561, %r444, 1;
	mov.u32 	%r1562, shared_mem;
	add.s32 	%r1563, %r1562, %r1561;
	ld.shared.u16 	%rs2119, [%r1563];
$L__BB0_635:
	// begin inline asm
	{mul.f16 %rs1818,%rs1793,%rs1794;
}
	// end inline asm
	// begin inline asm
	{fma.rn.f16 %rs1821,%rs2119,%rs1818,%rs1814;
}
	// end inline asm
	// begin inline asm
	{fma.rn.f16 %rs1990,%rs581,%rs1821,%rs1990;
}
	// end inline asm
$L__BB0_636:
	// begin inline asm
	{  cvt.f32.f16 %f551, %rs582;}

	// end inline asm
	add.f32 	%f553, %f551, 0f3F800000;
	mul.f32 	%f554, %f553, %f55;
	fma.rn.f32 	%f65, %f554, 0f3F000000, 0fBF000000;
	// begin inline asm
	{  cvt.f32.f16 %f552, %rs583;}

	// end inline asm
	add.f32 	%f555, %f552, 0f3F800000;
	mul.f32 	%f556, %f555, %f484;
	fma.rn.f32 	%f557, %f556, 0f3F000000, 0fBF000000;
	setp.leu.f32 	%p1106, %f65, 0fBF800000;
	setp.leu.f32 	%p1107, %f557, 0fBF800000;
	or.pred  	%p1108, %p1106, %p1107;
	setp.geu.f32 	%p1109, %f65, %f55;
	or.pred  	%p1110, %p1109, %p1108;
	setp.geu.f32 	%p1111, %f557, %f484;
	or.pred  	%p1112, %p1110, %p1111;
	@%p1112 bra 	$L__BB0_658;
	cvt.rmi.f32.f32 	%f562, %f65;
	cvt.rzi.s32.f32 	%r1564, %f562;
	cvt.rmi.f32.f32 	%f563, %f557;
	cvt.rzi.s32.f32 	%r1565, %f563;
	add.s32 	%r447, %r1564, 1;
	add.s32 	%r448, %r1565, 1;
	cvt.rn.f32.s32 	%f564, %r1564;
	sub.f32 	%f558, %f65, %f564;
	// begin inline asm
	{  cvt.rn.f16.f32 %rs1831, %f558;}

	// end inline asm
	cvt.rn.f32.s32 	%f565, %r1565;
	sub.f32 	%f559, %f557, %f565;
	// begin inline asm
	{  cvt.rn.f16.f32 %rs1832, %f559;}

	// end inline asm
	sub.f32 	%f566, %f564, %f65;
	add.f32 	%f560, %f566, 0f3F800000;
	// begin inline asm
	{  cvt.rn.f16.f32 %rs1833, %f560;}

	// end inline asm
	sub.f32 	%f567, %f565, %f557;
	add.f32 	%f561, %f567, 0f3F800000;
	// begin inline asm
	{  cvt.rn.f16.f32 %rs1834, %f561;}

	// end inline asm
	or.b32  	%r1566, %r1564, %r1565;
	setp.lt.s32 	%p1113, %r1566, 0;
	setp.ge.s32 	%p1114, %r1564, %r378;
	setp.ge.s32 	%p1115, %r1565, %r379;
	or.pred  	%p1116, %p1114, %p1115;
	or.pred  	%p1117, %p1116, %p1113;
	mov.u16 	%rs2121, %rs764;
	@%p1117 bra 	$L__BB0_642;
	mad.lo.s32 	%r449, %r1564, %r379, %r1565;
	ld.shared.u32 	%r450, [_ZZ40ms_deformable_im2col_persistent_fullsizeI6__halfLi8ELi4ELi32EEvPKT_PKlS5_S3_S3_iiiiPS1_PiE19cached_level_starts+12];
	setp.lt.s32 	%p1118, %r450, 0;
	@%p1118 bra 	$L__BB0_640;
	shl.b32 	%r1567, %r449, 5;
	add.s32 	%r1568, %r1567, %r1717;
	add.s32 	%r451, %r1568, %r450;
	setp.lt.s32 	%p1119, %r451, %r1716;
	@%p1119 bra 	$L__BB0_641;
$L__BB0_640:
	add.s32 	%r1569, %r380, %r449;
	shl.b32 	%r1570, %r1569, 5;
	add.s32 	%r1571, %r1570, %r1717;
	mul.wide.s32 	%rd257, %r1571, 2;
	add.s64 	%rd258, %rd1, %rd257;
	ld.global.u16 	%rs2121, [%rd258];
	bra.uni 	$L__BB0_642;
$L__BB0_641:
	shl.b32 	%r1572, %r451, 1;
	mov.u32 	%r1573, shared_mem;
	add.s32 	%r1574, %r1573, %r1572;
	ld.shared.u16 	%rs2121, [%r1574];
$L__BB0_642:
	setp.lt.s32 	%p1121, %r1564, 0;
	// begin inline asm
	{mul.f16 %rs1835,%rs1833,%rs1834;
}
	// end inline asm
	// begin inline asm
	{fma.rn.f16 %rs1838,%rs2121,%rs1835,%rs764;
}
	// end inline asm
	setp.lt.s32 	%p1122, %r1565, -1;
	or.pred  	%p1123, %p1121, %p1122;
	or.pred  	%p1124, %p1123, %p1114;
	setp.ge.s32 	%p1125, %r448, %r379;
	or.pred  	%p1126, %p1124, %p1125;
	mov.u16 	%rs2122, %rs764;
	@%p1126 bra 	$L__BB0_647;
	mad.lo.s32 	%r452, %r1564, %r379, %r448;
	ld.shared.u32 	%r453, [_ZZ40ms_deformable_im2col_persistent_fullsizeI6__halfLi8ELi4ELi32EEvPKT_PKlS5_S3_S3_iiiiPS1_PiE19cached_level_starts+12];
	setp.lt.s32 	%p1127, %r453, 0;
	@%p1127 bra 	$L__BB0_645;
	shl.b32 	%r1575, %r452, 5;
	add.s32 	%r1576, %r1575, %r1717;
	add.s32 	%r454, %r1576, %r453;
	setp.lt.s32 	%p1128, %r454, %r1716;
	@%p1128 bra 	$L__BB0_646;
$L__BB0_645:
	add.s32 	%r1577, %r380, %r452;
	shl.b32 	%r1578, %r1577, 5;
	add.s32 	%r1579, %r1578, %r1717;
	mul.wide.s32 	%rd259, %r1579, 2;
	add.s64 	%rd260, %rd1, %rd259;
	ld.global.u16 	%rs2122, [%rd260];
	bra.uni 	$L__BB0_647;
$L__BB0_646:
	shl.b32 	%r1580, %r454, 1;
	mov.u32 	%r1581, shared_mem;
	add.s32 	%r1582, %r1581, %r1580;
	ld.shared.u16 	%rs2122, [%r1582];
$L__BB0_647:
	setp.lt.s32 	%p1130, %r1565, 0;
	// begin inline asm
	{mul.f16 %rs1842,%rs1833,%rs1832;
}
	// end inline asm
	// begin inline asm
	{fma.rn.f16 %rs1845,%rs2122,%rs1842,%rs1838;
}
	// end inline asm
	setp.lt.s32 	%p1131, %r1564, -1;
	or.pred  	%p1132, %p1131, %p1130;
	setp.ge.s32 	%p1133, %r447, %r378;
	or.pred  	%p1134, %p1132, %p1133;
	or.pred  	%p1135, %p1134, %p1115;
	mov.u16 	%rs2123, %rs764;
	@%p1135 bra 	$L__BB0_652;
	mad.lo.s32 	%r455, %r447, %r379, %r1565;
	ld.shared.u32 	%r456, [_ZZ40ms_deformable_im2col_persistent_fullsizeI6__halfLi8ELi4ELi32EEvPKT_PKlS5_S3_S3_iiiiPS1_PiE19cached_level_starts+12];
	setp.lt.s32 	%p1136, %r456, 0;
	@%p1136 bra 	$L__BB0_650;
	shl.b32 	%r1583, %r455, 5;
	add.s32 	%r1584, %r1583, %r1717;
	add.s32 	%r457, %r1584, %r456;
	setp.lt.s32 	%p1137, %r457, %r1716;
	@%p1137 bra 	$L__BB0_651;
$L__BB0_650:
	add.s32 	%r1585, %r380, %r455;
	shl.b32 	%r1586, %r1585, 5;
	add.s32 	%r1587, %r1586, %r1717;
	mul.wide.s32 	%rd261, %r1587, 2;
	add.s64 	%rd262, %rd1, %rd261;
	ld.global.u16 	%rs2123, [%rd262];
	bra.uni 	$L__BB0_652;
$L__BB0_651:
	shl.b32 	%r1588, %r457, 1;
	mov.u32 	%r1589, shared_mem;
	add.s32 	%r1590, %r1589, %r1588;
	ld.shared.u16 	%rs2123, [%r1590];
$L__BB0_652:
	// begin inline asm
	{mul.f16 %rs1849,%rs1831,%rs1834;
}
	// end inline asm
	// begin inline asm
	{fma.rn.f16 %rs1852,%rs2123,%rs1849,%rs1845;
}
	// end inline asm
	min.s32 	%r1591, %r1564, %r1565;
	setp.lt.s32 	%p1140, %r1591, -1;
	or.pred  	%p1141, %p1133, %p1125;
	or.pred  	%p1142, %p1141, %p1140;
	mov.u16 	%rs2124, %rs764;
	@%p1142 bra 	$L__BB0_657;
	mad.lo.s32 	%r458, %r447, %r379, %r448;
	ld.shared.u32 	%r459, [_ZZ40ms_deformable_im2col_persistent_fullsizeI6__halfLi8ELi4ELi32EEvPKT_PKlS5_S3_S3_iiiiPS1_PiE19cached_level_starts+12];
	setp.lt.s32 	%p1143, %r459, 0;
	@%p1143 bra 	$L__BB0_655;
	shl.b32 	%r1592, %r458, 5;
	add.s32 	%r1593, %r1592, %r1717;
	add.s32 	%r460, %r1593, %r459;
	setp.lt.s32 	%p1144, %r460, %r1716;
	@%p1144 bra 	$L__BB0_656;
$L__BB0_655:
	add.s32 	%r1594, %r380, %r458;
	shl.b32 	%r1595, %r1594, 5;
	add.s32 	%r1596, %r1595, %r1717;
	mul.wide.s32 	%rd263, %r1596, 2;
	add.s64 	%rd264, %rd1, %rd263;
	ld.global.u16 	%rs2124, [%rd264];
	bra.uni 	$L__BB0_657;
$L__BB0_656:
	shl.b32 	%r1597, %r460, 1;
	mov.u32 	%r1598, shared_mem;
	add.s32 	%r1599, %r1598, %r1597;
	ld.shared.u16 	%rs2124, [%r1599];
$L__BB0_657:
	// begin inline asm
	{mul.f16 %rs1856,%rs1831,%rs1832;
}
	// end inline asm
	// begin inline asm
	{fma.rn.f16 %rs1859,%rs2124,%rs1856,%rs1852;
}
	// end inline asm
	// begin inline asm
	{fma.rn.f16 %rs1990,%rs584,%rs1859,%rs1990;
}
	// end inline asm
$L__BB0_658:
	// begin inline asm
	{  cvt.f32.f16 %f568, %rs585;}

	// end inline asm
	add.f32 	%f570, %f568, 0f3F800000;
	mul.f32 	%f571, %f570, %f55;
	fma.rn.f32 	%f67, %f571, 0f3F000000, 0fBF000000;
	// begin inline asm
	{  cvt.f32.f16 %f569, %rs586;}

	// end inline asm
	add.f32 	%f572, %f569, 0f3F800000;
	mul.f32 	%f573, %f572, %f484;
	fma.rn.f32 	%f574, %f573, 0f3F000000, 0fBF000000;
	setp.leu.f32 	%p1145, %f67, 0fBF800000;
	setp.leu.f32 	%p1146, %f574, 0fBF800000;
	or.pred  	%p1147, %p1145, %p1146;
	setp.geu.f32 	%p1148, %f67, %f55;
	or.pred  	%p1149, %p1148, %p1147;
	setp.geu.f32 	%p1150, %f574, %f484;
	or.pred  	%p1151, %p1149, %p1150;
	@%p1151 bra 	$L__BB0_680;
	cvt.rmi.f32.f32 	%f579, %f67;
	cvt.rzi.s32.f32 	%r1600, %f579;
	cvt.rmi.f32.f32 	%f580, %f574;
	cvt.rzi.s32.f32 	%r1601, %f580;
	add.s32 	%r463, %r1600, 1;
	add.s32 	%r464, %r1601, 1;
	cvt.rn.f32.s32 	%f581, %r1600;
	sub.f32 	%f575, %f67, %f581;
	// begin inline asm
	{  cvt.rn.f16.f32 %rs1869, %f575;}

	// end inline asm
	cvt.rn.f32.s32 	%f582, %r1601;
	sub.f32 	%f576, %f574, %f582;
	// begin inline asm
	{  cvt.rn.f16.f32 %rs1870, %f576;}

	// end inline asm
	sub.f32 	%f583, %f581, %f67;
	add.f32 	%f577, %f583, 0f3F800000;
	// begin inline asm
	{  cvt.rn.f16.f32 %rs1871, %f577;}

	// end inline asm
	sub.f32 	%f584, %f582, %f574;
	add.f32 	%f578, %f584, 0f3F800000;
	// begin inline asm
	{  cvt.rn.f16.f32 %rs1872, %f578;}

	// end inline asm
	or.b32  	%r1602, %r1600, %r1601;
	setp.lt.s32 	%p1152, %r1602, 0;
	setp.ge.s32 	%p1153, %r1600, %r378;
	setp.ge.s32 	%p1154, %r1601, %r379;
	or.pred  	%p1155, %p1153, %p1154;
	or.pred  	%p1156, %p1155, %p1152;
	mov.u16 	%rs2126, %rs764;
	@%p1156 bra 	$L__BB0_664;
	mad.lo.s32 	%r465, %r1600, %r379, %r1601;
	ld.shared.u32 	%r466, [_ZZ40ms_deformable_im2col_persistent_fullsizeI6__halfLi8ELi4ELi32EEvPKT_PKlS5_S3_S3_iiiiPS1_PiE19cached_level_starts+12];
	setp.lt.s32 	%p1157, %r466, 0;
	@%p1157 bra 	$L__BB0_662;
	shl.b32 	%r1603, %r465, 5;
	add.s32 	%r1604, %r1603, %r1717;
	add.s32 	%r467, %r1604, %r466;
	setp.lt.s32 	%p1158, %r467, %r1716;
	@%p1158 bra 	$L__BB0_663;
$L__BB0_662:
	add.s32 	%r1605, %r380, %r465;
	shl.b32 	%r1606, %r1605, 5;
	add.s32 	%r1607, %r1606, %r1717;
	mul.wide.s32 	%rd265, %r1607, 2;
	add.s64 	%rd266, %rd1, %rd265;
	ld.global.u16 	%rs2126, [%rd266];
	bra.uni 	$L__BB0_664;
$L__BB0_663:
	shl.b32 	%r1608, %r467, 1;
	mov.u32 	%r1609, shared_mem;
	add.s32 	%r1610, %r1609, %r1608;
	ld.shared.u16 	%rs2126, [%r1610];
$L__BB0_664:
	setp.lt.s32 	%p1160, %r1600, 0;
	// begin inline asm
	{mul.f16 %rs1873,%rs1871,%rs1872;
}
	// end inline asm
	// begin inline asm
	{fma.rn.f16 %rs1876,%rs2126,%rs1873,%rs764;
}
	// end inline asm
	setp.lt.s32 	%p1161, %r1601, -1;
	or.pred  	%p1162, %p1160, %p1161;
	or.pred  	%p1163, %p1162, %p1153;
	setp.ge.s32 	%p1164, %r464, %r379;
	or.pred  	%p1165, %p1163, %p1164;
	mov.u16 	%rs2127, %rs764;
	@%p1165 bra 	$L__BB0_669;
	mad.lo.s32 	%r468, %r1600, %r379, %r464;
	ld.shared.u32 	%r469, [_ZZ40ms_deformable_im2col_persistent_fullsizeI6__halfLi8ELi4ELi32EEvPKT_PKlS5_S3_S3_iiiiPS1_PiE19cached_level_starts+12];
	setp.lt.s32 	%p1166, %r469, 0;
	@%p1166 bra 	$L__BB0_667;
	shl.b32 	%r1611, %r468, 5;
	add.s32 	%r1612, %r1611, %r1717;
	add.s32 	%r470, %r1612, %r469;
	setp.lt.s32 	%p1167, %r470, %r1716;
	@%p1167 bra 	$L__BB0_668;
$L__BB0_667:
	add.s32 	%r1613, %r380, %r468;
	shl.b32 	%r1614, %r1613, 5;
	add.s32 	%r1615, %r1614, %r1717;
	mul.wide.s32 	%rd267, %r1615, 2;
	add.s64 	%rd268, %rd1, %rd267;
	ld.global.u16 	%rs2127, [%rd268];
	bra.uni 	$L__BB0_669;
$L__BB0_668:
	shl.b32 	%r1616, %r470, 1;
	mov.u32 	%r1617, shared_mem;
	add.s32 	%r1618, %r1617, %r1616;
	ld.shared.u16 	%rs2127, [%r1618];
$L__BB0_669:
	setp.lt.s32 	%p1169, %r1601, 0;
	// begin inline asm
	{mul.f16 %rs1880,%rs1871,%rs1870;
}
	// end inline asm
	// begin inline asm
	{fma.rn.f16 %rs1883,%rs2127,%rs1880,%rs1876;
}
	// end inline asm
	setp.lt.s32 	%p1170, %r1600, -1;
	or.pred  	%p1171, %p1170, %p1169;
	setp.ge.s32 	%p1172, %r463, %r378;
	or.pred  	%p1173, %p1171, %p1172;
	or.pred  	%p1174, %p1173, %p1154;
	mov.u16 	%rs2128, %rs764;
	@%p1174 bra 	$L__BB0_674;
	mad.lo.s32 	%r471, %r463, %r379, %r1601;
	ld.shared.u32 	%r472, [_ZZ40ms_deformable_im2col_persistent_fullsizeI6__halfLi8ELi4ELi32EEvPKT_PKlS5_S3_S3_iiiiPS1_PiE19cached_level_starts+12];
	setp.lt.s32 	%p1175, %r472, 0;
	@%p1175 bra 	$L__BB0_672;
	shl.b32 	%r1619, %r471, 5;
	add.s32 	%r1620, %r1619, %r1717;
	add.s32 	%r473, %r1620, %r472;
	setp.lt.s32 	%p1176, %r473, %r1716;
	@%p1176 bra 	$L__BB0_673;
$L__BB0_672:
	add.s32 	%r1621, %r380, %r471;
	shl.b32 	%r1622, %r1621, 5;
	add.s32 	%r1623, %r1622, %r1717;
	mul.wide.s32 	%rd269, %r1623, 2;
	add.s64 	%rd270, %rd1, %rd269;
	ld.global.u16 	%rs2128, [%rd270];
	bra.uni 	$L__BB0_674;
$L__BB0_673:
	shl.b32 	%r1624, %r473, 1;
	mov.u32 	%r1625, shared_mem;
	add.s32 	%r1626, %r1625, %r1624;
	ld.shared.u16 	%rs2128, [%r1626];
$L__BB0_674:
	// begin inline asm
	{mul.f16 %rs1887,%rs1869,%rs1872;
}
	// end inline asm
	// begin inline asm
	{fma.rn.f16 %rs1890,%rs2128,%rs1887,%rs1883;
}
	// end inline asm
	min.s32 	%r1627, %r1600, %r1601;
	setp.lt.s32 	%p1179, %r1627, -1;
	or.pred  	%p1180, %p1172, %p1164;
	or.pred  	%p1181, %p1180, %p1179;
	mov.u16 	%rs2129, %rs764;
	@%p1181 bra 	$L__BB0_679;
	mad.lo.s32 	%r474, %r463, %r379, %r464;
	ld.shared.u32 	%r475, [_ZZ40ms_deformable_im2col_persistent_fullsizeI6__halfLi8ELi4ELi32EEvPKT_PKlS5_S3_S3_iiiiPS1_PiE19cached_level_starts+12];
	setp.lt.s32 	%p1182, %r475, 0;
	@%p1182 bra 	$L__BB0_677;
	shl.b32 	%r1628, %r474, 5;
	add.s32 	%r1629, %r1628, %r1717;
	add.s32 	%r476, %r1629, %r475;
	setp.lt.s32 	%p1183, %r476, %r1716;
	@%p1183 bra 	$L__BB0_678;
$L__BB0_677:
	add.s32 	%r1630, %r380, %r474;
	shl.b32 	%r1631, %r1630, 5;
	add.s32 	%r1632, %r1631, %r1717;
	mul.wide.s32 	%rd271, %r1632, 2;
	add.s64 	%rd272, %rd1, %rd271;
	ld.global.u16 	%rs2129, [%rd272];
	bra.uni 	$L__BB0_679;
$L__BB0_678:
	shl.b32 	%r1633, %r476, 1;
	mov.u32 	%r1634, shared_mem;
	add.s32 	%r1635, %r1634, %r1633;
	ld.shared.u16 	%rs2129, [%r1635];
$L__BB0_679:
	// begin inline asm
	{mul.f16 %rs1894,%rs1869,%rs1870;
}
	// end inline asm
	// begin inline asm
	{fma.rn.f16 %rs1897,%rs2129,%rs1894,%rs1890;
}
	// end inline asm
	// begin inline asm
	{fma.rn.f16 %rs1990,%rs587,%rs1897,%rs1990;
}
	// end inline asm
$L__BB0_680:
	// begin inline asm
	{  cvt.f32.f16 %f585, %rs588;}

	// end inline asm
	add.f32 	%f587, %f585, 0f3F800000;
	mul.f32 	%f588, %f587, %f55;
	fma.rn.f32 	%f69, %f588, 0f3F000000, 0fBF000000;
	// begin inline asm
	{  cvt.f32.f16 %f586, %rs589;}

	// end inline asm
	add.f32 	%f589, %f586, 0f3F800000;
	mul.f32 	%f590, %f589, %f484;
	fma.rn.f32 	%f591, %f590, 0f3F000000, 0fBF000000;
	setp.leu.f32 	%p1184, %f69, 0fBF800000;
	setp.leu.f32 	%p1185, %f591, 0fBF800000;
	or.pred  	%p1186, %p1184, %p1185;
	setp.geu.f32 	%p1187, %f69, %f55;
	or.pred  	%p1188, %p1187, %p1186;
	setp.geu.f32 	%p1189, %f591, %f484;
	or.pred  	%p1190, %p1188, %p1189;
	@%p1190 bra 	$L__BB0_702;
	cvt.rmi.f32.f32 	%f596, %f69;
	cvt.rzi.s32.f32 	%r1636, %f596;
	cvt.rmi.f32.f32 	%f597, %f591;
	cvt.rzi.s32.f32 	%r1637, %f597;
	add.s32 	%r479, %r1636, 1;
	add.s32 	%r480, %r1637, 1;
	cvt.rn.f32.s32 	%f598, %r1636;
	sub.f32 	%f592, %f69, %f598;
	// begin inline asm
	{  cvt.rn.f16.f32 %rs1907, %f592;}

	// end inline asm
	cvt.rn.f32.s32 	%f599, %r1637;
	sub.f32 	%f593, %f591, %f599;
	// begin inline asm
	{  cvt.rn.f16.f32 %rs1908, %f593;}

	// end inline asm
	sub.f32 	%f600, %f598, %f69;
	add.f32 	%f594, %f600, 0f3F800000;
	// begin inline asm
	{  cvt.rn.f16.f32 %rs1909, %f594;}

	// end inline asm
	sub.f32 	%f601, %f599, %f591;
	add.f32 	%f595, %f601, 0f3F800000;
	// begin inline asm
	{  cvt.rn.f16.f32 %rs1910, %f595;}

	// end inline asm
	or.b32  	%r1638, %r1636, %r1637;
	setp.lt.s32 	%p1191, %r1638, 0;
	setp.ge.s32 	%p1192, %r1636, %r378;
	setp.ge.s32 	%p1193, %r1637, %r379;
	or.pred  	%p1194, %p1192, %p1193;
	or.pred  	%p1195, %p1194, %p1191;
	mov.u16 	%rs2131, %rs764;
	@%p1195 bra 	$L__BB0_686;
	mad.lo.s32 	%r481, %r1636, %r379, %r1637;
	ld.shared.u32 	%r482, [_ZZ40ms_deformable_im2col_persistent_fullsizeI6__halfLi8ELi4ELi32EEvPKT_PKlS5_S3_S3_iiiiPS1_PiE19cached_level_starts+12];
	setp.lt.s32 	%p1196, %r482, 0;
	@%p1196 bra 	$L__BB0_684;
	shl.b32 	%r1639, %r481, 5;
	add.s32 	%r1640, %r1639, %r1717;
	add.s32 	%r483, %r1640, %r482;
	setp.lt.s32 	%p1197, %r483, %r1716;
	@%p1197 bra 	$L__BB0_685;
$L__BB0_684:
	add.s32 	%r1641, %r380, %r481;
	shl.b32 	%r1642, %r1641, 5;
	add.s32 	%r1643, %r1642, %r1717;
	mul.wide.s32 	%rd273, %r1643, 2;
	add.s64 	%rd274, %rd1, %rd273;
	ld.global.u16 	%rs2131, [%rd274];
	bra.uni 	$L__BB0_686;
$L__BB0_685:
	shl.b32 	%r1644, %r483, 1;
	mov.u32 	%r1645, shared_mem;
	add.s32 	%r1646, %r1645, %r1644;
	ld.shared.u16 	%rs2131, [%r1646];
$L__BB0_686:
	setp.lt.s32 	%p1199, %r1636, 0;
	// begin inline asm
	{mul.f16 %rs1911,%rs1909,%rs1910;
}
	// end inline asm
	// begin inline asm
	{fma.rn.f16 %rs1914,%rs2131,%rs1911,%rs764;
}
	// end inline asm
	setp.lt.s32 	%p1200, %r1637, -1;
	or.pred  	%p1201, %p1199, %p1200;
	or.pred  	%p1202, %p1201, %p1192;
	setp.ge.s32 	%p1203, %r480, %r379;
	or.pred  	%p1204, %p1202, %p1203;
	mov.u16 	%rs2132, %rs764;
	@%p1204 bra 	$L__BB0_691;
	mad.lo.s32 	%r484, %r1636, %r379, %r480;
	ld.shared.u32 	%r485, [_ZZ40ms_deformable_im2col_persistent_fullsizeI6__halfLi8ELi4ELi32EEvPKT_PKlS5_S3_S3_iiiiPS1_PiE19cached_level_starts+12];
	setp.lt.s32 	%p1205, %r485, 0;
	@%p1205 bra 	$L__BB0_689;
	shl.b32 	%r1647, %r484, 5;
	add.s32 	%r1648, %r1647, %r1717;
	add.s32 	%r486, %r1648, %r485;
	setp.lt.s32 	%p1206, %r486, %r1716;
	@%p1206 bra 	$L__BB0_690;
$L__BB0_689:
	add.s32 	%r1649, %r380, %r484;
	shl.b32 	%r1650, %r1649, 5;
	add.s32 	%r1651, %r1650, %r1717;
	mul.wide.s32 	%rd275, %r1651, 2;
	add.s64 	%rd276, %rd1, %rd275;
	ld.global.u16 	%rs2132, [%rd276];
	bra.uni 	$L__BB0_691;
$L__BB0_690:
	shl.b32 	%r1652, %r486, 1;
	mov.u32 	%r1653, shared_mem;
	add.s32 	%r1654, %r1653, %r1652;
	ld.shared.u16 	%rs2132, [%r1654];
$L__BB0_691:
	setp.lt.s32 	%p1208, %r1637, 0;
	// begin inline asm
	{mul.f16 %rs1918,%rs1909,%rs1908;
}
	// end inline asm
	// begin inline asm
	{fma.rn.f16 %rs1921,%rs2132,%rs1918,%rs1914;
}
	// end inline asm
	setp.lt.s32 	%p1209, %r1636, -1;
	or.pred  	%p1210, %p1209, %p1208;
	setp.ge.s32 	%p1211, %r479, %r378;
	or.pred  	%p1212, %p1210, %p1211;
	or.pred  	%p1213, %p1212, %p1193;
	mov.u16 	%rs2133, %rs764;
	@%p1213 bra 	$L__BB0_696;
	mad.lo.s32 	%r487, %r479, %r379, %r1637;
	ld.shared.u32 	%r488, [_ZZ40ms_deformable_im2col_persistent_fullsizeI6__halfLi8ELi4ELi32EEvPKT_PKlS5_S3_S3_iiiiPS1_PiE19cached_level_starts+12];
	setp.lt.s32 	%p1214, %r488, 0;
	@%p1214 bra 	$L__BB0_694;
	shl.b32 	%r1655, %r487, 5;
	add.s32 	%r1656, %r1655, %r1717;
	add.s32 	%r489, %r1656, %r488;
	setp.lt.s32 	%p1215, %r489, %r1716;
	@%p1215 bra 	$L__BB0_695;
$L__BB0_694:
	add.s32 	%r1657, %r380, %r487;
	shl.b32 	%r1658, %r1657, 5;
	add.s32 	%r1659, %r1658, %r1717;
	mul.wide.s32 	%rd277, %r1659, 2;
	add.s64 	%rd278, %rd1, %rd277;
	ld.global.u16 	%rs2133, [%rd278];
	bra.uni 	$L__BB0_696;
$L__BB0_695:
	shl.b32 	%r1660, %r489, 1;
	mov.u32 	%r1661, shared_mem;
	add.s32 	%r1662, %r1661, %r1660;
	ld.shared.u16 	%rs2133, [%r1662];
$L__BB0_696:
	// begin inline asm
	{mul.f16 %rs1925,%rs1907,%rs1910;
}
	// end inline asm
	// begin inline asm
	{fma.rn.f16 %rs1928,%rs2133,%rs1925,%rs1921;
}
	// end inline asm
	min.s32 	%r1663, %r1636, %r1637;
	setp.lt.s32 	%p1218, %r1663, -1;
	or.pred  	%p1219, %p1211, %p1203;
	or.pred  	%p1220, %p1219, %p1218;
	mov.u16 	%rs2134, %rs764;
	@%p1220 bra 	$L__BB0_701;
	mad.lo.s32 	%r490, %r479, %r379, %r480;
	ld.shared.u32 	%r491, [_ZZ40ms_deformable_im2col_persistent_fullsizeI6__halfLi8ELi4ELi32EEvPKT_PKlS5_S3_S3_iiiiPS1_PiE19cached_level_starts+12];
	setp.lt.s32 	%p1221, %r491, 0;
	@%p1221 bra 	$L__BB0_699;
	shl.b32 	%r1664, %r490, 5;
	add.s32 	%r1665, %r1664, %r1717;
	add.s32 	%r492, %r1665, %r491;
	setp.lt.s32 	%p1222, %r492, %r1716;
	@%p1222 bra 	$L__BB0_700;
$L__BB0_699:
	add.s32 	%r1666, %r380, %r490;
	shl.b32 	%r1667, %r1666, 5;
	add.s32 	%r1668, %r1667, %r1717;
	mul.wide.s32 	%rd279, %r1668, 2;
	add.s64 	%rd280, %rd1, %rd279;
	ld.global.u16 	%rs2134, [%rd280];
	bra.uni 	$L__BB0_701;
$L__BB0_700:
	shl.b32 	%r1669, %r492, 1;
	mov.u32 	%r1670, shared_mem;
	add.s32 	%r1671, %r1670, %r1669;
	ld.shared.u16 	%rs2134, [%r1671];
$L__BB0_701:
	// begin inline asm
	{mul.f16 %rs1932,%rs1907,%rs1908;
}
	// end inline asm
	// begin inline asm
	{fma.rn.f16 %rs1935,%rs2134,%rs1932,%rs1928;
}
	// end inline asm
	// begin inline asm
	{fma.rn.f16 %rs1990,%rs590,%rs1935,%rs1990;
}
	// end inline asm
$L__BB0_702:
	// begin inline asm
	{  cvt.f32.f16 %f602, %rs591;}

	// end inline asm
	add.f32 	%f604, %f602, 0f3F800000;
	mul.f32 	%f605, %f604, %f55;
	fma.rn.f32 	%f71, %f605, 0f3F000000, 0fBF000000;
	// begin inline asm
	{  cvt.f32.f16 %f603, %rs592;}

	// end inline asm
	add.f32 	%f606, %f603, 0f3F800000;
	mul.f32 	%f607, %f606, %f484;
	fma.rn.f32 	%f608, %f607, 0f3F000000, 0fBF000000;
	setp.leu.f32 	%p1223, %f71, 0fBF800000;
	setp.leu.f32 	%p1224, %f608, 0fBF800000;
	or.pred  	%p1225, %p1223, %p1224;
	setp.geu.f32 	%p1226, %f71, %f55;
	or.pred  	%p1227, %p1226, %p1225;
	setp.geu.f32 	%p1228, %f608, %f484;
	or.pred  	%p1229, %p1227, %p1228;
	@%p1229 bra 	$L__BB0_724;
	cvt.rmi.f32.f32 	%f613, %f71;
	cvt.rzi.s32.f32 	%r1672, %f613;
	cvt.rmi.f32.f32 	%f614, %f608;
	cvt.rzi.s32.f32 	%r1673, %f614;
	add.s32 	%r495, %r1672, 1;
	add.s32 	%r496, %r1673, 1;
	cvt.rn.f32.s32 	%f615, %r1672;
	sub.f32 	%f609, %f71, %f615;
	// begin inline asm
	{  cvt.rn.f16.f32 %rs1945, %f609;}

	// end inline asm
	cvt.rn.f32.s32 	%f616, %r1673;
	sub.f32 	%f610, %f608, %f616;
	// begin inline asm
	{  cvt.rn.f16.f32 %rs1946, %f610;}

	// end inline asm
	sub.f32 	%f617, %f615, %f71;
	add.f32 	%f611, %f617, 0f3F800000;
	// begin inline asm
	{  cvt.rn.f16.f32 %rs1947, %f611;}

	// end inline asm
	sub.f32 	%f618, %f616, %f608;
	add.f32 	%f612, %f618, 0f3F800000;
	// begin inline asm
	{  cvt.rn.f16.f32 %rs1948, %f612;}

	// end inline asm
	or.b32  	%r1674, %r1672, %r1673;
	setp.lt.s32 	%p1230, %r1674, 0;
	setp.ge.s32 	%p1231, %r1672, %r378;
	setp.ge.s32 	%p1232, %r1673, %r379;
	or.pred  	%p1233, %p1231, %p1232;
	or.pred  	%p1234, %p1233, %p1230;
	mov.u16 	%rs2136, %rs764;
	@%p1234 bra 	$L__BB0_708;
	mad.lo.s32 	%r497, %r1672, %r379, %r1673;
	ld.shared.u32 	%r498, [_ZZ40ms_deformable_im2col_persistent_fullsizeI6__halfLi8ELi4ELi32EEvPKT_PKlS5_S3_S3_iiiiPS1_PiE19cached_level_starts+12];
	setp.lt.s32 	%p1235, %r498, 0;
	@%p1235 bra 	$L__BB0_706;
	shl.b32 	%r1675, %r497, 5;
	add.s32 	%r1676, %r1675, %r1717;
	add.s32 	%r499, %r1676, %r498;
	setp.lt.s32 	%p1236, %r499, %r1716;
	@%p1236 bra 	$L__BB0_707;
$L__BB0_706:
	add.s32 	%r1677, %r380, %r497;
	shl.b32 	%r1678, %r1677, 5;
	add.s32 	%r1679, %r1678, %r1717;
	mul.wide.s32 	%rd281, %r1679, 2;
	add.s64 	%rd282, %rd1, %rd281;
	ld.global.u16 	%rs2136, [%rd282];
	bra.uni 	$L__BB0_708;
$L__BB0_707:
	shl.b32 	%r1680, %r499, 1;
	mov.u32 	%r1681, shared_mem;
	add.s32 	%r1682, %r1681, %r1680;
	ld.shared.u16 	%rs2136, [%r1682];
$L__BB0_708:
	setp.lt.s32 	%p1238, %r1672, 0;
	// begin inline asm
	{mul.f16 %rs1949,%rs1947,%rs1948;
}
	// end inline asm
	// begin inline asm
	{fma.rn.f16 %rs1952,%rs2136,%rs1949,%rs764;
}
	// end inline asm
	setp.lt.s32 	%p1239, %r1673, -1;
	or.pred  	%p1240, %p1238, %p1239;
	or.pred  	%p1241, %p1240, %p1231;
	setp.ge.s32 	%p1242, %r496, %r379;
	or.pred  	%p1243, %p1241, %p1242;
	mov.u16 	%rs2137, %rs764;
	@%p1243 bra 	$L__BB0_713;
	mad.lo.s32 	%r500, %r1672, %r379, %r496;
	ld.shared.u32 	%r501, [_ZZ40ms_deformable_im2col_persistent_fullsizeI6__halfLi8ELi4ELi32EEvPKT_PKlS5_S3_S3_iiiiPS1_PiE19cached_level_starts+12];
	setp.lt.s32 	%p1244, %r501, 0;
	@%p1244 bra 	$L__BB0_711;
	shl.b32 	%r1683, %r500, 5;
	add.s32 	%r1684, %r1683, %r1717;
	add.s32 	%r502, %r1684, %r501;
	setp.lt.s32 	%p1245, %r502, %r1716;
	@%p1245 bra 	$L__BB0_712;
$L__BB0_711:
	add.s32 	%r1685, %r380, %r500;
	shl.b32 	%r1686, %r1685, 5;
	add.s32 	%r1687, %r1686, %r1717;
	mul.wide.s32 	%rd283, %r1687, 2;
	add.s64 	%rd284, %rd1, %rd283;
	ld.global.u16 	%rs2137, [%rd284];
	bra.uni 	$L__BB0_713;
$L__BB0_712:
	shl.b32 	%r1688, %r502, 1;
	mov.u32 	%r1689, shared_mem;
	add.s32 	%r1690, %r1689, %r1688;
	ld.shared.u16 	%rs2137, [%r1690];
$L__BB0_713:
	setp.lt.s32 	%p1247, %r1673, 0;
	// begin inline asm
	{mul.f16 %rs1956,%rs1947,%rs1946;
}
	// end inline asm
	// begin inline asm
	{fma.rn.f16 %rs1959,%rs2137,%rs1956,%rs1952;
}
	// end inline asm
	setp.lt.s32 	%p1248, %r1672, -1;
	or.pred  	%p1249, %p1248, %p1247;
	setp.ge.s32 	%p1250, %r495, %r378;
	or.pred  	%p1251, %p1249, %p1250;
	or.pred  	%p1252, %p1251, %p1232;
	mov.u16 	%rs2138, %rs764;
	@%p1252 bra 	$L__BB0_718;
	mad.lo.s32 	%r503, %r495, %r379, %r1673;
	ld.shared.u32 	%r504, [_ZZ40ms_deformable_im2col_persistent_fullsizeI6__halfLi8ELi4ELi32EEvPKT_PKlS5_S3_S3_iiiiPS1_PiE19cached_level_starts+12];
	setp.lt.s32 	%p1253, %r504, 0;
	@%p1253 bra 	$L__BB0_716;
	shl.b32 	%r1691, %r503, 5;
	add.s32 	%r1692, %r1691, %r1717;
	add.s32 	%r505, %r1692, %r504;
	setp.lt.s32 	%p1254, %r505, %r1716;
	@%p1254 bra 	$L__BB0_717;
$L__BB0_716:
	add.s32 	%r1693, %r380, %r503;
	shl.b32 	%r1694, %r1693, 5;
	add.s32 	%r1695, %r1694, %r1717;
	mul.wide.s32 	%rd285, %r1695, 2;
	add.s64 	%rd286, %rd1, %rd285;
	ld.global.u16 	%rs2138, [%rd286];
	bra.uni 	$L__BB0_718;
$L__BB0_717:
	shl.b32 	%r1696, %r505, 1;
	mov.u32 	%r1697, shared_mem;
	add.s32 	%r1698, %r1697, %r1696;
	ld.shared.u16 	%rs2138, [%r1698];
$L__BB0_718:
	// begin inline asm
	{mul.f16 %rs1963,%rs1945,%rs1948;
}
	// end inline asm
	// begin inline asm
	{fma.rn.f16 %rs1966,%rs2138,%rs1963,%rs1959;
}
	// end inline asm
	min.s32 	%r1699, %r1672, %r1673;
	setp.lt.s32 	%p1257, %r1699, -1;
	or.pred  	%p1258, %p1250, %p1242;
	or.pred  	%p1259, %p1258, %p1257;
	mov.u16 	%rs2139, %rs764;
	@%p1259 bra 	$L__BB0_723;
	mad.lo.s32 	%r506, %r495, %r379, %r496;
	ld.shared.u32 	%r507, [_ZZ40ms_deformable_im2col_persistent_fullsizeI6__halfLi8ELi4ELi32EEvPKT_PKlS5_S3_S3_iiiiPS1_PiE19cached_level_starts+12];
	setp.lt.s32 	%p1260, %r507, 0;
	@%p1260 bra 	$L__BB0_721;
	shl.b32 	%r1700, %r506, 5;
	add.s32 	%r1701, %r1700, %r1717;
	add.s32 	%r508, %r1701, %r507;
	setp.lt.s32 	%p1261, %r508, %r1716;
	@%p1261 bra 	$L__BB0_722;
$L__BB0_721:
	add.s32 	%r1702, %r380, %r506;
	shl.b32 	%r1703, %r1702, 5;
	add.s32 	%r1704, %r1703, %r1717;
	mul.wide.s32 	%rd287, %r1704, 2;
	add.s64 	%rd288, %rd1, %rd287;
	ld.global.u16 	%rs2139, [%rd288];
	bra.uni 	$L__BB0_723;
$L__BB0_722:
	shl.b32 	%r1705, %r508, 1;
	mov.u32 	%r1706, shared_mem;
	add.s32 	%r1707, %r1706, %r1705;
	ld.shared.u16 	%rs2139, [%r1707];
$L__BB0_723:
	// begin inline asm
	{mul.f16 %rs1970,%rs1945,%rs1946;
}
	// end inline asm
	// begin inline asm
	{fma.rn.f16 %rs1973,%rs2139,%rs1970,%rs1966;
}
	// end inline asm
	// begin inline asm
	{fma.rn.f16 %rs1990,%rs593,%rs1973,%rs1990;
}
	// end inline asm
$L__BB0_724:
	add.s32 	%r1708, %r26, %r1717;
	mul.wide.s32 	%rd289, %r1708, 2;
	add.s64 	%rd290, %rd5, %rd289;
	st.global.u16 	[%rd290], %rs1990;
	add.s32 	%r1717, %r1717, %r2;
	setp.lt.u32 	%p1262, %r1717, 32;
	@%p1262 bra 	$L__BB0_20;
$L__BB0_725:
	bar.sync 	0;
	atom.global.add.u32 	%r1710, [%rd2], 1;
	setp.lt.s32 	%p1263, %r1710, %r4;
	@%p1263 bra 	$L__BB0_2;
$L__BB0_726:
	ret;

}


// ===== COMPILED SASS (sm_100) =====

	.target	sm_100

	.elftype	@"ET_EXEC"


//--------------------- .note.nv.tkinfo           --------------------------
	.section	.note.nv.tkinfo,"",@"SHT_NOTE"
	.sectionflags	@"SHF_NOTE_NV_TKINFO"
	.tkinfo
        /*0018*/ 	.word	0x00000002
        /*0030*/ 	.string	""
        /*0030*/ 	.string	"ptxas"
        /*0030*/ 	.string	"Cuda compilation tools, release 13.0, V13.0.88"
        /*0030*/ 	.string	"Build cuda_13.0.r13.0/compiler.36424714_0"
        /*0030*/ 	.string	"-arch sm_100 -m 64 "



//--------------------- .note.nv.cuinfo           --------------------------
	.section	.note.nv.cuinfo,"",@"SHT_NOTE"
	.sectionflags	@"SHF_NOTE_NV_CUINFO"
        /*0018*/ 	.short	0x0002
        /*001a*/ 	.short	0x0064
        /*001c*/ 	.short	0x0082
	.zero		2


//--------------------- .nv.info                  --------------------------
	.section	.nv.info,"",@"SHT_CUDA_INFO"
	.align	4


	//----- nvinfo : EIATTR_REGCOUNT
	.align		4
        /*0000*/ 	.byte	0x04, 0x2f
        /*0002*/ 	.short	(.L_1 - .L_0)
	.align		4
.L_0:
        /*0004*/ 	.word	index@(_Z40ms_deformable_im2col_persistent_fullsizeI6__halfLi8ELi4ELi32EEvPKT_PKlS5_S3_S3_iiiiPS1_Pi)
        /*0008*/ 	.word	0x00000040


	//----- nvinfo : EIATTR_FRAME_SIZE
	.align		4
.L_1:
        /*000c*/ 	.byte	0x04, 0x11
        /*000e*/ 	.short	(.L_3 - .L_2)
	.align		4
.L_2:
        /*0010*/ 	.word	index@(_Z40ms_deformable_im2col_persistent_fullsizeI6__halfLi8ELi4ELi32EEvPKT_PKlS5_S3_S3_iiiiPS1_Pi)
        /*0014*/ 	.word	0x00000000


	//----- nvinfo : EIATTR_MIN_STACK_SIZE
	.align		4
.L_3:
        /*0018*/ 	.byte	0x04, 0x12
        /*001a*/ 	.short	(.L_5 - .L_4)
	.align		4
.L_4:
        /*001c*/ 	.word	index@(_Z40ms_deformable_im2col_persistent_fullsizeI6__halfLi8ELi4ELi32EEvPKT_PKlS5_S3_S3_iiiiPS1_Pi)
        /*0020*/ 	.word	0x00000000
.L_5:


//--------------------- .nv.compat                --------------------------
	.section	.nv.compat,"",@"SHT_CUDA_COMPAT_INFO"
	.align	4
        /*0000*/ 	.byte	0x02, 0x09, 0x00, 0x00, 0x02, 0x02, 0x01, 0x00, 0x02, 0x05, 0x05, 0x00, 0x03, 0x07, 0x01, 0x01
        /*0010*/ 	.byte	0x02, 0x03, 0x00, 0x00, 0x02, 0x06, 0x01, 0x00, 0x04, 0x0b, 0x08, 0x00, 0x01, 0x00, 0x00, 0x00
        /*0020*/ 	.byte	0x00, 0x00, 0x00, 0x00


//--------------------- .nv.info._Z40ms_deformable_im2col_persistent_fullsizeI6__halfLi8ELi4ELi32EEvPKT_PKlS5_S3_S3_iiiiPS1_Pi --------------------------
	.section	.nv.info._Z40ms_deformable_im2col_persistent_fullsizeI6__halfLi8ELi4ELi32EEvPKT_PKlS5_S3_S3_iiiiPS1_Pi,"",@"SHT_CUDA_INFO"
	.sectionflags	@""
	.align	4


	//----- nvinfo : EIATTR_CUDA_API_VERSION
	.align		4
        /*0000*/ 	.byte	0x04, 0x37
        /*0002*/ 	.short	(.L_7 - .L_6)
.L_6:
        /*0004*/ 	.word	0x00000082


	//----- nvinfo : EIATTR_KPARAM_INFO
	.align		4
.L_7:
        /*0008*/ 	.byte	0x04, 0x17
        /*000a*/ 	.short	(.L_9 - .L_8)
.L_8:
        /*000c*/ 	.word	0x00000000
        /*0010*/ 	.short	0x000a
        /*0012*/ 	.short	0x0040
        /*0014*/ 	.byte	0x00, 0xf5, 0x21, 0x00


	//----- nvinfo : EIATTR_KPARAM_INFO
	.align		4
.L_9:
        /*0018*/ 	.byte	0x04, 0x17
        /*001a*/ 	.short	(.L_11 - .L_10)
.L_10:
        /*001c*/ 	.word	0x00000000
        /*0020*/ 	.short	0x0009
        /*0022*/ 	.short	0x0038
        /*0024*/ 	.byte	0x00, 0xf5, 0x21, 0x00


	//----- nvinfo : EIATTR_KPARAM_INFO
	.align		4
.L_11:
        /*0028*/ 	.byte	0x04, 0x17
        /*002a*/ 	.short	(.L_13 - .L_12)
.L_12:
        /*002c*/ 	.word	0x00000000
        /*0030*/ 	.short	0x0008
        /*0032*/ 	.short	0x0034
        /*0034*/ 	.byte	0x00, 0xf0, 0x11, 0x00


	//----- nvinfo : EIATTR_KPARAM_INFO
	.align		4
.L_13:
        /*0038*/ 	.byte	0x04, 0x17
        /*003a*/ 	.short	(.L_15 - .L_14)
.L_14:
        /*003c*/ 	.word	0x00000000
        /*0040*/ 	.short	0x0007
        /*0042*/ 	.short	0x0030
        /*0044*/ 	.byte	0x00, 0xf0, 0x11, 0x00


	//----- nvinfo : EIATTR_KPARAM_INFO
	.align		4
.L_15:
        /*0048*/ 	.byte	0x04, 0x17
        /*004a*/ 	.short	(.L_17 - .L_16)
.L_16:
        /*004c*/ 	.word	0x00000000
        /*0050*/ 	.short	0x0006
        /*0052*/ 	.short	0x002c
        /*0054*/ 	.byte	0x00, 0xf0, 0x11, 0x00


	//----- nvinfo : EIATTR_KPARAM_INFO
	.align		4
.L_17:
        /*0058*/ 	.byte	0x04, 0x17
        /*005a*/ 	.short	(.L_19 - .L_18)
.L_18:
        /*005c*/ 	.word	0x00000000
        /*0060*/ 	.short	0x0005
        /*0062*/ 	.short	0x0028
        /*0064*/ 	.byte	0x00, 0xf0, 0x11, 0x00


	//----- nvinfo : EIATTR_KPARAM_INFO
	.align		4
.L_19:
        /*0068*/ 	.byte	0x04, 0x17
        /*006a*/ 	.short	(.L_21 - .L_20)
.L_20:
        /*006c*/ 	.word	0x00000000
        /*0070*/ 	.short	0x0004
        /*0072*/ 	.short	0x0020
        /*0074*/ 	.byte	0x00, 0xf5, 0x21, 0x00


	//----- nvinfo : EIATTR_KPARAM_INFO
	.align		4
.L_21:
        /*0078*/ 	.byte	0x04, 0x17
        /*007a*/ 	.short	(.L_23 - .L_22)
.L_22:
        /*007c*/ 	.word	0x00000000
        /*0080*/ 	.short	0x0003
        /*0082*/ 	.short	0x0018
        /*0084*/ 	.byte	0x00, 0xf5, 0x21, 0x00


	//----- nvinfo : EIATTR_KPARAM_INFO
	.align		4
.L_23:
        /*0088*/ 	.byte	0x04, 0x17
        /*008a*/ 	.short	(.L_25 - .L_24)
.L_24:
        /*008c*/ 	.word	0x00000000
        /*0090*/ 	.short	0x0002
        /*0092*/ 	.short	0x0010
        /*0094*/ 	.byte	0x00, 0xf5, 0x21, 0x00


	//----- nvinfo : EIATTR_KPARAM_INFO
	.align		4
.L_25:
        /*0098*/ 	.byte	0x04, 0x17
        /*009a*/ 	.short	(.L_27 - .L_26)
.L_26:
        /*009c*/ 	.word	0x00000000
        /*00a0*/ 	.short	0x0001
        /*00a2*/ 	.short	0x0008
        /*00a4*/ 	.byte	0x00, 0xf5, 0x21, 0x00


	//----- nvinfo : EIATTR_KPARAM_INFO
	.align		4
.L_27:
        /*00a8*/ 	.byte	0x04, 0x17
        /*00aa*/ 	.short	(.L_29 - .L_28)
.L_28:
        /*00ac*/ 	.word	0x00000000
        /*00b0*/ 	.short	0x0000
        /*00b2*/ 	.short	0x0000
        /*00b4*/ 	.byte	0x00, 0xf5, 0x21, 0x00


	//----- nvinfo : EIATTR_SPARSE_MMA_MASK
	.align		4
.L_29:
        /*00b8*/ 	.byte	0x03, 0x50
        /*00ba*/ 	.short	0x0000


	//----- nvinfo : EIATTR_MAXREG_COUNT
	.align		4
        /*00bc*/ 	.byte	0x03, 0x1b
        /*00be*/ 	.short	0x00ff


	//----- nvinfo : EIATTR_NUM_BARRIERS
	.align		4
        /*00c0*/ 	.byte	0x02, 0x4c
        /*00c2*/ 	.byte	0x01
	.zero		1


	//----- nvinfo : EIATTR_MERCURY_ISA_VERSION
	.align		4
        /*00c4*/ 	.byte	0x03, 0x5f
        /*00c6*/ 	.short	0x0101


	//----- nvinfo : EIATTR_INT_WARP_WIDE_INSTR_OFFSETS
	.align		4
        /*00c8*/ 	.byte	0x04, 0x31
        /*00ca*/ 	.short	(.L_31 - .L_30)


	//   ....[0]....
.L_30:
        /*00cc*/ 	.word	0x00000020


	//   ....[1]....
        /*00d0*/ 	.word	0x00000100


	//   ....[2]....
        /*00d4*/ 	.word	0x000141c0


	//   ....[3]....
        /*00d8*/ 	.word	0x00014290


	//----- nvinfo : EIATTR_VRC_CTA_INIT_COUNT
	.align		4
.L_31:
        /*00dc*/ 	.byte	0x02, 0x4a
	.zero		1
	.zero		1


	//----- nvinfo : EIATTR_EXIT_INSTR_OFFSETS
	.align		4
        /*00e0*/ 	.byte	0x04, 0x1c
        /*00e2*/ 	.short	(.L_33 - .L_32)


	//   ....[0]....
.L_32:
        /*00e4*/ 	.word	0x00000130


	//   ....[1]....
        /*00e8*/ 	.word	0x000142d0


	//----- nvinfo : EIATTR_CRS_STACK_SIZE
	.align		4
.L_33:
        /*00ec*/ 	.byte	0x04, 0x1e
        /*00ee*/ 	.short	(.L_35 - .L_34)
.L_34:
        /*00f0*/ 	.word	0x00000000


	//----- nvinfo : EIATTR_CBANK_PARAM_SIZE
	.align		4
.L_35:
        /*00f4*/ 	.byte	0x03, 0x19
        /*00f6*/ 	.short	0x0048


	//----- nvinfo : EIATTR_PARAM_CBANK
	.align		4
        /*00f8*/ 	.byte	0x04, 0x0a
        /*00fa*/ 	.short	(.L_37 - .L_36)
	.align		4
.L_36:
        /*00fc*/ 	.word	index@(.nv.constant0._Z40ms_deformable_im2col_persistent_fullsizeI6__halfLi8ELi4ELi32EEvPKT_PKlS5_S3_S3_iiiiPS1_Pi)
        /*0100*/ 	.short	0x0380
        /*0102*/ 	.short	0x0048


	//----- nvinfo : EIATTR_SW_WAR
	.align		4
.L_37:
        /*0104*/ 	.byte	0x04, 0x36
        /*0106*/ 	.short	(.L_39 - .L_38)
.L_38:
        /*0108*/ 	.word	0x00000008
.L_39:


//--------------------- .nv.callgraph             --------------------------
	.section	.nv.callgraph,"",@"SHT_CUDA_CALLGRAPH"
	.align	4
	.sectionentsize	8
	.align		4
        /*0000*/ 	.word	0x00000000
	.align		4
        /*0004*/ 	.word	0xffffffff
	.align		4
        /*0008*/ 	.word	0x00000000
	.align		4
        /*000c*/ 	.word	0xfffffffe
	.align		4
        /*0010*/ 	.word	0x00000000
	.align		4
        /*0014*/ 	.word	0xfffffffd
	.align		4
        /*0018*/ 	.word	0x00000000
	.align		4
        /*001c*/ 	.word	0xfffffffc


//--------------------- .text._Z40ms_deformable_im2col_persistent_fullsizeI6__halfLi8ELi4ELi32EEvPKT_PKlS5_S3_S3_iiiiPS1_Pi --------------------------
	.section	.text._Z40ms_deformable_im2col_persistent_fullsizeI6__halfLi8ELi4ELi32EEvPKT_PKlS5_S3_S3_iiiiPS1_Pi,"ax",@progbits
	.align	128
        .global         _Z40ms_deformable_im2col_persistent_fullsizeI6__halfLi8ELi4ELi32EEvPKT_PKlS5_S3_S3_iiiiPS1_Pi
        .type           _Z40ms_deformable_im2col_persistent_fullsizeI6__halfLi8ELi4ELi32EEvPKT_PKlS5_S3_S3_iiiiPS1_Pi,@function
        .size           _Z40ms_deformable_im2col_persistent_fullsizeI6__halfLi8ELi4ELi32EEvPKT_PKlS5_S3_S3_iiiiPS1_Pi,(.L_x_588 - _Z40ms_deformable_im2col_persistent_fullsizeI6__halfLi8ELi4ELi32EEvPKT_PKlS5_S3_S3_iiiiPS1_Pi)
        .other          _Z40ms_deformable_im2col_persistent_fullsizeI6__halfLi8ELi4ELi32EEvPKT_PKlS5_S3_S3_iiiiPS1_Pi,@"STO_CUDA_ENTRY STV_DEFAULT"
_Z40ms_deformable_im2col_persistent_fullsizeI6__halfLi8ELi4ELi32EEvPKT_PKlS5_S3_S3_iiiiPS1_Pi:
.text._Z40ms_deformable_im2col_persistent_fullsizeI6__halfLi8ELi4ELi32EEvPKT_PKlS5_S3_S3_iiiiPS1_Pi:
[----:B------:R-:W-:Y:S01]  /*0000*/  LDC R1, c[0x0][0x37c] ;  /* 0x0000df00ff017b82 */ /* 0x000fe20000000800 */
[----:B------:R-:W0:Y:S01]  /*0010*/  S2R R7, SR_LANEID ;  /* 0x0000000000077919 */ /* 0x000e220000000000 */
[----:B------:R-:W-:-:S06]  /*0020*/  VOTEU.ANY UR8, UPT, PT ;  /* 0x0000000000087886 */ /* 0x000fcc00038e0100 */
[----:B------:R-:W1:Y:S01]  /*0030*/  LDC.64 R2, c[0x0][0x3c0] ;  /* 0x0000f000ff027b82 */ /* 0x000e620000000a00 */
[----:B------:R-:W0:Y:S01]  /*0040*/  FLO.U32 R4, UR8 ;  /* 0x0000000800047d00 */ /* 0x000e2200080e0000 */
[----:B------:R-:W1:Y:S01]  /*0050*/  LDCU.64 UR6, c[0x0][0x358] ;  /* 0x00006b00ff0677ac */ /* 0x000e620008000a00 */
[----:B------:R-:W2:Y:S01]  /*0060*/  S2R R6, SR_LTMASK ;  /* 0x0000000000067919 */ /* 0x000ea20000003900 */
[----:B------:R-:W3:Y:S05]  /*0070*/  LDCU UR4, c[0x0][0x3b4] ;  /* 0x00007680ff0477ac */ /* 0x000eea0008000800 */
[----:B------:R-:W1:Y:S01]  /*0080*/  POPC R5, UR8 ;  /* 0x0000000800057d09 */ /* 0x000e620008000000 */
[----:B------:R-:W3:Y:S01]  /*0090*/  LDCU UR5, c[0x0][0x3a8] ;  /* 0x00007500ff0577ac */ /* 0x000ee20008000800 */
[----:B0-----:R-:W-:-:S13]  /*00a0*/  ISETP.EQ.U32.AND P0, PT, R4, R7, PT ;  /* 0x000000070400720c */ /* 0x001fda0003f02070 */
[----:B-1----:R-:W4:Y:S01]  /*00b0*/  @P0 ATOMG.E.ADD.STRONG.GPU PT, R3, desc[UR6][R2.64], R5 ;  /* 0x80000005020309a8 */ /* 0x002f2200081ef106 */
[----:B--2---:R-:W-:Y:S01]  /*00c0*/  LOP3.LUT R6, R6, UR8, RZ, 0xc0, !PT ;  /* 0x0000000806067c12 */ /* 0x004fe2000f8ec0ff */
[----:B---3--:R-:W-:Y:S01]  /*00d0*/  UIMAD UR4, UR4, UR5, URZ ;  /* 0x00000005040472a4 */ /* 0x008fe2000f8e02ff */
[----:B------:R-:W0:Y:S02]  /*00e0*/  LDCU UR8, c[0x0][0x360] ;  /* 0x00006c00ff0877ac */ /* 0x000e240008000800 */
[----:B------:R-:W1:Y:S01]  /*00f0*/  POPC R7, R6 ;  /* 0x0000000600077309 */ /* 0x000e620000000000 */
[----:B----4-:R-:W1:Y:S02]  /*0100*/  SHFL.IDX PT, R0, R3, R4, 0x1f ;  /* 0x00001f0403007589 */ /* 0x010e6400000e0000 */
[----:B-1----:R-:W-:-:S05]  /*0110*/  IMAD.IADD R0, R0, 0x1, R7 ;  /* 0x0000000100007824 */ /* 0x002fca00078e0207 */
[----:B------:R-:W-:-:S13]  /*0120*/  ISETP.GE.AND P0, PT, R0, UR4, PT ;  /* 0x0000000400007c0c */ /* 0x000fda000bf06270 */
[----:B0-----:R-:W-:Y:S05]  /*0130*/  @P0 EXIT ;  /* 0x000000000000094d */ /* 0x001fea0003800000 */
[----:B------:R-:W-:-:S07]  /*0140*/  IMAD.MOV.U32 R4, RZ, RZ, R0 ;  /* 0x000000ffff047224 */ /* 0x000fce00078e0000 */
.L_x_586:
[----:B0-----:R-:W0:Y:S01]  /*0150*/  LDC R11, c[0x0][0x3b4] ;  /* 0x0000ed00ff0b7b82 */ /* 0x001e220000000800 */
[----:B------:R-:W-:Y:S01]  /*0160*/  IABS R6, R4 ;  /* 0x0000000400067213 */ /* 0x000fe20000000000 */
[----:B------:R-:W1:Y:S01]  /*0170*/  S2R R8, SR_TID.X ;  /* 0x0000000000087919 */ /* 0x000e620000002100 */
[----:B------:R-:W-:Y:S05]  /*0180*/  YIELD ;  /* 0x0000000000007946 */ /* 0x000fea0003800000 */
[----:B0-----:R-:W-:-:S04]  /*0190*/  IABS R12, R11 ;  /* 0x0000000b000c7213 */ /* 0x001fc80000000000 */
[----:B------:R-:W0:Y:S08]  /*01a0*/  I2F.RP R0, R12 ;  /* 0x0000000c00007306 */ /* 0x000e300000209400 */
[----:B0-----:R-:W0:Y:S02]  /*01b0*/  MUFU.RCP R0, R0 ;  /* 0x0000000000007308 */ /* 0x001e240000001000 */
[----:B0-----:R-:W-:-:S06]  /*01c0*/  VIADD R2, R0, 0xffffffe ;  /* 0x0ffffffe00027836 */ /* 0x001fcc0000000000 */
[----:B------:R0:W2:Y:S02]  /*01d0*/  F2I.FTZ.U32.TRUNC.NTZ R3, R2 ;  /* 0x0000000200037305 */ /* 0x0000a4000021f000 */
[----:B0-----:R-:W-:Y:S02]  /*01e0*/  IMAD.MOV.U32 R2, RZ, RZ, RZ ;  /* 0x000000ffff027224 */ /* 0x001fe400078e00ff */
[----:B--2---:R-:W-:-:S04]  /*01f0*/  IMAD.MOV R5, RZ, RZ, -R3 ;  /* 0x000000ffff057224 */ /* 0x004fc800078e0a03 */
[----:B------:R-:W-:-:S04]  /*0200*/  IMAD R5, R5, R12, RZ ;  /* 0x0000000c05057224 */ /* 0x000fc800078e02ff */
[----:B------:R-:W-:-:S04]  /*0210*/  IMAD.HI.U32 R3, R3, R5, R2 ;  /* 0x0000000503037227 */ /* 0x000fc800078e0002 */
[----:B------:R-:W-:Y:S01]  /*0220*/  IMAD.MOV.U32 R5, RZ, RZ, R6 ;  /* 0x000000ffff057224 */ /* 0x000fe200078e0006 */
[----:B------:R-:W-:-:S03]  /*0230*/  LOP3.LUT R6, RZ, R11, RZ, 0x33, !PT ;  /* 0x0000000bff067212 */ /* 0x000fc600078e33ff */
[----:B------:R-:W-:-:S05]  /*0240*/  IMAD.HI.U32 R3, R3, R5, RZ ;  /* 0x0000000503037227 */ /* 0x000fca00078e00ff */
[----:B------:R-:W-:-:S05]  /*0250*/  IADD3 R0, PT, PT, -R3, RZ, RZ ;  /* 0x000000ff03007210 */ /* 0x000fca0007ffe1ff */
[----:B------:R-:W-:Y:S01]  /*0260*/  IMAD R5, R12, R0, R5 ;  /* 0x000000000c057224 */ /* 0x000fe200078e0205 */
[----:B------:R-:W-:-:S04]  /*0270*/  LOP3.LUT R0, R4, R11, RZ, 0x3c, !PT ;  /* 0x0000000b04007212 */ /* 0x000fc800078e3cff */
[----:B------:R-:W-:Y:S02]  /*0280*/  ISETP.GT.U32.AND P2, PT, R12, R5, PT ;  /* 0x000000050c00720c */ /* 0x000fe40003f44070 */
[----:B------:R-:W-:-:S11]  /*0290*/  ISETP.GE.AND P0, PT, R0, RZ, PT ;  /* 0x000000ff0000720c */ /* 0x000fd60003f06270 */
[----:B------:R-:W-:Y:S02]  /*02a0*/  @!P2 IMAD.IADD R5, R5, 0x1, -R12 ;  /* 0x000000010505a824 */ /* 0x000fe400078e0a0c */
[----:B------:R-:W-:-:S03]  /*02b0*/  @!P2 VIADD R3, R3, 0x1 ;  /* 0x000000010303a836 */ /* 0x000fc60000000000 */
[----:B------:R-:W-:-:S13]  /*02c0*/  ISETP.GE.U32.AND P1, PT, R5, R12, PT ;  /* 0x0000000c0500720c */ /* 0x000fda0003f26070 */
[----:B------:R-:W-:Y:S01]  /*02d0*/  @P1 VIADD R3, R3, 0x1 ;  /* 0x0000000103031836 */ /* 0x000fe20000000000 */
[----:B------:R-:W-:-:S03]  /*02e0*/  ISETP.NE.AND P1, PT, R11, RZ, PT ;  /* 0x000000ff0b00720c */ /* 0x000fc60003f25270 */
[----:B------:R-:W-:Y:S01]  /*02f0*/  @!P0 IMAD.MOV R3, RZ, RZ, -R3 ;  /* 0x000000ffff038224 */ /* 0x000fe200078e0a03 */
[----:B-1----:R-:W-:-:S04]  /*0300*/  ISETP.GT.U32.AND P0, PT, R8, 0x7, PT ;  /* 0x000000070800780c */ /* 0x002fc80003f04070 */
[----:B------:R-:W-:-:S09]  /*0310*/  SEL R0, R6, R3, !P1 ;  /* 0x0000000306007207 */ /* 0x000fd20004800000 */
[----:B------:R-:W-:Y:S05]  /*0320*/  @P0 BRA `(.L_x_0) ;  /* 0x00000000005c0947 */ /* 0x000fea0003800000 */
[----:B------:R-:W0:Y:S02]  /*0330*/  LDC.64 R2, c[0x0][0x388] ;  /* 0x0000e200ff027b82 */ /* 0x000e240000000a00 */
[----:B0-----:R-:W-:-:S06]  /*0340*/  IMAD.WIDE.U32 R2, R8, 0x8, R2 ;  /* 0x0000000808027825 */ /* 0x001fcc00078e0002 */
[----:B------:R-:W2:Y:S01]  /*0350*/  LDG.E.64 R2, desc[UR6][R2.64] ;  /* 0x0000000602027981 */ /* 0x000ea2000c1e1b00 */
[----:B------:R-:W-:Y:S02]  /*0360*/  MOV R7, 0x400 ;  /* 0x0000040000077802 */ /* 0x000fe40000000f00 */
[----:B------:R-:W-:Y:S01]  /*0370*/  ISETP.GT.U32.AND P0, PT, R8, 0x3, PT ;  /* 0x000000030800780c */ /* 0x000fe20003f04070 */
[----:B------:R-:W0:Y:S02]  /*0380*/  S2R R10, SR_CgaCtaId ;  /* 0x00000000000a7919 */ /* 0x000e240000008800 */
[----:B0-----:R-:W-:-:S05]  /*0390*/  LEA R9, R10, R7, 0x18 ;  /* 0x000000070a097211 */ /* 0x001fca00078ec0ff */
[----:B------:R-:W-:-:S05]  /*03a0*/  IMAD R9, R8, 0x8, R9 ;  /* 0x0000000808097824 */ /* 0x000fca00078e0209 */
[----:B--2---:R0:W-:Y:S01]  /*03b0*/  STS.64 [R9], R2 ;  /* 0x0000000209007388 */ /* 0x0041e20000000a00 */
[----:B------:R-:W-:Y:S05]  /*03c0*/  @P0 BRA `(.L_x_0) ;  /* 0x0000000000340947 */ /* 0x000fea0003800000 */
[----:B------:R-:W-:Y:S01]  /*03d0*/  ISETP.NE.AND P0, PT, R8, RZ, PT ;  /* 0x000000ff0800720c */ /* 0x000fe20003f05270 */
[----:B------:R-:W-:Y:S01]  /*03e0*/  VIADD R7, R7, 0x40 ;  /* 0x0000004007077836 */ /* 0x000fe20000000000 */
[----:B------:R-:W-:Y:S01]  /*03f0*/  BSSY.RECONVERGENT B0, `(.L_x_1) ;  /* 0x0000009000007945 */ /* 0x000fe20003800200 */
[----:B0-----:R-:W-:-:S03]  /*0400*/  CS2R R2, SRZ ;  /* 0x0000000000027805 */ /* 0x001fc6000001ff00 */
[----:B------:R-:W-:-:S04]  /*0410*/  LEA R7, R10, R7, 0x18 ;  /* 0x000000070a077211 */ /* 0x000fc800078ec0ff */
[----:B------:R-:W-:-:S03]  /*0420*/  LEA R7, R8, R7, 0x3 ;  /* 0x0000000708077211 */ /* 0x000fc600078e18ff */
[----:B------:R-:W-:Y:S05]  /*0430*/  @!P0 BRA `(.L_x_2) ;  /* 0x0000000000108947 */ /* 0x000fea0003800000 */
[----:B------:R-:W0:Y:S01]  /*0440*/  LDC.64 R2, c[0x0][0x390] ;  /* 0x0000e400ff027b82 */ /* 0x000e220000000a00 */
[----:B------:R-:W-:-:S04]  /*0450*/  VIADD R9, R8, 0xffffffff ;  /* 0xffffffff08097836 */ /* 0x000fc80000000000 */
[----:B0-----:R-:W-:-:S06]  /*0460*/  IMAD.WIDE.U32 R2, R9, 0x8, R2 ;  /* 0x0000000809027825 */ /* 0x001fcc00078e0002 */
[----:B------:R-:W5:Y:S02]  /*0470*/  LDG.E.64 R2, desc[UR6][R2.64] ;  /* 0x0000000602027981 */ /* 0x000f64000c1e1b00 */
.L_x_2:
[----:B------:R-:W-:Y:S05]  /*0480*/  BSYNC.RECONVERGENT B0 ;  /* 0x0000000000007941 */ /* 0x000fea0003800200 */
.L_x_1:
[----:B-----5:R1:W-:Y:S02]  /*0490*/  STS.64 [R7], R2 ;  /* 0x0000000207007388 */ /* 0x0203e40000000a00 */
.L_x_0:
[----:B01----:R-:W0:Y:S01]  /*04a0*/  LDC R2, c[0x0][0x3ac] ;  /* 0x0000eb00ff027b82 */ /* 0x003e220000000800 */
[----:B------:R-:W-:Y:S05]  /*04b0*/  WARPSYNC.ALL ;  /* 0x0000000000007948 */ /* 0x000fea0003800000 */
[----:B0-----:R-:W-:Y:S01]  /*04c0*/  IMAD.SHL.U32 R17, R2, 0x20, RZ ;  /* 0x0000002002117824 */ /* 0x001fe200078e00ff */
[----:B------:R-:W0:Y:S01]  /*04d0*/  S2R R16, SR_CgaCtaId ;  /* 0x0000000000107919 */ /* 0x000e220000008800 */
[----:B------:R-:W-:Y:S01]  /*04e0*/  MOV R15, 0x400 ;  /* 0x00000400000f7802 */ /* 0x000fe20000000f00 */
[----:B------:R-:W-:Y:S01]  /*04f0*/  IMAD.IADD R2, R5, 0x1, -R12 ;  /* 0x0000000105027824 */ /* 0x000fe200078e0a0c */
[----:B------:R-:W-:Y:S01]  /*0500*/  BAR.SYNC.DEFER_BLOCKING 0x0 ;  /* 0x0000000000007b1d */ /* 0x000fe20000010000 */
[----:B------:R-:W-:Y:S01]  /*0510*/  ISETP.GE.AND P2, PT, R4, RZ, PT ;  /* 0x000000ff0400720c */ /* 0x000fe20003f46270 */
[----:B------:R-:W-:Y:S01]  /*0520*/  IMAD.MOV.U32 R9, RZ, RZ, RZ ;  /* 0x000000ffff097224 */ /* 0x000fe200078e00ff */
[----:B------:R-:W-:-:S04]  /*0530*/  ISETP.GT.U32.AND P0, PT, R12, R5, PT ;  /* 0x000000050c00720c */ /* 0x000fc80003f04070 */
[----:B------:R-:W-:-:S07]  /*0540*/  SEL R5, R2, R5, !P0 ;  /* 0x0000000502057207 */ /* 0x000fce0004000000 */
[----:B------:R-:W-:-:S05]  /*0550*/  @!P2 IMAD.MOV R5, RZ, RZ, -R5 ;  /* 0x000000ffff05a224 */ /* 0x000fca00078e0a05 */
[----:B------:R-:W-:-:S05]  /*0560*/  SEL R7, R6, R5, !P1 ;  /* 0x0000000506077207 */ /* 0x000fca0004800000 */
[----:B------:R-:W-:Y:S01]  /*0570*/  IMAD R7, R0, R11, R7 ;  /* 0x0000000b00077224 */ /* 0x000fe200078e0207 */
[----:B0-----:R-:W-:-:S05]  /*0580*/  LEA R10, R16, R15, 0x18 ;  /* 0x0000000f100a7211 */ /* 0x001fca00078ec0ff */
[----:B------:R-:W-:Y:S04]  /*0590*/  LDS R3, [R10+0x30] ;  /* 0x000030000a037984 */ /* 0x000fe80000000800 */
[----:B------:R-:W0:Y:S02]  /*05a0*/  LDS R14, [R10+0x38] ;  /* 0x000038000a0e7984 */ /* 0x000e240000000800 */
[----:B0-----:R-:W-:-:S05]  /*05b0*/  IMAD R3, R3, R14, RZ ;  /* 0x0000000e03037224 */ /* 0x001fca00078e02ff */
[----:B------:R-:W-:-:S13]  /*05c0*/  ISETP.GT.AND P0, PT, R3, 0x5dc, PT ;  /* 0x000005dc0300780c */ /* 0x000fda0003f04270 */
[----:B------:R-:W-:Y:S05]  /*05d0*/  @P0 BRA `(.L_x_3) ;  /* 0x0000000000640947 */ /* 0x000fea0003800000 */
[C---:B------:R-:W-:Y:S01]  /*05e0*/  IMAD.SHL.U32 R9, R3.reuse, 0x20, RZ ;  /* 0x0000002003097824 */ /* 0x040fe200078e00ff */
[----:B------:R-:W-:Y:S01]  /*05f0*/  BSSY.RECONVERGENT B0, `(.L_x_4) ;  /* 0x0000015000007945 */ /* 0x000fe20003800200 */
[----:B------:R-:W-:-:S03]  /*0600*/  ISETP.NE.AND P1, PT, R3, 0x5dc, PT ;  /* 0x000005dc0300780c */ /* 0x000fc60003f25270 */
[----:B------:R-:W-:-:S13]  /*0610*/  ISETP.GE.AND P0, PT, R8, R9, PT ;  /* 0x000000090800720c */ /* 0x000fda0003f06270 */
[----:B------:R-:W-:Y:S05]  /*0620*/  @P0 BRA `(.L_x_5) ;  /* 0x0000000000440947 */ /* 0x000fea0003800000 */
[----:B------:R-:W0:Y:S01]  /*0630*/  LDS R6, [R10+0x58] ;  /* 0x000058000a067984 */ /* 0x000e220000000800 */
[----:B------:R-:W1:Y:S01]  /*0640*/  LDC.64 R4, c[0x0][0x380] ;  /* 0x0000e000ff047b82 */ /* 0x000e620000000a00 */
[----:B------:R-:W-:Y:S01]  /*0650*/  IADD3 R2, PT, PT, R15, 0x70, RZ ;  /* 0x000000700f027810 */ /* 0x000fe20007ffe0ff */
[--C-:B------:R-:W-:Y:S02]  /*0660*/  IMAD R11, R17, R0, R8.reuse ;  /* 0x00000000110b7224 */ /* 0x100fe400078e0208 */
[----:B------:R-:W-:Y:S01]  /*0670*/  IMAD.MOV.U32 R12, RZ, RZ, R8 ;  /* 0x000000ffff0c7224 */ /* 0x000fe200078e0008 */
[----:B------:R-:W-:Y:S01]  /*0680*/  LEA R3, R16, R2, 0x18 ;  /* 0x0000000210037211 */ /* 0x000fe200078ec0ff */
[----:B0-----:R-:W-:-:S04]  /*0690*/  IMAD R11, R6, 0x20, R11 ;  /* 0x00000020060b7824 */ /* 0x001fc800078e020b */
[----:B------:R-:W-:-:S07]  /*06a0*/  IMAD R6, R8, 0x2, R3 ;  /* 0x0000000208067824 */ /* 0x000fce00078e0203 */
.L_x_6:
[----:B-1----:R-:W-:-:S06]  /*06b0*/  IMAD.WIDE R2, R11, 0x2, R4 ;  /* 0x000000020b027825 */ /* 0x002fcc00078e0204 */
[----:B------:R-:W2:Y:S01]  /*06c0*/  LDG.E.U16 R3, desc[UR6][R2.64] ;  /* 0x0000000602037981 */ /* 0x000ea2000c1e1500 */
[----:B------:R-:W-:Y:S02]  /*06d0*/  VIADD R12, R12, UR8 ;  /* 0x000000080c0c7c36 */ /* 0x000fe40008000000 */
[----:B------:R-:W-:Y:S02]  /*06e0*/  IMAD.U32 R13, RZ, RZ, UR8 ;  /* 0x00000008ff0d7e24 */ /* 0x000fe4000f8e00ff */
[----:B------:R-:W-:Y:S01]  /*06f0*/  VIADD R11, R11, UR8 ;  /* 0x000000080b0b7c36 */ /* 0x000fe20008000000 */
[----:B------:R-:W-:Y:S01]  /*0700*/  ISETP.GE.AND P0, PT, R12, R9, PT ;  /* 0x000000090c00720c */ /* 0x000fe20003f06270 */
[----:B--2---:R0:W-:Y:S02]  /*0710*/  STS.U16 [R6], R3 ;  /* 0x0000000306007388 */ /* 0x0041e40000000400 */
[----:B0-----:R-:W-:-:S10]  /*0720*/  LEA R6, R13, R6, 0x1 ;  /* 0x000000060d067211 */ /* 0x001fd400078e08ff */
[----:B------:R-:W-:Y:S05]  /*0730*/  @!P0 BRA `(.L_x_6) ;  /* 0xfffffffc00dc8947 */ /* 0x000fea000383ffff */
.L_x_5:
[----:B------:R-:W-:Y:S05]  /*0740*/  BSYNC.RECONVERGENT B0 ;  /* 0x0000000000007941 */ /* 0x000fea0003800200 */
.L_x_4:
[----:B------:R-:W-:Y:S01]  /*0750*/  IMAD.MOV.U32 R2, RZ, RZ, 0xbb80 ;  /* 0x0000bb80ff027424 */ /* 0x000fe200078e00ff */
[----:B------:R-:W-:Y:S06]  /*0760*/  @!P1 BRA `(.L_x_7) ;  /* 0x0000000000809947 */ /* 0x000fec0003800000 */
.L_x_3:
[----:B------:R-:W-:Y:S01]  /*0770*/  LDS R2, [R10+0x20] ;  /* 0x000020000a027984 */ /* 0x000fe20000000800 */
[----:B------:R-:W-:Y:S03]  /*0780*/  BSSY.RECONVERGENT B0, `(.L_x_7) ;  /* 0x000001e000007945 */ /* 0x000fe60003800200 */
[----:B------:R-:W0:Y:S02]  /*0790*/  LDS R3, [R10+0x28] ;  /* 0x000028000a037984 */ /* 0x000e240000000800 */
[----:B0-----:R-:W-:-:S04]  /*07a0*/  IMAD R2, R2, R3, RZ ;  /* 0x0000000302027224 */ /* 0x001fc800078e02ff */
[----:B------:R-:W-:Y:S02]  /*07b0*/  IMAD.SHL.U32 R6, R2, 0x20, RZ ;  /* 0x0000002002067824 */ /* 0x000fe400078e00ff */
[--C-:B------:R-:W-:Y:S02]  /*07c0*/  IMAD.MOV.U32 R2, RZ, RZ, R9.reuse ;  /* 0x000000ffff027224 */ /* 0x100fe400078e0009 */
[----:B------:R-:W-:-:S05]  /*07d0*/  IMAD.IADD R13, R6, 0x1, R9 ;  /* 0x00000001060d7824 */ /* 0x000fca00078e0209 */
[----:B------:R-:W-:-:S13]  /*07e0*/  ISETP.GT.AND P0, PT, R13, 0xbb80, PT ;  /* 0x0000bb800d00780c */ /* 0x000fda0003f04270 */
[----:B------:R-:W-:Y:S05]  /*07f0*/  @P0 BRA `(.L_x_8) ;  /* 0x0000000000580947 */ /* 0x000fea0003800000 */
[----:B------:R-:W-:Y:S01]  /*0800*/  ISETP.GE.AND P0, PT, R8, R6, PT ;  /* 0x000000060800720c */ /* 0x000fe20003f06270 */
[----:B------:R-:W-:-:S12]  /*0810*/  IMAD.MOV.U32 R2, RZ, RZ, R13 ;  /* 0x000000ffff027224 */ /* 0x000fd800078e000d */
[----:B------:R-:W-:Y:S05]  /*0820*/  @P0 BRA `(.L_x_8) ;  /* 0x00000000004c0947 */ /* 0x000fea0003800000 */
[----:B------:R-:W0:Y:S01]  /*0830*/  LDS R2, [R10+0x50] ;  /* 0x000050000a027984 */ /* 0x000e220000000800 */
[----:B------:R-:W1:Y:S01]  /*0840*/  LDC.64 R4, c[0x0][0x380] ;  /* 0x0000e000ff047b82 */ /* 0x000e620000000a00 */
[----:B------:R-:W-:Y:S01]  /*0850*/  VIADD R15, R15, 0x70 ;  /* 0x000000700f0f7836 */ /* 0x000fe20000000000 */
[----:B------:R-:W-:Y:S01]  /*0860*/  BSSY.RECONVERGENT B1, `(.L_x_9) ;  /* 0x000000e000017945 */ /* 0x000fe20003800200 */
[----:B------:R-:W-:-:S03]  /*0870*/  IMAD.MOV.U32 R11, RZ, RZ, R8 ;  /* 0x000000ffff0b7224 */ /* 0x000fc600078e0008 */
[----:B------:R-:W-:Y:S02]  /*0880*/  LEA R15, R16, R15, 0x18 ;  /* 0x0000000f100f7211 */ /* 0x000fe400078ec0ff */
[----:B0-----:R-:W-:-:S05]  /*0890*/  SHF.L.U32 R3, R2, 0x5, RZ ;  /* 0x0000000502037819 */ /* 0x001fca00000006ff */
[----:B------:R-:W-:-:S07]  /*08a0*/  IMAD R14, R17, R0, R3 ;  /* 0x00000000110e7224 */ /* 0x000fce00078e0203 */
.L_x_10:
[----:B0-----:R-:W-:-:S04]  /*08b0*/  IMAD.IADD R3, R14, 0x1, R11 ;  /* 0x000000010e037824 */ /* 0x001fc800078e020b */
[----:B-1----:R-:W-:-:S06]  /*08c0*/  IMAD.WIDE R2, R3, 0x2, R4 ;  /* 0x0000000203027825 */ /* 0x002fcc00078e0204 */
[----:B------:R-:W2:Y:S01]  /*08d0*/  LDG.E.U16 R3, desc[UR6][R2.64] ;  /* 0x0000000602037981 */ /* 0x000ea2000c1e1500 */
[C---:B------:R-:W-:Y:S02]  /*08e0*/  IMAD.IADD R12, R11.reuse, 0x1, R9 ;  /* 0x000000010b0c7824 */ /* 0x040fe400078e0209 */
[----:B------:R-:W-:Y:S02]  /*08f0*/  VIADD R11, R11, UR8 ;  /* 0x000000080b0b7c36 */ /* 0x000fe40008000000 */
[----:B------:R-:W-:-:S03]  /*0900*/  IMAD R12, R12, 0x2, R15 ;  /* 0x000000020c0c7824 */ /* 0x000fc600078e020f */
[----:B------:R-:W-:Y:S02]  /*0910*/  ISETP.GE.AND P0, PT, R11, R6, PT ;  /* 0x000000060b00720c */ /* 0x000fe40003f06270 */
[----:B--2---:R0:W-:Y:S11]  /*0920*/  STS.U16 [R12], R3 ;  /* 0x000000030c007388 */ /* 0x0041f60000000400 */
[----:B------:R-:W-:Y:S05]  /*0930*/  @!P0 BRA `(.L_x_10) ;  /* 0xfffffffc00dc8947 */ /* 0x000fea000383ffff */
[----:B------:R-:W-:Y:S05]  /*0940*/  BSYNC.RECONVERGENT B1 ;  /* 0x0000000000017941 */ /* 0x000fea0003800200 */
.L_x_9:
[----:B------:R-:W-:-:S07]  /*0950*/  IMAD.MOV.U32 R2, RZ, RZ, R13 ;  /* 0x000000ffff027224 */ /* 0x000fce00078e000d */
.L_x_8:
[----:B------:R-:W-:Y:S05]  /*0960*/  BSYNC.RECONVERGENT B0 ;  /* 0x0000000000007941 */ /* 0x000fea0003800200 */
.L_x_7:
[----:B------:R-:W-:Y:S01]  /*0970*/  BAR.SYNC.DEFER_BLOCKING 0x0 ;  /* 0x0000000000007b1d */ /* 0x000fe20000010000 */
[----:B------:R-:W-:-:S05]  /*0980*/  ISETP.NE.AND P0, PT, R8, RZ, PT ;  /* 0x000000ff0800720c */ /* 0x000fca0003f05270 */
[----:B------:R-:W-:Y:S08]  /*0990*/  BSSY.RECONVERGENT B0, `(.L_x_11) ;  /* 0x0001381000007945 */ /* 0x000ff00003800200 */
[----:B------:R-:W-:-:S05]  /*09a0*/  @!P0 MOV R4, 0xffffffff ;  /* 0xffffffff00048802 */ /* 0x000fca0000000f00 */
[----:B------:R-:W-:Y:S01]  /*09b0*/  IMAD.MOV.U32 R5, RZ, RZ, R4 ;  /* 0x000000ffff057224 */ /* 0x000fe200078e0004 */
[----:B0-----:R-:W0:Y:S04]  /*09c0*/  @!P0 LDS.128 R12, [R10+0x30] ;  /* 0x000030000a0c8984 */ /* 0x001e280000000c00 */
[----:B------:R1:W-:Y:S04]  /*09d0*/  @!P0 STS [R10+0x6c], RZ ;  /* 0x00006cff0a008388 */ /* 0x0003e80000000800 */
[----:B------:R1:W-:Y:S01]  /*09e0*/  @!P0 STS.64 [R10+0x60], R4 ;  /* 0x000060040a008388 */ /* 0x0003e20000000a00 */
[----:B0-----:R-:W-:-:S04]  /*09f0*/  @!P0 IMAD R12, R12, R14, RZ ;  /* 0x0000000e0c0c8224 */ /* 0x001fc800078e02ff */
[----:B------:R-:W-:-:S05]  /*0a00*/  @!P0 IMAD.SHL.U32 R3, R12, 0x20, RZ ;  /* 0x000000200c038824 */ /* 0x000fca00078e00ff */
[----:B------:R1:W-:Y:S01]  /*0a10*/  @!P0 STS [R10+0x68], R3 ;  /* 0x000068030a008388 */ /* 0x0003e20000000800 */
[----:B------:R-:W-:Y:S01]  /*0a20*/  BAR.SYNC.DEFER_BLOCKING 0x0 ;  /* 0x0000000000007b1d */ /* 0x000fe20000010000 */
[----:B------:R-:W-:-:S13]  /*0a30*/  ISETP.GT.U32.AND P0, PT, R8, 0x1f, PT ;  /* 0x0000001f0800780c */ /* 0x000fda0003f04070 */
[----:B-1----:R-:W-:Y:S05]  /*0a40*/  @P0 BRA `(.L_x_12) ;  /* 0x0000013400d40947 */ /* 0x002fea0003800000 */
[----:B------:R-:W0:Y:S01]  /*0a50*/  LDS R9, [R10+0x40] ;  /* 0x000040000a097984 */ /* 0x000e220000000800 */
[----:B------:R-:W1:Y:S01]  /*0a60*/  LDCU UR4, c[0x0][0x3b0] ;  /* 0x00007600ff0477ac */ /* 0x000e620008000800 */
[----:B------:R-:W2:Y:S02]  /*0a70*/  LDC.64 R30, c[0x0][0x398] ;  /* 0x0000e600ff1e7b82 */ /* 0x000ea40000000a00 */
[----:B------:R-:W3:Y:S01]  /*0a80*/  LDS R13, [R10+0x48] ;  /* 0x000048000a0d7984 */ /* 0x000ee20000000800 */
[----:B------:R-:W0:Y:S03]  /*0a90*/  LDCU UR5, c[0x0][0x3ac] ;  /* 0x00007580ff0577ac */ /* 0x000e260008000800 */
[----:B------:R-:W4:Y:S02]  /*0aa0*/  LDS R3, [R10] ;  /* 0x000000000a037984 */ /* 0x000f240000000800 */
[----:B------:R-:W5:Y:S02]  /*0ab0*/  LDC.64 R28, c[0x0][0x3a0] ;  /* 0x0000e800ff1c7b82 */ /* 0x000f640000000a00 */
[----:B------:R-:W0:Y:S04]  /*0ac0*/  LDS R4, [R10+0x8] ;  /* 0x000008000a047984 */ /* 0x000e280000000800 */
[----:B------:R-:W0:Y:S01]  /*0ad0*/  LDS R5, [R10+0x10] ;  /* 0x000010000a057984 */ /* 0x000e220000000800 */
[----:B-1----:R-:W-:-:S03]  /*0ae0*/  IMAD R7, R7, UR4, RZ ;  /* 0x0000000407077c24 */ /* 0x002fc6000f8e02ff */
[----:B------:R-:W1:Y:S01]  /*0af0*/  LDS R6, [R10+0x18] ;  /* 0x000018000a067984 */ /* 0x000e620000000800 */
[----:B------:R-:W-:-:S03]  /*0b00*/  IMAD.SHL.U32 R11, R7, 0x40, RZ ;  /* 0x00000040070b7824 */ /* 0x000fc600078e00ff */
[----:B------:R3:W1:Y:S01]  /*0b10*/  LDS.64 R32, [R10+0x60] ;  /* 0x000060000a207984 */ /* 0x0006620000000a00 */
[----:B------:R-:W-:Y:S02]  /*0b20*/  IMAD.SHL.U32 R7, R7, 0x20, RZ ;  /* 0x0000002007077824 */ /* 0x000fe400078e00ff */
[----:B--2---:R-:W-:-:S04]  /*0b30*/  IMAD.WIDE R30, R11, 0x2, R30 ;  /* 0x000000020b1e7825 */ /* 0x004fc800078e021e */
[----:B-----5:R-:W-:-:S04]  /*0b40*/  IMAD.WIDE R28, R7, 0x2, R28 ;  /* 0x00000002071c7825 */ /* 0x020fc800078e021c */
[C---:B0-----:R-:W-:Y:S02]  /*0b50*/  IMAD R9, R0.reuse, UR5, R9 ;  /* 0x0000000500097c24 */ /* 0x041fe4000f8e0209 */
[----:B---34-:R-:W-:-:S07]  /*0b60*/  IMAD R10, R0, UR5, R13 ;  /* 0x00000005000a7c24 */ /* 0x018fce000f8e020d */
.L_x_585:
[----:B------:R-:W2:Y:S04]  /*0b70*/  LDG.E.U16 R26, desc[UR6][R30.64+0x2] ;  /* 0x000002061e1a7981 */ /* 0x000ea8000c1e1500 */
[----:B0-----:R-:W3:Y:S04]  /*0b80*/  LDG.E.U16 R11, desc[UR6][R30.64] ;  /* 0x000000061e0b7981 */ /* 0x001ee8000c1e1500 */
[----:B------:R0:W5:Y:S04]  /*0b90*/  LDG.E.U16 R43, desc[UR6][R30.64+0x4] ;  /* 0x000004061e2b7981 */ /* 0x000168000c1e1500 */
        /* <DEDUP_REMOVED lines=19> */
[----:B------:R0:W5:Y:S01]  /*0cd0*/  LDG.E.U16 R39, desc[UR6][R28.64+0xe] ;  /* 0x00000e061c277981 */ /* 0x000162000c1e1500 */
[----:B------:R-:W-:Y:S01]  /*0ce0*/  I2FP.F32.S32 R40, R4 ;  /* 0x0000000400287245 */ /* 0x000fe20000201400 */
[----:B------:R-:W-:Y:S01]  /*0cf0*/  BSSY.RECONVERGENT B1, `(.L_x_13) ;  /* 0x000009a000017945 */ /* 0x000fe20003800200 */
[----:B------:R-:W-:Y:S01]  /*0d00*/  I2FP.F32.S32 R41, R3 ;  /* 0x0000000300297245 */ /* 0x000fe20000201400 */
[----:B--2---:R-:W-:-:S02]  /*0d10*/  HADD2.F32 R26, -RZ, R26.H0_H0 ;  /* 0x2000001aff1a7230 */ /* 0x004fc40000004100 */
[----:B---3--:R-:W-:-:S03]  /*0d20*/  HADD2.F32 R11, -RZ, R11.H0_H0 ;  /* 0x2000000bff0b7230 */ /* 0x008fc60000004100 */
[----:B------:R-:W-:Y:S01]  /*0d30*/  FADD R35, R26, 1 ;  /* 0x3f8000001a237421 */ /* 0x000fe20000000000 */
[----:B------:R-:W-:Y:S02]  /*0d40*/  IMAD.MOV.U32 R26, RZ, RZ, 0x3f000000 ;  /* 0x3f000000ff1a7424 */ /* 0x000fe400078e00ff */
[----:B------:R-:W-:Y:S01]  /*0d50*/  FADD R34, R11, 1 ;  /* 0x3f8000000b227421 */ /* 0x000fe20000000000 */
[----:B------:R-:W-:-:S03]  /*0d60*/  FMUL R35, R40, R35 ;  /* 0x0000002328237220 */ /* 0x000fc60000400000 */
[----:B------:R-:W-:Y:S01]  /*0d70*/  FMUL R11, R41, R34 ;  /* 0x00000022290b7220 */ /* 0x000fe20000400000 */
[----:B------:R-:W-:-:S03]  /*0d80*/  FFMA R53, R35, R26, -0.5 ;  /* 0xbf00000023357423 */ /* 0x000fc6000000001a */
[----:B------:R-:W-:Y:S01]  /*0d90*/  FFMA R48, R11, R26, -0.5 ;  /* 0xbf0000000b307423 */ /* 0x000fe2000000001a */
[----:B------:R-:W-:Y:S02]  /*0da0*/  PRMT R11, RZ, 0x7610, R11 ;  /* 0x00007610ff0b7816 */ /* 0x000fe4000000000b */
[----:B------:R-:W-:-:S04]  /*0db0*/  FSETP.GT.AND P0, PT, R53, -1, PT ;  /* 0xbf8000003500780b */ /* 0x000fc80003f04000 */
[----:B------:R-:W-:-:S04]  /*0dc0*/  FSETP.LEU.OR P0, PT, R48, -1, !P0 ;  /* 0xbf8000003000780b */ /* 0x000fc8000470b400 */
[----:B------:R-:W-:-:S04]  /*0dd0*/  FSETP.GEU.OR P0, PT, R48, R41, P0 ;  /* 0x000000293000720b */ /* 0x000fc8000070e400 */
[----:B------:R-:W-:-:S13]  /*0de0*/  FSETP.GEU.OR P0, PT, R53, R40, P0 ;  /* 0x000000283500720b */ /* 0x000fda000070e400 */
[----:B0-----:R-:W-:Y:S05]  /*0df0*/  @P0 BRA `(.L_x_14) ;  /* 0x0000000800240947 */ /* 0x001fea0003800000 */
[----:B------:R0:W5:Y:S01]  /*0e00*/  LDG.E.U16 R45, desc[UR6][R28.64] ;  /* 0x000000061c2d7981 */ /* 0x000162000c1e1500 */
[----:B------:R-:W2:Y:S01]  /*0e10*/  F2I.FLOOR.NTZ R49, R53 ;  /* 0x0000003500317305 */ /* 0x000ea20000207100 */
[----:B------:R-:W-:Y:S07]  /*0e20*/  BSSY.RECONVERGENT B2, `(.L_x_15) ;  /* 0x000002a000027945 */ /* 0x000fee0003800200 */
[----:B------:R-:W3:Y:S01]  /*0e30*/  F2I.FLOOR.NTZ R50, R48 ;  /* 0x0000003000327305 */ /* 0x000ee20000207100 */
[----:B--2---:R-:W-:-:S02]  /*0e40*/  ISETP.GE.AND P0, PT, R49, R4, PT ;  /* 0x000000043100720c */ /* 0x004fc40003f06270 */
[----:B------:R-:W-:-:S05]  /*0e50*/  I2FP.F32.S32 R34, R49 ;  /* 0x0000003100227245 */ /* 0x000fca0000201400 */
[--C-:B------:R-:W-:Y:S01]  /*0e60*/  FADD R46, -R53, R34.reuse ;  /* 0x00000022352e7221 */ /* 0x100fe20000000100 */
[C---:B---3--:R-:W-:Y:S02]  /*0e70*/  LOP3.LUT R47, R50.reuse, R49, RZ, 0xfc, !PT ;  /* 0x00000031322f7212 */ /* 0x048fe400078efcff */
[----:B------:R-:W-:Y:S02]  /*0e80*/  ISETP.GE.OR P0, PT, R50, R3, P0 ;  /* 0x000000033200720c */ /* 0x000fe40000706670 */
[----:B------:R-:W-:Y:S02]  /*0e90*/  I2FP.F32.S32 R11, R50 ;  /* 0x00000032000b7245 */ /* 0x000fe40000201400 */
[----:B------:R-:W-:Y:S02]  /*0ea0*/  ISETP.LT.OR P0, PT, R47, RZ, P0 ;  /* 0x000000ff2f00720c */ /* 0x000fe40000701670 */
[----:B------:R-:W-:Y:S01]  /*0eb0*/  IADD3 R47, PT, PT, R49, 0x1, RZ ;  /* 0x00000001312f7810 */ /* 0x000fe20007ffe0ff */
[C-C-:B------:R-:W-:Y:S01]  /*0ec0*/  FADD R35, -R48.reuse, R11.reuse ;  /* 0x0000000b30237221 */ /* 0x140fe20000000100 */
[----:B------:R-:W-:Y:S01]  /*0ed0*/  FADD R44, R48, -R11 ;  /* 0x8000000b302c7221 */ /* 0x000fe20000000000 */
[----:B------:R-:W-:Y:S01]  /*0ee0*/  FADD R11, R53, -R34 ;  /* 0x80000022350b7221 */ /* 0x000fe20000000000 */
[----:B------:R-:W-:Y:S01]  /*0ef0*/  FADD R48, R46, 1 ;  /* 0x3f8000002e307421 */ /* 0x000fe20000000000 */
[----:B------:R-:W-:Y:S01]  /*0f00*/  FADD R51, R35, 1 ;  /* 0x3f80000023337421 */ /* 0x000fe20000000000 */
[----:B------:R-:W-:Y:S01]  /*0f10*/  PRMT R35, RZ, 0x7610, R35 ;  /* 0x00007610ff237816 */ /* 0x000fe20000000023 */
[----:B------:R-:W-:Y:S01]  /*0f20*/  VIADD R46, R50, 0x1 ;  /* 0x00000001322e7836 */ /* 0x000fe20000000000 */
[----:B------:R-:W-:-:S02]  /*0f30*/  F2FP.F16.F32.PACK_AB R44, RZ, R44 ;  /* 0x0000002cff2c723e */ /* 0x000fc400000000ff */
[----:B------:R-:W-:Y:S02]  /*0f40*/  F2FP.F16.F32.PACK_AB R11, RZ, R11 ;  /* 0x0000000bff0b723e */ /* 0x000fe400000000ff */
[----:B------:R-:W-:Y:S02]  /*0f50*/  F2FP.F16.F32.PACK_AB R51, RZ, R51 ;  /* 0x00000033ff33723e */ /* 0x000fe400000000ff */
[----:B------:R-:W-:Y:S01]  /*0f60*/  F2FP.F16.F32.PACK_AB R48, RZ, R48 ;  /* 0x00000030ff30723e */ /* 0x000fe200000000ff */
[----:B0-----:R-:W-:Y:S06]  /*0f70*/  @P0 BRA `(.L_x_16) ;  /* 0x0000000000500947 */ /* 0x001fec0003800000 */
[----:B-1----:R-:W-:Y:S01]  /*0f80*/  ISETP.GE.AND P0, PT, R32, RZ, PT ;  /* 0x000000ff2000720c */ /* 0x002fe20003f06270 */
[----:B------:R-:W-:-:S12]  /*0f90*/  IMAD R35, R50, R4, R49 ;  /* 0x0000000432237224 */ /* 0x000fd800078e0231 */
[----:B------:R-:W-:Y:S05]  /*0fa0*/  @!P0 BRA `(.L_x_17) ;  /* 0x00000000002c8947 */ /* 0x000fea0003800000 */
[----:B------:R-:W-:-:S04]  /*0fb0*/  IMAD R35, R35, 0x20, R8 ;  /* 0x0000002023237824 */ /* 0x000fc800078e0208 */
[----:B------:R-:W-:-:S05]  /*0fc0*/  IMAD.IADD R35, R32, 0x1, R35 ;  /* 0x0000000120237824 */ /* 0x000fca00078e0223 */
[----:B------:R-:W-:-:S13]  /*0fd0*/  ISETP.GE.AND P0, PT, R35, R2, PT ;  /* 0x000000022300720c */ /* 0x000fda0003f06270 */
[----:B------:R-:W0:Y:S01]  /*0fe0*/  @!P0 S2R R53, SR_CgaCtaId ;  /* 0x0000000000358919 */ /* 0x000e220000008800 */
[----:B------:R-:W-:-:S05]  /*0ff0*/  @!P0 MOV R34, 0x400 ;  /* 0x0000040000228802 */ /* 0x000fca0000000f00 */
[----:B------:R-:W-:-:S05]  /*1000*/  @!P0 VIADD R34, R34, 0x70 ;  /* 0x0000007022228836 */ /* 0x000fca0000000000 */
[----:B0-----:R-:W-:-:S05]  /*1010*/  @!P0 LEA R34, R53, R34, 0x18 ;  /* 0x0000002235228211 */ /* 0x001fca00078ec0ff */
[----:B------:R-:W-:-:S06]  /*1020*/  @!P0 IMAD R34, R35, 0x2, R34 ;  /* 0x0000000223228824 */ /* 0x000fcc00078e0222 */
[----:B------:R-:W0:Y:S02]  /*1030*/  @!P0 LDS.U16 R34, [R34] ;  /* 0x0000000022228984 */ /* 0x000e240000000400 */
[----:B0-----:R-:W-:Y:S01]  /*1040*/  @!P0 PRMT R35, R34, 0x7610, R35 ;  /* 0x0000761022238816 */ /* 0x001fe20000000023 */
[----:B------:R-:W-:Y:S06]  /*1050*/  @!P0 BRA `(.L_x_16) ;  /* 0x0000000000188947 */ /* 0x000fec0003800000 */
.L_x_17:
[----:B------:R-:W0:Y:S01]  /*1060*/  LDC.64 R34, c[0x0][0x380] ;  /* 0x0000e000ff227b82 */ /* 0x000e220000000a00 */
[----:B------:R-:W-:-:S04]  /*1070*/  IMAD R52, R50, R4, R49 ;  /* 0x0000000432347224 */ /* 0x000fc800078e0231 */
[----:B------:R-:W-:-:S04]  /*1080*/  IMAD.IADD R53, R9, 0x1, R52 ;  /* 0x0000000109357824 */ /* 0x000fc800078e0234 */
[----:B------:R-:W-:-:S04]  /*1090*/  IMAD R53, R53, 0x20, R8 ;  /* 0x0000002035357824 */ /* 0x000fc800078e0208 */
[----:B0-----:R-:W-:-:S06]  /*10a0*/  IMAD.WIDE R34, R53, 0x2, R34 ;  /* 0x0000000235227825 */ /* 0x001fcc00078e0222 */
[----:B------:R0:W5:Y:S02]  /*10b0*/  LDG.E.U16 R35, desc[UR6][R34.64] ;  /* 0x0000000622237981 */ /* 0x000164000c1e1500 */
.L_x_16:
[----:B------:R-:W-:Y:S05]  /*10c0*/  BSYNC.RECONVERGENT B2 ;  /* 0x0000000000027941 */ /* 0x000fea0003800200 */
.L_x_15:
[----:B------:R-:W-:Y:S01]  /*10d0*/  ISETP.GE.AND P0, PT, R49, -0x1, PT ;  /* 0xffffffff3100780c */ /* 0x000fe20003f06270 */
[----:B------:R-:W-:Y:S01]  /*10e0*/  HMUL2 R52, R51.H0_H0, R48.H0_H0 ;  /* 0x2000003033347232 */ /* 0x000fe20000000800 */
[----:B------:R-:W-:Y:S02]  /*10f0*/  BSSY.RECONVERGENT B2, `(.L_x_18) ;  /* 0x000001c000027945 */ /* 0x000fe40003800200 */
[C---:B------:R-:W-:Y:S01]  /*1100*/  ISETP.LT.OR P0, PT, R50.reuse, RZ, !P0 ;  /* 0x000000ff3200720c */ /* 0x040fe20004701670 */
[----:B-----5:R-:W-:Y:S01]  /*1110*/  HFMA2 R52, R35.H0_H0, R52.H0_H0, RZ.H0_H0 ;  /* 0x2000003423347231 */ /* 0x020fe200000408ff */
[----:B------:R-:W-:Y:S02]  /*1120*/  PRMT R35, RZ, 0x7610, R35 ;  /* 0x00007610ff237816 */ /* 0x000fe40000000023 */
[----:B------:R-:W-:Y:S02]  /*1130*/  ISETP.GE.OR P1, PT, R50, R3, P0 ;  /* 0x000000033200720c */ /* 0x000fe40000726670 */
[----:B------:R-:W-:-:S02]  /*1140*/  ISETP.GE.AND P0, PT, R47, R4, PT ;  /* 0x000000042f00720c */ /* 0x000fc40003f06270 */
[----:B------:R-:W-:-:S13]  /*1150*/  ISETP.GE.OR P1, PT, R47, R4, P1 ;  /* 0x000000042f00720c */ /* 0x000fda0000f26670 */
[----:B------:R-:W-:Y:S05]  /*1160*/  @P1 BRA `(.L_x_19) ;  /* 0x0000000000501947 */ /* 0x000fea0003800000 */
[----:B-1----:R-:W-:Y:S01]  /*1170*/  ISETP.GE.AND P1, PT, R32, RZ, PT ;  /* 0x000000ff2000720c */ /* 0x002fe20003f26270 */
[----:B------:R-:W-:-:S12]  /*1180*/  IMAD R35, R50, R4, R47 ;  /* 0x0000000432237224 */ /* 0x000fd800078e022f */
[----:B------:R-:W-:Y:S05]  /*1190*/  @!P1 BRA `(.L_x_20) ;  /* 0x00000000002c9947 */ /* 0x000fea0003800000 */
[----:B------:R-:W-:-:S05]  /*11a0*/  LEA R35, R35, R8, 0x5 ;  /* 0x0000000823237211 */ /* 0x000fca00078e28ff */
[----:B------:R-:W-:-:S05]  /*11b0*/  IMAD.IADD R35, R32, 0x1, R35 ;  /* 0x0000000120237824 */ /* 0x000fca00078e0223 */
[----:B------:R-:W-:-:S13]  /*11c0*/  ISETP.GE.AND P1, PT, R35, R2, PT ;  /* 0x000000022300720c */ /* 0x000fda0003f26270 */
[----:B------:R-:W1:Y:S01]  /*11d0*/  @!P1 S2R R53, SR_CgaCtaId ;  /* 0x0000000000359919 */ /* 0x000e620000008800 */
[----:B0-----:R-:W-:-:S05]  /*11e0*/  @!P1 MOV R34, 0x400 ;  /* 0x0000040000229802 */ /* 0x001fca0000000f00 */
[----:B------:R-:W-:-:S05]  /*11f0*/  @!P1 VIADD R34, R34, 0x70 ;  /* 0x0000007022229836 */ /* 0x000fca0000000000 */
[----:B-1----:R-:W-:-:S05]  /*1200*/  @!P1 LEA R34, R53, R34, 0x18 ;  /* 0x0000002235229211 */ /* 0x002fca00078ec0ff */
[----:B------:R-:W-:-:S06]  /*1210*/  @!P1 IMAD R34, R35, 0x2, R34 ;  /* 0x0000000223229824 */ /* 0x000fcc00078e0222 */
[----:B------:R-:W0:Y:S02]  /*1220*/  @!P1 LDS.U16 R34, [R34] ;  /* 0x0000000022229984 */ /* 0x000e240000000400 */
[----:B0-----:R-:W-:Y:S01]  /*1230*/  @!P1 PRMT R35, R34, 0x7610, R35 ;  /* 0x0000761022239816 */ /* 0x001fe20000000023 */
[----:B------:R-:W-:Y:S06]  /*1240*/  @!P1 BRA `(.L_x_19) ;  /* 0x0000000000189947 */ /* 0x000fec0003800000 */
.L_x_20:
[----:B0-----:R-:W0:Y:S01]  /*1250*/  LDC.64 R34, c[0x0][0x380] ;  /* 0x0000e000ff227b82 */ /* 0x001e220000000a00 */
[----:B------:R-:W-:-:S04]  /*1260*/  IMAD R54, R50, R4, R47 ;  /* 0x0000000432367224 */ /* 0x000fc800078e022f */
[----:B------:R-:W-:-:S04]  /*1270*/  IMAD.IADD R53, R9, 0x1, R54 ;  /* 0x0000000109357824 */ /* 0x000fc800078e0236 */
[----:B------:R-:W-:-:S04]  /*1280*/  IMAD R53, R53, 0x20, R8 ;  /* 0x0000002035357824 */ /* 0x000fc800078e0208 */
[----:B0-----:R-:W-:-:S06]  /*1290*/  IMAD.WIDE R34, R53, 0x2, R34 ;  /* 0x0000000235227825 */ /* 0x001fcc00078e0222 */
[----:B------:R2:W5:Y:S02]  /*12a0*/  LDG.E.U16 R35, desc[UR6][R34.64] ;  /* 0x0000000622237981 */ /* 0x000564000c1e1500 */
.L_x_19:
[----:B------:R-:W-:Y:S05]  /*12b0*/  BSYNC.RECONVERGENT B2 ;  /* 0x0000000000027941 */ /* 0x000fea0003800200 */
.L_x_18:
[----:B------:R-:W-:Y:S01]  /*12c0*/  ISETP.GE.AND P1, PT, R49, RZ, PT ;  /* 0x000000ff3100720c */ /* 0x000fe20003f26270 */
[----:B------:R-:W-:Y:S01]  /*12d0*/  HMUL2 R51, R51.H0_H0, R11.H0_H0 ;  /* 0x2000000b33337232 */ /* 0x000fe20000000800 */
[----:B------:R-:W-:Y:S01]  /*12e0*/  BSSY.RECONVERGENT B2, `(.L_x_21) ;  /* 0x000001b000027945 */ /* 0x000fe20003800200 */
[----:B------:R-:W-:Y:S02]  /*12f0*/  PRMT R53, RZ, 0x7610, R53 ;  /* 0x00007610ff357816 */ /* 0x000fe40000000035 */
[----:B------:R-:W-:Y:S01]  /*1300*/  ISETP.LT.OR P1, PT, R50, -0x1, !P1 ;  /* 0xffffffff3200780c */ /* 0x000fe20004f21670 */
[----:B-----5:R-:W-:-:S03]  /*1310*/  HFMA2 R52, R35.H0_H0, R51.H0_H0, R52.H0_H0 ;  /* 0x2000003323347231 */ /* 0x020fc60000040834 */
[----:B------:R-:W-:-:S04]  /*1320*/  ISETP.GE.OR P1, PT, R46, R3, P1 ;  /* 0x000000032e00720c */ /* 0x000fc80000f26670 */
[----:B------:R-:W-:-:S13]  /*1330*/  ISETP.GE.OR P1, PT, R49, R4, P1 ;  /* 0x000000043100720c */ /* 0x000fda0000f26670 */
[----:B------:R-:W-:Y:S05]  /*1340*/  @P1 BRA `(.L_x_22) ;  /* 0x0000000000501947 */ /* 0x000fea0003800000 */
[----:B-1----:R-:W-:Y:S01]  /*1350*/  ISETP.GE.AND P1, PT, R32, RZ, PT ;  /* 0x000000ff2000720c */ /* 0x002fe20003f26270 */
[----:B------:R-:W-:-:S12]  /*1360*/  IMAD R35, R46, R4, R49 ;  /* 0x000000042e237224 */ /* 0x000fd800078e0231 */
[----:B------:R-:W-:Y:S05]  /*1370*/  @!P1 BRA `(.L_x_23) ;  /* 0x00000000002c9947 */ /* 0x000fea0003800000 */
[----:B------:R-:W-:-:S05]  /*1380*/  IMAD R35, R35, 0x20, R8 ;  /* 0x0000002023237824 */ /* 0x000fca00078e0208 */
[----:B------:R-:W-:-:S04]  /*1390*/  IADD3 R35, PT, PT, R32, R35, RZ ;  /* 0x0000002320237210 */ /* 0x000fc80007ffe0ff */
[----:B------:R-:W-:-:S13]  /*13a0*/  ISETP.GE.AND P1, PT, R35, R2, PT ;  /* 0x000000022300720c */ /* 0x000fda0003f26270 */
[----:B------:R-:W1:Y:S01]  /*13b0*/  @!P1 S2R R51, SR_CgaCtaId ;  /* 0x0000000000339919 */ /* 0x000e620000008800 */
[----:B0-2---:R-:W-:-:S05]  /*13c0*/  @!P1 MOV R34, 0x400 ;  /* 0x0000040000229802 */ /* 0x005fca0000000f00 */
[----:B------:R-:W-:-:S05]  /*13d0*/  @!P1 VIADD R34, R34, 0x70 ;  /* 0x0000007022229836 */ /* 0x000fca0000000000 */
[----:B-1----:R-:W-:-:S05]  /*13e0*/  @!P1 LEA R34, R51, R34, 0x18 ;  /* 0x0000002233229211 */ /* 0x002fca00078ec0ff */
[----:B------:R-:W-:-:S06]  /*13f0*/  @!P1 IMAD R34, R35, 0x2, R34 ;  /* 0x0000000223229824 */ /* 0x000fcc00078e0222 */
[----:B------:R-:W0:Y:S02]  /*1400*/  @!P1 LDS.U16 R34, [R34] ;  /* 0x0000000022229984 */ /* 0x000e240000000400 */
[----:B0-----:R-:W-:Y:S01]  /*1410*/  @!P1 PRMT R53, R34, 0x7610, R53 ;  /* 0x0000761022359816 */ /* 0x001fe20000000035 */
[----:B------:R-:W-:Y:S06]  /*1420*/  @!P1 BRA `(.L_x_22) ;  /* 0x0000000000189947 */ /* 0x000fec0003800000 */
.L_x_23:
[----:B0-2---:R-:W0:Y:S01]  /*1430*/  LDC.64 R34, c[0x0][0x380] ;  /* 0x0000e000ff227b82 */ /* 0x005e220000000a00 */
[----:B------:R-:W-:-:S04]  /*1440*/  IMAD R54, R46, R4, R49 ;  /* 0x000000042e367224 */ /* 0x000fc800078e0231 */
[----:B------:R-:W-:-:S04]  /*1450*/  IMAD.IADD R51, R9, 0x1, R54 ;  /* 0x0000000109337824 */ /* 0x000fc800078e0236 */
[----:B------:R-:W-:-:S04]  /*1460*/  IMAD R51, R51, 0x20, R8 ;  /* 0x0000002033337824 */ /* 0x000fc800078e0208 */
[----:B0-----:R-:W-:-:S05]  /*1470*/  IMAD.WIDE R34, R51, 0x2, R34 ;  /* 0x0000000233227825 */ /* 0x001fca00078e0222 */
[----:B------:R3:W5:Y:S02]  /*1480*/  LDG.E.U16 R53, desc[UR6][R34.64] ;  /* 0x0000000622357981 */ /* 0x000764000c1e1500 */
.L_x_22:
[----:B------:R-:W-:Y:S05]  /*1490*/  BSYNC.RECONVERGENT B2 ;  /* 0x0000000000027941 */ /* 0x000fea0003800200 */
.L_x_21:
[----:B------:R-:W-:Y:S01]  /*14a0*/  VIMNMX R49, PT, PT, R50, R49, PT ;  /* 0x0000003132317248 */ /* 0x000fe20003fe0100 */
[----:B------:R-:W-:Y:S01]  /*14b0*/  HMUL2 R48, R44.H0_H0, R48.H0_H0 ;  /* 0x200000302c307232 */ /* 0x000fe20000000800 */
[----:B------:R-:W-:Y:S01]  /*14c0*/  ISETP.GE.OR P0, PT, R46, R3, P0 ;  /* 0x000000032e00720c */ /* 0x000fe20000706670 */
[----:B------:R-:W-:Y:S01]  /*14d0*/  BSSY.RECONVERGENT B2, `(.L_x_24) ;  /* 0x0000018000027945 */ /* 0x000fe20003800200 */
[----:B---3--:R-:W-:Y:S01]  /*14e0*/  PRMT R35, RZ, 0x7610, R35 ;  /* 0x00007610ff237816 */ /* 0x008fe20000000023 */
[----:B-----5:R-:W-:Y:S01]  /*14f0*/  HFMA2 R52, R53.H0_H0, R48.H0_H0, R52.H0_H0 ;  /* 0x2000003035347231 */ /* 0x020fe20000040834 */
[----:B------:R-:W-:-:S13]  /*1500*/  ISETP.LT.OR P0, PT, R49, -0x1, P0 ;  /* 0xffffffff3100780c */ /* 0x000fda0000701670 */
[----:B------:R-:W-:Y:S05]  /*1510*/  @P0 BRA `(.L_x_25) ;  /* 0x00000000004c0947 */ /* 0x000fea0003800000 */
[----:B-1----:R-:W-:Y:S01]  /*1520*/  ISETP.GE.AND P0, PT, R32, RZ, PT ;  /* 0x000000ff2000720c */ /* 0x002fe20003f06270 */
[----:B------:R-:W-:-:S12]  /*1530*/  IMAD R47, R46, R4, R47 ;  /* 0x000000042e2f7224 */ /* 0x000fd800078e022f */
[----:B------:R-:W-:Y:S05]  /*1540*/  @!P0 BRA `(.L_x_26) ;  /* 0x00000000002c8947 */ /* 0x000fea0003800000 */
[----:B------:R-:W-:-:S04]  /*1550*/  IMAD R35, R47, 0x20, R8 ;  /* 0x000000202f237824 */ /* 0x000fc800078e0208 */
[----:B------:R-:W-:-:S05]  /*1560*/  IMAD.IADD R35, R32, 0x1, R35 ;  /* 0x0000000120237824 */ /* 0x000fca00078e0223 */
[----:B------:R-:W-:-:S13]  /*1570*/  ISETP.GE.AND P0, PT, R35, R2, PT ;  /* 0x000000022300720c */ /* 0x000fda0003f06270 */
[----:B------:R-:W1:Y:S01]  /*1580*/  @!P0 S2R R49, SR_CgaCtaId ;  /* 0x0000000000318919 */ /* 0x000e620000008800 */
[----:B0-2---:R-:W-:-:S04]  /*1590*/  @!P0 MOV R34, 0x400 ;  /* 0x0000040000228802 */ /* 0x005fc80000000f00 */
[----:B------:R-:W-:-:S04]  /*15a0*/  @!P0 IADD3 R34, PT, PT, R34, 0x70, RZ ;  /* 0x0000007022228810 */ /* 0x000fc80007ffe0ff */
[----:B-1----:R-:W-:-:S05]  /*15b0*/  @!P0 LEA R34, R49, R34, 0x18 ;  /* 0x0000002231228211 */ /* 0x002fca00078ec0ff */
[----:B------:R-:W-:-:S06]  /*15c0*/  @!P0 IMAD R34, R35, 0x2, R34 ;  /* 0x0000000223228824 */ /* 0x000fcc00078e0222 */
[----:B------:R-:W0:Y:S02]  /*15d0*/  @!P0 LDS.U16 R34, [R34] ;  /* 0x0000000022228984 */ /* 0x000e240000000400 */
[----:B0-----:R-:W-:Y:S01]  /*15e0*/  @!P0 PRMT R35, R34, 0x7610, R35 ;  /* 0x0000761022238816 */ /* 0x001fe20000000023 */
[----:B------:R-:W-:Y:S06]  /*15f0*/  @!P0 BRA `(.L_x_25) ;  /* 0x0000000000148947 */ /* 0x000fec0003800000 */
.L_x_26:
[----:B0-2---:R-:W0:Y:S01]  /*1600*/  LDC.64 R34, c[0x0][0x380] ;  /* 0x0000e000ff227b82 */ /* 0x005e220000000a00 */
[----:B------:R-:W-:-:S04]  /*1610*/  IMAD.IADD R47, R9, 0x1, R47 ;  /* 0x00000001092f7824 */ /* 0x000fc800078e022f */
[----:B------:R-:W-:-:S04]  /*1620*/  IMAD R47, R47, 0x20, R8 ;  /* 0x000000202f2f7824 */ /* 0x000fc800078e0208 */
[----:B0-----:R-:W-:-:S06]  /*1630*/  IMAD.WIDE R34, R47, 0x2, R34 ;  /* 0x000000022f227825 */ /* 0x001fcc00078e0222 */
[----:B------:R3:W5:Y:S02]  /*1640*/  LDG.E.U16 R35, desc[UR6][R34.64] ;  /* 0x0000000622237981 */ /* 0x000764000c1e1500 */
.L_x_25:
[----:B------:R-:W-:Y:S05]  /*1650*/  BSYNC.RECONVERGENT B2 ;  /* 0x0000000000027941 */ /* 0x000fea0003800200 */
.L_x_24:
[----:B------:R-:W-:-:S04]  /*1660*/  HMUL2 R11, R44.H0_H0, R11.H0_H0 ;  /* 0x2000000b2c0b7232 */ /* 0x000fc80000000800 */
[----:B-----5:R-:W-:-:S04]  /*1670*/  HFMA2 R11, R35.H0_H0, R11.H0_H0, R52.H0_H0 ;  /* 0x2000000b230b7231 */ /* 0x020fc80000040834 */
[----:B------:R-:W-:-:S07]  /*1680*/  HFMA2 R11, R45.H0_H0, R11.H0_H0, RZ.H0_H0 ;  /* 0x2000000b2d0b7231 */ /* 0x000fce00000408ff */
.L_x_14:
[----:B------:R-:W-:Y:S05]  /*1690*/  BSYNC.RECONVERGENT B1 ;  /* 0x0000000000017941 */ /* 0x000fea0003800200 */
.L_x_13:
[----:B-----5:R-:W-:Y:S01]  /*16a0*/  HADD2.F32 R42, -RZ, R42.H0_H0 ;  /* 0x2000002aff2a7230 */ /* 0x020fe20000004100 */
[----:B------:R-:W-:Y:S01]  /*16b0*/  BSSY.RECONVERGENT B1, `(.L_x_27) ;  /* 0x0000096000017945 */ /* 0x000fe20003800200 */
[----:B------:R-:W-:-:S03]  /*16c0*/  HADD2.F32 R43, -RZ, R43.H0_H0 ;  /* 0x2000002bff2b7230 */ /* 0x000fc60000004100 */
[----:B------:R-:W-:Y:S02]  /*16d0*/  FADD R35, R42, 1 ;  /* 0x3f8000002a237421 */ /* 0x000fe40000000000 */
[----:B0-23--:R-:W-:Y:S02]  /*16e0*/  FADD R34, R43, 1 ;  /* 0x3f8000002b227421 */ /* 0x00dfe40000000000 */
[----:B------:R-:W-:Y:S02]  /*16f0*/  FMUL R43, R40, R35 ;  /* 0x00000023282b7220 */ /* 0x000fe40000400000 */
[----:B------:R-:W-:Y:S02]  /*1700*/  FMUL R35, R41, R34 ;  /* 0x0000002229237220 */ /* 0x000fe40000400000 */
[-C--:B------:R-:W-:Y:S02]  /*1710*/  FFMA R48, R43, R26.reuse, -0.5 ;  /* 0xbf0000002b307423 */ /* 0x080fe4000000001a */
[----:B------:R-:W-:-:S03]  /*1720*/  FFMA R49, R35, R26, -0.5 ;  /* 0xbf00000023317423 */ /* 0x000fc6000000001a */
[----:B------:R-:W-:-:S04]  /*1730*/  FSETP.GT.AND P0, PT, R48, -1, PT ;  /* 0xbf8000003000780b */ /* 0x000fc80003f04000 */
[----:B------:R-:W-:-:S04]  /*1740*/  FSETP.LEU.OR P0, PT, R49, -1, !P0 ;  /* 0xbf8000003100780b */ /* 0x000fc8000470b400 */
[----:B------:R-:W-:-:S04]  /*1750*/  FSETP.GEU.OR P0, PT, R49, R41, P0 ;  /* 0x000000293100720b */ /* 0x000fc8000070e400 */
[----:B------:R-:W-:-:S13]  /*1760*/  FSETP.GEU.OR P0, PT, R48, R40, P0 ;  /* 0x000000283000720b */ /* 0x000fda000070e400 */
[----:B------:R-:W-:Y:S05]  /*1770*/  @P0 BRA `(.L_x_28) ;  /* 0x0000000800240947 */ /* 0x000fea0003800000 */
[----:B------:R-:W0:Y:S01]  /*1780*/  F2I.FLOOR.NTZ R45, R48 ;  /* 0x00000030002d7305 */ /* 0x000e220000207100 */
[----:B------:R-:W-:Y:S07]  /*1790*/  BSSY.RECONVERGENT B2, `(.L_x_29) ;  /* 0x000002a000027945 */ /* 0x000fee0003800200 */
[----:B------:R-:W2:Y:S01]  /*17a0*/  F2I.FLOOR.NTZ R44, R49 ;  /* 0x00000031002c7305 */ /* 0x000ea20000207100 */
[----:B0-----:R-:W-:Y:S02]  /*17b0*/  ISETP.GE.AND P0, PT, R45, R4, PT ;  /* 0x000000042d00720c */ /* 0x001fe40003f06270 */
[----:B------:R-:W-:-:S05]  /*17c0*/  I2FP.F32.S32 R35, R45 ;  /* 0x0000002d00237245 */ /* 0x000fca0000201400 */
[--C-:B------:R-:W-:Y:S01]  /*17d0*/  FADD R46, -R48, R35.reuse ;  /* 0x00000023302e7221 */ /* 0x100fe20000000100 */
[----:B--2---:R-:W-:Y:S01]  /*17e0*/  LOP3.LUT R47, R44, R45, RZ, 0xfc, !PT ;  /* 0x0000002d2c2f7212 */ /* 0x004fe200078efcff */
[----:B------:R-:W-:Y:S01]  /*17f0*/  FADD R42, R48, -R35 ;  /* 0x80000023302a7221 */ /* 0x000fe20000000000 */
[----:B------:R-:W-:Y:S01]  /*1800*/  ISETP.GE.OR P0, PT, R44, R3, P0 ;  /* 0x000000032c00720c */ /* 0x000fe20000706670 */
[----:B------:R-:W-:Y:S01]  /*1810*/  FADD R46, R46, 1 ;  /* 0x3f8000002e2e7421 */ /* 0x000fe20000000000 */
[----:B------:R-:W-:Y:S01]  /*1820*/  I2FP.F32.S32 R34, R44 ;  /* 0x0000002c00227245 */ /* 0x000fe20000201400 */
[----:B------:R-:W-:Y:S01]  /*1830*/  VIADD R48, R44, 0x1 ;  /* 0x000000012c307836 */ /* 0x000fe20000000000 */
[----:B------:R-:W-:Y:S01]  /*1840*/  ISETP.LT.OR P0, PT, R47, RZ, P0 ;  /* 0x000000ff2f00720c */ /* 0x000fe20000701670 */
[----:B------:R-:W-:Y:S01]  /*1850*/  VIADD R47, R45, 0x1 ;  /* 0x000000012d2f7836 */ /* 0x000fe20000000000 */
[----:B------:R-:W-:Y:S01]  /*1860*/  F2FP.F16.F32.PACK_AB R42, RZ, R42 ;  /* 0x0000002aff2a723e */ /* 0x000fe200000000ff */
[C-C-:B------:R-:W-:Y:S01]  /*1870*/  FADD R43, R49.reuse, -R34.reuse ;  /* 0x80000022312b7221 */ /* 0x140fe20000000000 */
[----:B------:R-:W-:Y:S01]  /*1880*/  FADD R34, -R49, R34 ;  /* 0x0000002231227221 */ /* 0x000fe20000000100 */
[----:B------:R-:W-:-:S02]  /*1890*/  F2FP.F16.F32.PACK_AB R46, RZ, R46 ;  /* 0x0000002eff2e723e */ /* 0x000fc400000000ff */
[----:B------:R-:W-:Y:S01]  /*18a0*/  PRMT R35, RZ, 0x7610, R35 ;  /* 0x00007610ff237816 */ /* 0x000fe20000000023 */
[----:B------:R-:W-:Y:S01]  /*18b0*/  FADD R49, R34, 1 ;  /* 0x3f80000022317421 */ /* 0x000fe20000000000 */
[----:B------:R-:W-:-:S04]  /*18c0*/  F2FP.F16.F32.PACK_AB R43, RZ, R43 ;  /* 0x0000002bff2b723e */ /* 0x000fc800000000ff */
[----:B------:R-:W-:Y:S01]  /*18d0*/  F2FP.F16.F32.PACK_AB R49, RZ, R49 ;  /* 0x00000031ff31723e */ /* 0x000fe200000000ff */
[----:B------:R-:W-:Y:S06]  /*18e0*/  @P0 BRA `(.L_x_30) ;  /* 0x0000000000500947 */ /* 0x000fec0003800000 */
[----:B-1----:R-:W-:Y:S01]  /*18f0*/  ISETP.GE.AND P0, PT, R32, RZ, PT ;  /* 0x000000ff2000720c */ /* 0x002fe20003f06270 */
[----:B------:R-:W-:-:S12]  /*1900*/  IMAD R51, R44, R4, R45 ;  /* 0x000000042c337224 */ /* 0x000fd800078e022d */
[----:B------:R-:W-:Y:S05]  /*1910*/  @!P0 BRA `(.L_x_31) ;  /* 0x0000000000108947 */ /* 0x000fea0003800000 */
[----:B------:R-:W-:-:S05]  /*1920*/  IMAD R35, R51, 0x20, R8 ;  /* 0x0000002033237824 */ /* 0x000fca00078e0208 */
[----:B------:R-:W-:-:S04]  /*1930*/  IADD3 R35, PT, PT, R32, R35, RZ ;  /* 0x0000002320237210 */ /* 0x000fc80007ffe0ff */
[----:B------:R-:W-:-:S13]  /*1940*/  ISETP.GE.AND P0, PT, R35, R2, PT ;  /* 0x000000022300720c */ /* 0x000fda0003f06270 */
[----:B------:R-:W-:Y:S05]  /*1950*/  @!P0 BRA `(.L_x_32) ;  /* 0x0000000000188947 */ /* 0x000fea0003800000 */
.L_x_31:
[----:B------:R-:W0:Y:S01]  /*1960*/  LDC.64 R34, c[0x0][0x380] ;  /* 0x0000e000ff227b82 */ /* 0x000e220000000a00 */
[----:B------:R-:W-:-:S04]  /*1970*/  IMAD.IADD R51, R9, 0x1, R51 ;  /* 0x0000000109337824 */ /* 0x000fc800078e0233 */
[----:B------:R-:W-:-:S04]  /*1980*/  IMAD R51, R51, 0x20, R8 ;  /* 0x0000002033337824 */ /* 0x000fc800078e0208 */
[----:B0-----:R-:W-:-:S06]  /*1990*/  IMAD.WIDE R34, R51, 0x2, R34 ;  /* 0x0000000233227825 */ /* 0x001fcc00078e0222 */
[----:B------:R0:W5:Y:S01]  /*19a0*/  LDG.E.U16 R35, desc[UR6][R34.64] ;  /* 0x0000000622237981 */ /* 0x000162000c1e1500 */
[----:B------:R-:W-:Y:S05]  /*19b0*/  BRA `(.L_x_30) ;  /* 0x00000000001c7947 */ /* 0x000fea0003800000 */
.L_x_32:
[----:B------:R-:W0:Y:S01]  /*19c0*/  S2UR UR5, SR_CgaCtaId ;  /* 0x00000000000579c3 */ /* 0x000e220000008800 */
[----:B------:R-:W-:Y:S02]  /*19d0*/  UMOV UR4, 0x400 ;  /* 0x0000040000047882 */ /* 0x000fe40000000000 */
[----:B------:R-:W-:-:S04]  /*19e0*/  UIADD3 UR4, UPT, UPT, UR4, 0x70, URZ ;  /* 0x0000007004047890 */ /* 0x000fc8000fffe0ff */
[----:B0-----:R-:W-:-:S06]  /*19f0*/  ULEA UR4, UR5, UR4, 0x18 ;  /* 0x0000000405047291 */ /* 0x001fcc000f8ec0ff */
[----:B------:R-:W-:-:S06]  /*1a00*/  LEA R34, R35, UR4, 0x1 ;  /* 0x0000000423227c11 */ /* 0x000fcc000f8e08ff */
[----:B------:R-:W0:Y:S02]  /*1a10*/  LDS.U16 R34, [R34] ;  /* 0x0000000022227984 */ /* 0x000e240000000400 */
[----:B0-----:R-:W-:-:S07]  /*1a20*/  PRMT R35, R34, 0x7610, R35 ;  /* 0x0000761022237816 */ /* 0x001fce0000000023 */
.L_x_30:
[----:B------:R-:W-:Y:S05]  /*1a30*/  BSYNC.RECONVERGENT B2 ;  /* 0x0000000000027941 */ /* 0x000fea0003800200 */
.L_x_29:
        /* <DEDUP_REMOVED lines=13> */
[----:B------:R-:W-:-:S04]  /*1b10*/  IMAD R35, R51, 0x20, R8 ;  /* 0x0000002033237824 */ /* 0x000fc800078e0208 */
[----:B------:R-:W-:-:S05]  /*1b20*/  IMAD.IADD R35, R32, 0x1, R35 ;  /* 0x0000000120237824 */ /* 0x000fca00078e0223 */
[----:B------:R-:W-:-:S13]  /*1b30*/  ISETP.GE.AND P1, PT, R35, R2, PT ;  /* 0x000000022300720c */ /* 0x000fda0003f26270 */
[----:B------:R-:W-:Y:S05]  /*1b40*/  @!P1 BRA `(.L_x_36) ;  /* 0x0000000000189947 */ /* 0x000fea0003800000 */
.L_x_35:
[----:B0-----:R-:W0:Y:S01]  /*1b50*/  LDC.64 R34, c[0x0][0x380] ;  /* 0x0000e000ff227b82 */ /* 0x001e220000000a00 */
[----:B------:R-:W-:-:S04]  /*1b60*/  IMAD.IADD R51, R9, 0x1, R51 ;  /* 0x0000000109337824 */ /* 0x000fc800078e0233 */
[----:B------:R-:W-:-:S04]  /*1b70*/  IMAD R51, R51, 0x20, R8 ;  /* 0x0000002033337824 */ /* 0x000fc800078e0208 */
[----:B0-----:R-:W-:-:S06]  /*1b80*/  IMAD.WIDE R34, R51, 0x2, R34 ;  /* 0x0000000233227825 */ /* 0x001fcc00078e0222 */
[----:B------:R2:W5:Y:S01]  /*1b90*/  LDG.E.U16 R35, desc[UR6][R34.64] ;  /* 0x0000000622237981 */ /* 0x000562000c1e1500 */
[----:B------:R-:W-:Y:S05]  /*1ba0*/  BRA `(.L_x_34) ;  /* 0x00000000001c7947 */ /* 0x000fea0003800000 */
.L_x_36:
[----:B------:R-:W1:Y:S01]  /*1bb0*/  S2UR UR5, SR_CgaCtaId ;  /* 0x00000000000579c3 */ /* 0x000e620000008800 */
[----:B------:R-:W-:Y:S02]  /*1bc0*/  UMOV UR4, 0x400 ;  /* 0x0000040000047882 */ /* 0x000fe40000000000 */
[----:B------:R-:W-:-:S04]  /*1bd0*/  UIADD3 UR4, UPT, UPT, UR4, 0x70, URZ ;  /* 0x0000007004047890 */ /* 0x000fc8000fffe0ff */
[----:B-1----:R-:W-:-:S06]  /*1be0*/  ULEA UR4, UR5, UR4, 0x18 ;  /* 0x0000000405047291 */ /* 0x002fcc000f8ec0ff */
[----:B0-----:R-:W-:-:S06]  /*1bf0*/  LEA R34, R35, UR4, 0x1 ;  /* 0x0000000423227c11 */ /* 0x001fcc000f8e08ff */
[----:B------:R-:W0:Y:S02]  /*1c00*/  LDS.U16 R34, [R34] ;  /* 0x0000000022227984 */ /* 0x000e240000000400 */
[----:B0-----:R-:W-:-:S07]  /*1c10*/  PRMT R35, R34, 0x7610, R35 ;  /* 0x0000761022237816 */ /* 0x001fce0000000023 */
.L_x_34:
[----:B------:R-:W-:Y:S05]  /*1c20*/  BSYNC.RECONVERGENT B2 ;  /* 0x0000000000027941 */ /* 0x000fea0003800200 */
.L_x_33:
        /* <DEDUP_REMOVED lines=15> */
[----:B------:R-:W-:Y:S05]  /*1d20*/  @!P1 BRA `(.L_x_40) ;  /* 0x0000000000189947 */ /* 0x000fea0003800000 */
.L_x_39:
[----:B0-2---:R-:W0:Y:S01]  /*1d30*/  LDC.64 R34, c[0x0][0x380] ;  /* 0x0000e000ff227b82 */ /* 0x005e220000000a00 */
[----:B------:R-:W-:-:S04]  /*1d40*/  IMAD.IADD R49, R9, 0x1, R49 ;  /* 0x0000000109317824 */ /* 0x000fc800078e0231 */
[----:B------:R-:W-:-:S04]  /*1d50*/  IMAD R49, R49, 0x20, R8 ;  /* 0x0000002031317824 */ /* 0x000fc800078e0208 */
[----:B0-----:R-:W-:-:S05]  /*1d60*/  IMAD.WIDE R34, R49, 0x2, R34 ;  /* 0x0000000231227825 */ /* 0x001fca00078e0222 */
[----:B------:R3:W5:Y:S01]  /*1d70*/  LDG.E.U16 R51, desc[UR6][R34.64] ;  /* 0x0000000622337981 */ /* 0x000762000c1e1500 */
[----:B------:R-:W-:Y:S05]  /*1d80*/  BRA `(.L_x_38) ;  /* 0x00000000001c7947 */ /* 0x000fea0003800000 */
.L_x_40:
[----:B------:R-:W1:Y:S01]  /*1d90*/  S2UR UR5, SR_CgaCtaId ;  /* 0x00000000000579c3 */ /* 0x000e620000008800 */
[----:B------:R-:W-:Y:S02]  /*1da0*/  UMOV UR4, 0x400 ;  /* 0x0000040000047882 */ /* 0x000fe40000000000 */
[----:B------:R-:W-:-:S04]  /*1db0*/  UIADD3 UR4, UPT, UPT, UR4, 0x70, URZ ;  /* 0x0000007004047890 */ /* 0x000fc8000fffe0ff */
[----:B-1----:R-:W-:-:S06]  /*1dc0*/  ULEA UR4, UR5, UR4, 0x18 ;  /* 0x0000000405047291 */ /* 0x002fcc000f8ec0ff */
[----:B0-2---:R-:W-:-:S06]  /*1dd0*/  LEA R34, R35, UR4, 0x1 ;  /* 0x0000000423227c11 */ /* 0x005fcc000f8e08ff */
[----:B------:R-:W0:Y:S02]  /*1de0*/  LDS.U16 R34, [R34] ;  /* 0x0000000022227984 */ /* 0x000e240000000400 */
[----:B0-----:R-:W-:-:S07]  /*1df0*/  PRMT R51, R34, 0x7610, R51 ;  /* 0x0000761022337816 */ /* 0x001fce0000000033 */
.L_x_38:
[----:B------:R-:W-:Y:S05]  /*1e00*/  BSYNC.RECONVERGENT B2 ;  /* 0x0000000000027941 */ /* 0x000fea0003800200 */
.L_x_37:
        /* <DEDUP_REMOVED lines=15> */
.L_x_43:
[----:B0-2---:R-:W0:Y:S01]  /*1f00*/  LDC.64 R34, c[0x0][0x380] ;  /* 0x0000e000ff227b82 */ /* 0x005e220000000a00 */
[----:B------:R-:W-:-:S05]  /*1f10*/  IMAD.IADD R45, R9, 0x1, R45 ;  /* 0x00000001092d7824 */ /* 0x000fca00078e022d */
[----:B------:R-:W-:-:S05]  /*1f20*/  LEA R45, R45, R8, 0x5 ;  /* 0x000000082d2d7211 */ /* 0x000fca00078e28ff */
[----:B0-----:R-:W-:-:S06]  /*1f30*/  IMAD.WIDE R34, R45, 0x2, R34 ;  /* 0x000000022d227825 */ /* 0x001fcc00078e0222 */
[----:B------:R3:W5:Y:S01]  /*1f40*/  LDG.E.U16 R35, desc[UR6][R34.64] ;  /* 0x0000000622237981 */ /* 0x000762000c1e1500 */
[----:B------:R-:W-:Y:S05]  /*1f50*/  BRA `(.L_x_42) ;  /* 0x00000000001c7947 */ /* 0x000fea0003800000 */
.L_x_44:
[----:B------:R-:W1:Y:S01]  /*1f60*/  S2UR UR5, SR_CgaCtaId ;  /* 0x00000000000579c3 */ /* 0x000e620000008800 */
[----:B------:R-:W-:Y:S02]  /*1f70*/  UMOV UR4, 0x400 ;  /* 0x0000040000047882 */ /* 0x000fe40000000000 */
[----:B------:R-:W-:-:S04]  /*1f80*/  UIADD3 UR4, UPT, UPT, UR4, 0x70, URZ ;  /* 0x0000007004047890 */ /* 0x000fc8000fffe0ff */
[----:B-1----:R-:W-:-:S06]  /*1f90*/  ULEA UR4, UR5, UR4, 0x18 ;  /* 0x0000000405047291 */ /* 0x002fcc000f8ec0ff */
[----:B0-2---:R-:W-:-:S06]  /*1fa0*/  LEA R34, R35, UR4, 0x1 ;  /* 0x0000000423227c11 */ /* 0x005fcc000f8e08ff */
[----:B------:R-:W0:Y:S02]  /*1fb0*/  LDS.U16 R34, [R34] ;  /* 0x0000000022227984 */ /* 0x000e240000000400 */
[----:B0-----:R-:W-:-:S07]  /*1fc0*/  PRMT R35, R34, 0x7610, R35 ;  /* 0x0000761022237816 */ /* 0x001fce0000000023 */
.L_x_42:
[----:B------:R-:W-:Y:S05]  /*1fd0*/  BSYNC.RECONVERGENT B2 ;  /* 0x0000000000027941 */ /* 0x000fea0003800200 */
.L_x_41:
[----:B------:R-:W-:-:S04]  /*1fe0*/  HMUL2 R42, R43.H0_H0, R42.H0_H0 ;  /* 0x2000002a2b2a7232 */ /* 0x000fc80000000800 */
[----:B-----5:R-:W-:-:S04]  /*1ff0*/  HFMA2 R35, R35.H0_H0, R42.H0_H0, R46.H0_H0 ;  /* 0x2000002a23237231 */ /* 0x020fc8000004082e */
[----:B------:R-:W-:-:S07]  /*2000*/  HFMA2 R11, R12.H0_H0, R35.H0_H0, R11.H0_H0 ;  /* 0x200000230c0b7231 */ /* 0x000fce000004080b */
.L_x_28:
[----:B------:R-:W-:Y:S05]  /*2010*/  BSYNC.RECONVERGENT B1 ;  /* 0x0000000000017941 */ /* 0x000fea0003800200 */
.L_x_27:
[----:B------:R-:W-:Y:S01]  /*2020*/  HADD2.F32 R14, -RZ, R14.H0_H0 ;  /* 0x2000000eff0e7230 */ /* 0x000fe20000004100 */
[----:B------:R-:W-:Y:S01]  /*2030*/  BSSY.RECONVERGENT B1, `(.L_x_45) ;  /* 0x0000096000017945 */ /* 0x000fe20003800200 */
[----:B------:R-:W-:-:S03]  /*2040*/  HADD2.F32 R13, -RZ, R13.H0_H0 ;  /* 0x2000000dff0d7230 */ /* 0x000fc60000004100 */
[----:B------:R-:W-:Y:S02]  /*2050*/  FADD R35, R14, 1 ;  /* 0x3f8000000e237421 */ /* 0x000fe40000000000 */
[----:B------:R-:W-:Y:S02]  /*2060*/  FADD R12, R13, 1 ;  /* 0x3f8000000d0c7421 */ /* 0x000fe40000000000 */
        /* <DEDUP_REMOVED lines=9> */
[----:B------:R-:W4:Y:S01]  /*2100*/  F2I.FLOOR.NTZ R35, R48 ;  /* 0x0000003000237305 */ /* 0x000f220000207100 */
[----:B------:R-:W-:Y:S07]  /*2110*/  BSSY.RECONVERGENT B2, `(.L_x_47) ;  /* 0x000002a000027945 */ /* 0x000fee0003800200 */
[----:B------:R-:W5:Y:S01]  /*2120*/  F2I.FLOOR.NTZ R14, R45 ;  /* 0x0000002d000e7305 */ /* 0x000f620000207100 */
[----:B----4-:R-:W-:Y:S02]  /*2130*/  ISETP.GE.AND P0, PT, R35, R4, PT ;  /* 0x000000042300720c */ /* 0x010fe40003f06270 */
[----:B------:R-:W-:-:S05]  /*2140*/  I2FP.F32.S32 R13, R35 ;  /* 0x00000023000d7245 */ /* 0x000fca0000201400 */
[--C-:B------:R-:W-:Y:S01]  /*2150*/  FADD R43, -R48, R13.reuse ;  /* 0x0000000d302b7221 */ /* 0x100fe20000000100 */
[----:B-----5:R-:W-:Y:S01]  /*2160*/  LOP3.LUT R44, R14, R35, RZ, 0xfc, !PT ;  /* 0x000000230e2c7212 */ /* 0x020fe200078efcff */
[--C-:B------:R-:W-:Y:S01]  /*2170*/  FADD R42, R48, -R13.reuse ;  /* 0x8000000d302a7221 */ /* 0x100fe20000000000 */
[----:B------:R-:W-:Y:S01]  /*2180*/  ISETP.GE.OR P0, PT, R14, R3, P0 ;  /* 0x000000030e00720c */ /* 0x000fe20000706670 */
[----:B------:R-:W-:Y:S01]  /*2190*/  FADD R43, R43, 1 ;  /* 0x3f8000002b2b7421 */ /* 0x000fe20000000000 */
[----:B------:R-:W-:Y:S02]  /*21a0*/  I2FP.F32.S32 R12, R14 ;  /* 0x0000000e000c7245 */ /* 0x000fe40000201400 */
[----:B------:R-:W-:Y:S01]  /*21b0*/  ISETP.LT.OR P0, PT, R44, RZ, P0 ;  /* 0x000000ff2c00720c */ /* 0x000fe20000701670 */
[----:B------:R-:W-:Y:S01]  /*21c0*/  VIADD R44, R14, 0x1 ;  /* 0x000000010e2c7836 */ /* 0x000fe20000000000 */
[----:B------:R-:W-:Y:S01]  /*21d0*/  F2FP.F16.F32.PACK_AB R42, RZ, R42 ;  /* 0x0000002aff2a723e */ /* 0x000fe200000000ff */
[C-C-:B0-23--:R-:W-:Y:S01]  /*21e0*/  FADD R34, R45.reuse, -R12.reuse ;  /* 0x8000000c2d227221 */ /* 0x14dfe20000000000 */
[----:B------:R-:W-:Y:S01]  /*21f0*/  FADD R12, -R45, R12 ;  /* 0x0000000c2d0c7221 */ /* 0x000fe20000000100 */
[----:B------:R-:W-:Y:S01]  /*2200*/  F2FP.F16.F32.PACK_AB R43, RZ, R43 ;  /* 0x0000002bff2b723e */ /* 0x000fe200000000ff */
[----:B------:R-:W-:Y:S01]  /*2210*/  VIADD R45, R35, 0x1 ;  /* 0x00000001232d7836 */ /* 0x000fe20000000000 */
        /* <DEDUP_REMOVED lines=8> */
[----:B------:R-:W-:-:S04]  /*22a0*/  IMAD R13, R47, 0x20, R8 ;  /* 0x000000202f0d7824 */ /* 0x000fc800078e0208 */
[----:B------:R-:W-:-:S05]  /*22b0*/  IMAD.IADD R13, R32, 0x1, R13 ;  /* 0x00000001200d7824 */ /* 0x000fca00078e020d */
[----:B------:R-:W-:-:S13]  /*22c0*/  ISETP.GE.AND P0, PT, R13, R2, PT ;  /* 0x000000020d00720c */ /* 0x000fda0003f06270 */
[----:B------:R-:W-:Y:S05]  /*22d0*/  @!P0 BRA `(.L_x_50) ;  /* 0x0000000000188947 */ /* 0x000fea0003800000 */
.L_x_49:
[----:B------:R-:W0:Y:S01]  /*22e0*/  LDC.64 R12, c[0x0][0x380] ;  /* 0x0000e000ff0c7b82 */ /* 0x000e220000000a00 */
[----:B------:R-:W-:-:S04]  /*22f0*/  IMAD.IADD R47, R9, 0x1, R47 ;  /* 0x00000001092f7824 */ /* 0x000fc800078e022f */
[----:B------:R-:W-:-:S04]  /*2300*/  IMAD R47, R47, 0x20, R8 ;  /* 0x000000202f2f7824 */ /* 0x000fc800078e0208 */
[----:B0-----:R-:W-:-:S06]  /*2310*/  IMAD.WIDE R12, R47, 0x2, R12 ;  /* 0x000000022f0c7825 */ /* 0x001fcc00078e020c */
[----:B------:R0:W5:Y:S01]  /*2320*/  LDG.E.U16 R13, desc[UR6][R12.64] ;  /* 0x000000060c0d7981 */ /* 0x000162000c1e1500 */
[----:B------:R-:W-:Y:S05]  /*2330*/  BRA `(.L_x_48) ;  /* 0x00000000001c7947 */ /* 0x000fea0003800000 */
.L_x_50:
[----:B------:R-:W0:Y:S01]  /*2340*/  S2UR UR5, SR_CgaCtaId ;  /* 0x00000000000579c3 */ /* 0x000e220000008800 */
[----:B------:R-:W-:Y:S02]  /*2350*/  UMOV UR4, 0x400 ;  /* 0x0000040000047882 */ /* 0x000fe40000000000 */
[----:B------:R-:W-:-:S04]  /*2360*/  UIADD3 UR4, UPT, UPT, UR4, 0x70, URZ ;  /* 0x0000007004047890 */ /* 0x000fc8000fffe0ff */
[----:B0-----:R-:W-:-:S06]  /*2370*/  ULEA UR4, UR5, UR4, 0x18 ;  /* 0x0000000405047291 */ /* 0x001fcc000f8ec0ff */
[----:B------:R-:W-:-:S06]  /*2380*/  LEA R12, R13, UR4, 0x1 ;  /* 0x000000040d0c7c11 */ /* 0x000fcc000f8e08ff */
[----:B------:R-:W0:Y:S02]  /*2390*/  LDS.U16 R12, [R12] ;  /* 0x000000000c0c7984 */ /* 0x000e240000000400 */
[----:B0-----:R-:W-:-:S07]  /*23a0*/  PRMT R13, R12, 0x7610, R13 ;  /* 0x000076100c0d7816 */ /* 0x001fce000000000d */
.L_x_48:
[----:B------:R-:W-:Y:S05]  /*23b0*/  BSYNC.RECONVERGENT B2 ;  /* 0x0000000000027941 */ /* 0x000fea0003800200 */
.L_x_47:
[----:B------:R-:W-:Y:S01]  /*23c0*/  ISETP.GE.AND P0, PT, R35, -0x1, PT ;  /* 0xffffffff2300780c */ /* 0x000fe20003f06270 */
[----:B0-----:R-:W-:Y:S01]  /*23d0*/  HMUL2 R12, R46.H0_H0, R43.H0_H0 ;  /* 0x2000002b2e0c7232 */ /* 0x001fe20000000800 */
        /* <DEDUP_REMOVED lines=15> */
.L_x_53:
[----:B------:R-:W0:Y:S01]  /*24d0*/  LDC.64 R12, c[0x0][0x380] ;  /* 0x0000e000ff0c7b82 */ /* 0x000e220000000a00 */
[----:B------:R-:W-:-:S04]  /*24e0*/  IMAD.IADD R47, R9, 0x1, R47 ;  /* 0x00000001092f7824 */ /* 0x000fc800078e022f */
[----:B------:R-:W-:-:S04]  /*24f0*/  IMAD R47, R47, 0x20, R8 ;  /* 0x000000202f2f7824 */ /* 0x000fc800078e0208 */
[----:B0-----:R-:W-:-:S06]  /*2500*/  IMAD.WIDE R12, R47, 0x2, R12 ;  /* 0x000000022f0c7825 */ /* 0x001fcc00078e020c */
[----:B------:R0:W5:Y:S01]  /*2510*/  LDG.E.U16 R13, desc[UR6][R12.64] ;  /* 0x000000060c0d7981 */ /* 0x000162000c1e1500 */
[----:B------:R-:W-:Y:S05]  /*2520*/  BRA `(.L_x_52) ;  /* 0x00000000001c7947 */ /* 0x000fea0003800000 */
.L_x_54:
[----:B------:R-:W0:Y:S01]  /*2530*/  S2UR UR5, SR_CgaCtaId ;  /* 0x00000000000579c3 */ /* 0x000e220000008800 */
[----:B------:R-:W-:Y:S02]  /*2540*/  UMOV UR4, 0x400 ;  /* 0x0000040000047882 */ /* 0x000fe40000000000 */
[----:B------:R-:W-:-:S04]  /*2550*/  UIADD3 UR4, UPT, UPT, UR4, 0x70, URZ ;  /* 0x0000007004047890 */ /* 0x000fc8000fffe0ff */
[----:B0-----:R-:W-:-:S06]  /*2560*/  ULEA UR4, UR5, UR4, 0x18 ;  /* 0x0000000405047291 */ /* 0x001fcc000f8ec0ff */
[----:B------:R-:W-:-:S06]  /*2570*/  LEA R12, R13, UR4, 0x1 ;  /* 0x000000040d0c7c11 */ /* 0x000fcc000f8e08ff */
[----:B------:R-:W0:Y:S02]  /*2580*/  LDS.U16 R12, [R12] ;  /* 0x000000000c0c7984 */ /* 0x000e240000000400 */
[----:B0-----:R-:W-:-:S07]  /*2590*/  PRMT R13, R12, 0x7610, R13 ;  /* 0x000076100c0d7816 */ /* 0x001fce000000000d */
.L_x_52:
[----:B------:R-:W-:Y:S05]  /*25a0*/  BSYNC.RECONVERGENT B2 ;  /* 0x0000000000027941 */ /* 0x000fea0003800200 */
.L_x_51:
        /* <DEDUP_REMOVED lines=16> */
.L_x_57:
[----:B0-----:R-:W0:Y:S01]  /*26b0*/  LDC.64 R12, c[0x0][0x380] ;  /* 0x0000e000ff0c7b82 */ /* 0x001e220000000a00 */
[----:B------:R-:W-:-:S05]  /*26c0*/  IMAD.IADD R47, R9, 0x1, R47 ;  /* 0x00000001092f7824 */ /* 0x000fca00078e022f */
[----:B------:R-:W-:-:S05]  /*26d0*/  LEA R47, R47, R8, 0x5 ;  /* 0x000000082f2f7211 */ /* 0x000fca00078e28ff */
[----:B0-----:R-:W-:-:S05]  /*26e0*/  IMAD.WIDE R12, R47, 0x2, R12 ;  /* 0x000000022f0c7825 */ /* 0x001fca00078e020c */
[----:B------:R2:W5:Y:S01]  /*26f0*/  LDG.E.U16 R47, desc[UR6][R12.64] ;  /* 0x000000060c2f7981 */ /* 0x000562000c1e1500 */
[----:B------:R-:W-:Y:S05]  /*2700*/  BRA `(.L_x_56) ;  /* 0x00000000001c7947 */ /* 0x000fea0003800000 */
.L_x_58:
[----:B------:R-:W1:Y:S01]  /*2710*/  S2UR UR5, SR_CgaCtaId ;  /* 0x00000000000579c3 */ /* 0x000e620000008800 */
[----:B------:R-:W-:Y:S02]  /*2720*/  UMOV UR4, 0x400 ;  /* 0x0000040000047882 */ /* 0x000fe40000000000 */
[----:B------:R-:W-:-:S04]  /*2730*/  UIADD3 UR4, UPT, UPT, UR4, 0x70, URZ ;  /* 0x0000007004047890 */ /* 0x000fc8000fffe0ff */
[----:B-1----:R-:W-:-:S06]  /*2740*/  ULEA UR4, UR5, UR4, 0x18 ;  /* 0x0000000405047291 */ /* 0x002fcc000f8ec0ff */
[----:B0-----:R-:W-:-:S06]  /*2750*/  LEA R12, R13, UR4, 0x1 ;  /* 0x000000040d0c7c11 */ /* 0x001fcc000f8e08ff */
[----:B------:R-:W0:Y:S02]  /*2760*/  LDS.U16 R12, [R12] ;  /* 0x000000000c0c7984 */ /* 0x000e240000000400 */
[----:B0-----:R-:W-:-:S07]  /*2770*/  PRMT R47, R12, 0x7610, R47 ;  /* 0x000076100c2f7816 */ /* 0x001fce000000002f */
.L_x_56:
[----:B------:R-:W-:Y:S05]  /*2780*/  BSYNC.RECONVERGENT B2 ;  /* 0x0000000000027941 */ /* 0x000fea0003800200 */
.L_x_55:
[----:B------:R-:W-:Y:S01]  /*2790*/  VIMNMX R14, PT, PT, R14, R35, PT ;  /* 0x000000230e0e7248 */ /* 0x000fe20003fe0100 */
[----:B------:R-:W-:Y:S01]  /*27a0*/  HMUL2 R43, R34.H0_H0, R43.H0_H0 ;  /* 0x2000002b222b7232 */ /* 0x000fe20000000800 */
[----:B------:R-:W-:Y:S01]  /*27b0*/  ISETP.GE.OR P0, PT, R44, R3, P0 ;  /* 0x000000032c00720c */ /* 0x000fe20000706670 */
[----:B------:R-:W-:Y:S01]  /*27c0*/  BSSY.RECONVERGENT B2, `(.L_x_59) ;  /* 0x0000019000027945 */ /* 0x000fe20003800200 */
[----:B--2---:R-:W-:Y:S01]  /*27d0*/  PRMT R13, RZ, 0x7610, R13 ;  /* 0x00007610ff0d7816 */ /* 0x004fe2000000000d */
        /* <DEDUP_REMOVED lines=10> */
.L_x_61:
[----:B0-----:R-:W0:Y:S01]  /*2880*/  LDC.64 R12, c[0x0][0x380] ;  /* 0x0000e000ff0c7b82 */ /* 0x001e220000000a00 */
[----:B------:R-:W-:-:S04]  /*2890*/  IMAD.IADD R35, R9, 0x1, R35 ;  /* 0x0000000109237824 */ /* 0x000fc800078e0223 */
[----:B------:R-:W-:-:S04]  /*28a0*/  IMAD R35, R35, 0x20, R8 ;  /* 0x0000002023237824 */ /* 0x000fc800078e0208 */
[----:B0-----:R-:W-:-:S06]  /*28b0*/  IMAD.WIDE R12, R35, 0x2, R12 ;  /* 0x00000002230c7825 */ /* 0x001fcc00078e020c */
[----:B------:R2:W5:Y:S01]  /*28c0*/  LDG.E.U16 R13, desc[UR6][R12.64] ;  /* 0x000000060c0d7981 */ /* 0x000562000c1e1500 */
[----:B------:R-:W-:Y:S05]  /*28d0*/  BRA `(.L_x_60) ;  /* 0x00000000001c7947 */ /* 0x000fea0003800000 */
.L_x_62:
[----:B------:R-:W1:Y:S01]  /*28e0*/  S2UR UR5, SR_CgaCtaId ;  /* 0x00000000000579c3 */ /* 0x000e620000008800 */
[----:B------:R-:W-:Y:S02]  /*28f0*/  UMOV UR4, 0x400 ;  /* 0x0000040000047882 */ /* 0x000fe40000000000 */
[----:B------:R-:W-:-:S04]  /*2900*/  UIADD3 UR4, UPT, UPT, UR4, 0x70, URZ ;  /* 0x0000007004047890 */ /* 0x000fc8000fffe0ff */
[----:B-1----:R-:W-:-:S06]  /*2910*/  ULEA UR4, UR5, UR4, 0x18 ;  /* 0x0000000405047291 */ /* 0x002fcc000f8ec0ff */
[----:B0-----:R-:W-:-:S06]  /*2920*/  LEA R12, R13, UR4, 0x1 ;  /* 0x000000040d0c7c11 */ /* 0x001fcc000f8e08ff */
[----:B------:R-:W0:Y:S02]  /*2930*/  LDS.U16 R12, [R12] ;  /* 0x000000000c0c7984 */ /* 0x000e240000000400 */
[----:B0-----:R-:W-:-:S07]  /*2940*/  PRMT R13, R12, 0x7610, R13 ;  /* 0x000076100c0d7816 */ /* 0x001fce000000000d */
.L_x_60:
[----:B------:R-:W-:Y:S05]  /*2950*/  BSYNC.RECONVERGENT B2 ;  /* 0x0000000000027941 */ /* 0x000fea0003800200 */
.L_x_59:
[----:B------:R-:W-:-:S04]  /*2960*/  HMUL2 R34, R34.H0_H0, R42.H0_H0 ;  /* 0x2000002a22227232 */ /* 0x000fc80000000800 */
[----:B-----5:R-:W-:-:S04]  /*2970*/  HFMA2 R13, R13.H0_H0, R34.H0_H0, R43.H0_H0 ;  /* 0x200000220d0d7231 */ /* 0x020fc8000004082b */
[----:B------:R-:W-:-:S07]  /*2980*/  HFMA2 R11, R15.H0_H0, R13.H0_H0, R11.H0_H0 ;  /* 0x2000000d0f0b7231 */ /* 0x000fce000004080b */
.L_x_46:
[----:B------:R-:W-:Y:S05]  /*2990*/  BSYNC.RECONVERGENT B1 ;  /* 0x0000000000017941 */ /* 0x000fea0003800200 */
.L_x_45:
        /* <DEDUP_REMOVED lines=19> */
[--C-:B0-23--:R-:W-:Y:S01]  /*2ad0*/  FADD R34, -R42, R13.reuse ;  /* 0x0000000d2a227221 */ /* 0x10dfe20000000100 */
[----:B-----5:R-:W-:Y:S01]  /*2ae0*/  LOP3.LUT R35, R14, R15, RZ, 0xfc, !PT ;  /* 0x0000000f0e237212 */ /* 0x020fe200078efcff */
        /* <DEDUP_REMOVED lines=19> */
[----:B------:R-:W-:-:S05]  /*2c20*/  LEA R13, R45, R8, 0x5 ;  /* 0x000000082d0d7211 */ /* 0x000fca00078e28ff */
[----:B------:R-:W-:-:S05]  /*2c30*/  IMAD.IADD R13, R32, 0x1, R13 ;  /* 0x00000001200d7824 */ /* 0x000fca00078e020d */
[----:B------:R-:W-:-:S13]  /*2c40*/  ISETP.GE.AND P0, PT, R13, R2, PT ;  /* 0x000000020d00720c */ /* 0x000fda0003f06270 */
[----:B------:R-:W-:Y:S05]  /*2c50*/  @!P0 BRA `(.L_x_68) ;  /* 0x0000000000188947 */ /* 0x000fea0003800000 */
.L_x_67:
[----:B------:R-:W0:Y:S01]  /*2c60*/  LDC.64 R12, c[0x0][0x380] ;  /* 0x0000e000ff0c7b82 */ /* 0x000e220000000a00 */
[----:B------:R-:W-:-:S04]  /*2c70*/  IMAD.IADD R45, R9, 0x1, R45 ;  /* 0x00000001092d7824 */ /* 0x000fc800078e022d */
[----:B------:R-:W-:-:S04]  /*2c80*/  IMAD R45, R45, 0x20, R8 ;  /* 0x000000202d2d7824 */ /* 0x000fc800078e0208 */
[----:B0-----:R-:W-:-:S06]  /*2c90*/  IMAD.WIDE R12, R45, 0x2, R12 ;  /* 0x000000022d0c7825 */ /* 0x001fcc00078e020c */
[----:B------:R0:W5:Y:S01]  /*2ca0*/  LDG.E.U16 R13, desc[UR6][R12.64] ;  /* 0x000000060c0d7981 */ /* 0x000162000c1e1500 */
[----:B------:R-:W-:Y:S05]  /*2cb0*/  BRA `(.L_x_66) ;  /* 0x00000000001c7947 */ /* 0x000fea0003800000 */
.L_x_68:
[----:B------:R-:W0:Y:S01]  /*2cc0*/  S2UR UR5, SR_CgaCtaId ;  /* 0x00000000000579c3 */ /* 0x000e220000008800 */
[----:B------:R-:W-:Y:S02]  /*2cd0*/  UMOV UR4, 0x400 ;  /* 0x0000040000047882 */ /* 0x000fe40000000000 */
[----:B------:R-:W-:-:S04]  /*2ce0*/  UIADD3 UR4, UPT, UPT, UR4, 0x70, URZ ;  /* 0x0000007004047890 */ /* 0x000fc8000fffe0ff */
[----:B0-----:R-:W-:-:S06]  /*2cf0*/  ULEA UR4, UR5, UR4, 0x18 ;  /* 0x0000000405047291 */ /* 0x001fcc000f8ec0ff */
[----:B------:R-:W-:-:S06]  /*2d00*/  LEA R12, R13, UR4, 0x1 ;  /* 0x000000040d0c7c11 */ /* 0x000fcc000f8e08ff */
[----:B------:R-:W0:Y:S02]  /*2d10*/  LDS.U16 R12, [R12] ;  /* 0x000000000c0c7984 */ /* 0x000e240000000400 */
[----:B0-----:R-:W-:-:S07]  /*2d20*/  PRMT R13, R12, 0x7610, R13 ;  /* 0x000076100c0d7816 */ /* 0x001fce000000000d */
.L_x_66:
[----:B------:R-:W-:Y:S05]  /*2d30*/  BSYNC.RECONVERGENT B2 ;  /* 0x0000000000027941 */ /* 0x000fea0003800200 */
.L_x_65:
        /* <DEDUP_REMOVED lines=17> */
.L_x_71:
[----:B------:R-:W0:Y:S01]  /*2e50*/  LDC.64 R12, c[0x0][0x380] ;  /* 0x0000e000ff0c7b82 */ /* 0x000e220000000a00 */
[----:B------:R-:W-:-:S05]  /*2e60*/  IMAD.IADD R45, R9, 0x1, R45 ;  /* 0x00000001092d7824 */ /* 0x000fca00078e022d */
[----:B------:R-:W-:-:S05]  /*2e70*/  LEA R45, R45, R8, 0x5 ;  /* 0x000000082d2d7211 */ /* 0x000fca00078e28ff */
[----:B0-----:R-:W-:-:S06]  /*2e80*/  IMAD.WIDE R12, R45, 0x2, R12 ;  /* 0x000000022d0c7825 */ /* 0x001fcc00078e020c */
[----:B------:R0:W5:Y:S01]  /*2e90*/  LDG.E.U16 R13, desc[UR6][R12.64] ;  /* 0x000000060c0d7981 */ /* 0x000162000c1e1500 */
[----:B------:R-:W-:Y:S05]  /*2ea0*/  BRA `(.L_x_70) ;  /* 0x00000000001c7947 */ /* 0x000fea0003800000 */
.L_x_72:
[----:B------:R-:W0:Y:S01]  /*2eb0*/  S2UR UR5, SR_CgaCtaId ;  /* 0x00000000000579c3 */ /* 0x000e220000008800 */
[----:B------:R-:W-:Y:S02]  /*2ec0*/  UMOV UR4, 0x400 ;  /* 0x0000040000047882 */ /* 0x000fe40000000000 */
[----:B------:R-:W-:-:S04]  /*2ed0*/  UIADD3 UR4, UPT, UPT, UR4, 0x70, URZ ;  /* 0x0000007004047890 */ /* 0x000fc8000fffe0ff */
[----:B0-----:R-:W-:-:S06]  /*2ee0*/  ULEA UR4, UR5, UR4, 0x18 ;  /* 0x0000000405047291 */ /* 0x001fcc000f8ec0ff */
[----:B------:R-:W-:-:S06]  /*2ef0*/  LEA R12, R13, UR4, 0x1 ;  /* 0x000000040d0c7c11 */ /* 0x000fcc000f8e08ff */
[----:B------:R-:W0:Y:S02]  /*2f00*/  LDS.U16 R12, [R12] ;  /* 0x000000000c0c7984 */ /* 0x000e240000000400 */
[----:B0-----:R-:W-:-:S07]  /*2f10*/  PRMT R13, R12, 0x7610, R13 ;  /* 0x000076100c0d7816 */ /* 0x001fce000000000d */
.L_x_70:
[----:B------:R-:W-:Y:S05]  /*2f20*/  BSYNC.RECONVERGENT B2 ;  /* 0x0000000000027941 */ /* 0x000fea0003800200 */
.L_x_69:
        /* <DEDUP_REMOVED lines=16> */
.L_x_75:
[----:B0-----:R-:W0:Y:S01]  /*3030*/  LDC.64 R12, c[0x0][0x380] ;  /* 0x0000e000ff0c7b82 */ /* 0x001e220000000a00 */
[----:B------:R-:W-:-:S04]  /*3040*/  IMAD.IADD R43, R9, 0x1, R43 ;  /* 0x00000001092b7824 */ /* 0x000fc800078e022b */
[----:B------:R-:W-:-:S04]  /*3050*/  IMAD R43, R43, 0x20, R8 ;  /* 0x000000202b2b7824 */ /* 0x000fc800078e0208 */
[----:B0-----:R-:W-:-:S05]  /*3060*/  IMAD.WIDE R12, R43, 0x2, R12 ;  /* 0x000000022b0c7825 */ /* 0x001fca00078e020c */
[----:B------:R2:W5:Y:S01]  /*3070*/  LDG.E.U16 R45, desc[UR6][R12.64] ;  /* 0x000000060c2d7981 */ /* 0x000562000c1e1500 */
[----:B------:R-:W-:Y:S05]  /*3080*/  BRA `(.L_x_74) ;  /* 0x00000000001c7947 */ /* 0x000fea0003800000 */
.L_x_76:
[----:B------:R-:W1:Y:S01]  /*3090*/  S2UR UR5, SR_CgaCtaId ;  /* 0x00000000000579c3 */ /* 0x000e620000008800 */
[----:B------:R-:W-:Y:S02]  /*30a0*/  UMOV UR4, 0x400 ;  /* 0x0000040000047882 */ /* 0x000fe40000000000 */
[----:B------:R-:W-:-:S04]  /*30b0*/  UIADD3 UR4, UPT, UPT, UR4, 0x70, URZ ;  /* 0x0000007004047890 */ /* 0x000fc8000fffe0ff */
[----:B-1----:R-:W-:-:S06]  /*30c0*/  ULEA UR4, UR5, UR4, 0x18 ;  /* 0x0000000405047291 */ /* 0x002fcc000f8ec0ff */
[----:B0-----:R-:W-:-:S06]  /*30d0*/  LEA R12, R13, UR4, 0x1 ;  /* 0x000000040d0c7c11 */ /* 0x001fcc000f8e08ff */
[----:B------:R-:W0:Y:S02]  /*30e0*/  LDS.U16 R12, [R12] ;  /* 0x000000000c0c7984 */ /* 0x000e240000000400 */
[----:B0-----:R-:W-:-:S07]  /*30f0*/  PRMT R45, R12, 0x7610, R45 ;  /* 0x000076100c2d7816 */ /* 0x001fce000000002d */
.L_x_74:
[----:B------:R-:W-:Y:S05]  /*3100*/  BSYNC.RECONVERGENT B2 ;  /* 0x0000000000027941 */ /* 0x000fea0003800200 */
.L_x_73:
        /* <DEDUP_REMOVED lines=15> */
.L_x_79:
[----:B0-----:R-:W0:Y:S01]  /*3200*/  LDC.64 R12, c[0x0][0x380] ;  /* 0x0000e000ff0c7b82 */ /* 0x001e220000000a00 */
[----:B------:R-:W-:-:S05]  /*3210*/  IADD3 R15, PT, PT, R9, R15, RZ ;  /* 0x0000000f090f7210 */ /* 0x000fca0007ffe0ff */
[----:B------:R-:W-:-:S04]  /*3220*/  IMAD R15, R15, 0x20, R8 ;  /* 0x000000200f0f7824 */ /* 0x000fc800078e0208 */
[----:B0-----:R-:W-:-:S06]  /*3230*/  IMAD.WIDE R12, R15, 0x2, R12 ;  /* 0x000000020f0c7825 */ /* 0x001fcc00078e020c */
[----:B------:R2:W5:Y:S01]  /*3240*/  LDG.E.U16 R13, desc[UR6][R12.64] ;  /* 0x000000060c0d7981 */ /* 0x000562000c1e1500 */
[----:B------:R-:W-:Y:S05]  /*3250*/  BRA `(.L_x_78) ;  /* 0x00000000001c7947 */ /* 0x000fea0003800000 */
.L_x_80:
[----:B------:R-:W1:Y:S01]  /*3260*/  S2UR UR5, SR_CgaCtaId ;  /* 0x00000000000579c3 */ /* 0x000e620000008800 */
[----:B------:R-:W-:Y:S02]  /*3270*/  UMOV UR4, 0x400 ;  /* 0x0000040000047882 */ /* 0x000fe40000000000 */
[----:B------:R-:W-:-:S04]  /*3280*/  UIADD3 UR4, UPT, UPT, UR4, 0x70, URZ ;  /* 0x0000007004047890 */ /* 0x000fc8000fffe0ff */
[----:B-1----:R-:W-:-:S06]  /*3290*/  ULEA UR4, UR5, UR4, 0x18 ;  /* 0x0000000405047291 */ /* 0x002fcc000f8ec0ff */
[----:B0-----:R-:W-:-:S06]  /*32a0*/  LEA R12, R13, UR4, 0x1 ;  /* 0x000000040d0c7c11 */ /* 0x001fcc000f8e08ff */
[----:B------:R-:W0:Y:S02]  /*32b0*/  LDS.U16 R12, [R12] ;  /* 0x000000000c0c7984 */ /* 0x000e240000000400 */
[----:B0-----:R-:W-:-:S07]  /*32c0*/  PRMT R13, R12, 0x7610, R13 ;  /* 0x000076100c0d7816 */ /* 0x001fce000000000d */
.L_x_78:
[----:B------:R-:W-:Y:S05]  /*32d0*/  BSYNC.RECONVERGENT B2 ;  /* 0x0000000000027941 */ /* 0x000fea0003800200 */
.L_x_77:
[----:B------:R-:W-:-:S04]  /*32e0*/  HMUL2 R16, R16.H0_H0, R17.H0_H0 ;  /* 0x2000001110107232 */ /* 0x000fc80000000800 */
[----:B-----5:R-:W-:-:S04]  /*32f0*/  HFMA2 R13, R13.H0_H0, R16.H0_H0, R34.H0_H0 ;  /* 0x200000100d0d7231 */ /* 0x020fc80000040822 */
[----:B------:R-:W-:-:S07]  /*3300*/  HFMA2 R11, R18.H0_H0, R13.H0_H0, R11.H0_H0 ;  /* 0x2000000d120b7231 */ /* 0x000fce000004080b */
.L_x_64:
[----:B------:R-:W-:Y:S05]  /*3310*/  BSYNC.RECONVERGENT B1 ;  /* 0x0000000000017941 */ /* 0x000fea0003800200 */
.L_x_63:
[----:B------:R-:W-:Y:S01]  /*3320*/  HADD2.F32 R20, -RZ, R20.H0_H0 ;  /* 0x20000014ff147230 */ /* 0x000fe20000004100 */
[----:B------:R-:W-:Y:S01]  /*3330*/  BSSY.RECONVERGENT B1, `(.L_x_81) ;  /* 0x0000096000017945 */ /* 0x000fe20003800200 */
[----:B------:R-:W-:-:S03]  /*3340*/  HADD2.F32 R19, -RZ, R19.H0_H0 ;  /* 0x20000013ff137230 */ /* 0x000fc60000004100 */
[----:B------:R-:W-:Y:S02]  /*3350*/  FADD R13, R20, 1 ;  /* 0x3f800000140d7421 */ /* 0x000fe40000000000 */
[----:B0-2---:R-:W-:Y:S02]  /*3360*/  FADD R12, R19, 1 ;  /* 0x3f800000130c7421 */ /* 0x005fe40000000000 */
        /* <DEDUP_REMOVED lines=28> */
[----:B---3--:R-:W-:Y:S01]  /*3530*/  FADD R34, R12, 1 ;  /* 0x3f8000000c227421 */ /* 0x008fe20000000000 */
        /* <DEDUP_REMOVED lines=10> */
.L_x_85:
[----:B------:R-:W0:Y:S01]  /*35e0*/  LDC.64 R12, c[0x0][0x380] ;  /* 0x0000e000ff0c7b82 */ /* 0x000e220000000a00 */
[----:B------:R-:W-:-:S05]  /*35f0*/  IMAD.IADD R35, R9, 0x1, R35 ;  /* 0x0000000109237824 */ /* 0x000fca00078e0223 */
[----:B------:R-:W-:-:S05]  /*3600*/  LEA R35, R35, R8, 0x5 ;  /* 0x0000000823237211 */ /* 0x000fca00078e28ff */
[----:B0-----:R-:W-:-:S06]  /*3610*/  IMAD.WIDE R12, R35, 0x2, R12 ;  /* 0x00000002230c7825 */ /* 0x001fcc00078e020c */
[----:B------:R0:W5:Y:S01]  /*3620*/  LDG.E.U16 R13, desc[UR6][R12.64] ;  /* 0x000000060c0d7981 */ /* 0x000162000c1e1500 */
[----:B------:R-:W-:Y:S05]  /*3630*/  BRA `(.L_x_84) ;  /* 0x00000000001c7947 */ /* 0x000fea0003800000 */
.L_x_86:
[----:B------:R-:W0:Y:S01]  /*3640*/  S2UR UR5, SR_CgaCtaId ;  /* 0x00000000000579c3 */ /* 0x000e220000008800 */
[----:B------:R-:W-:Y:S02]  /*3650*/  UMOV UR4, 0x400 ;  /* 0x0000040000047882 */ /* 0x000fe40000000000 */
[----:B------:R-:W-:-:S04]  /*3660*/  UIADD3 UR4, UPT, UPT, UR4, 0x70, URZ ;  /* 0x0000007004047890 */ /* 0x000fc8000fffe0ff */
[----:B0-----:R-:W-:-:S06]  /*3670*/  ULEA UR4, UR5, UR4, 0x18 ;  /* 0x0000000405047291 */ /* 0x001fcc000f8ec0ff */
[----:B------:R-:W-:-:S06]  /*3680*/  LEA R12, R13, UR4, 0x1 ;  /* 0x000000040d0c7c11 */ /* 0x000fcc000f8e08ff */
[----:B------:R-:W0:Y:S02]  /*3690*/  LDS.U16 R12, [R12] ;  /* 0x000000000c0c7984 */ /* 0x000e240000000400 */
[----:B0-----:R-:W-:-:S07]  /*36a0*/  PRMT R13, R12, 0x7610, R13 ;  /* 0x000076100c0d7816 */ /* 0x001fce000000000d */
.L_x_84:
[----:B------:R-:W-:Y:S05]  /*36b0*/  BSYNC.RECONVERGENT B2 ;  /* 0x0000000000027941 */ /* 0x000fea0003800200 */
.L_x_83:
        /* <DEDUP_REMOVED lines=17> */
.L_x_89:
[----:B------:R-:W0:Y:S01]  /*37d0*/  LDC.64 R12, c[0x0][0x380] ;  /* 0x0000e000ff0c7b82 */ /* 0x000e220000000a00 */
[----:B------:R-:W-:-:S04]  /*37e0*/  IMAD.IADD R35, R9, 0x1, R35 ;  /* 0x0000000109237824 */ /* 0x000fc800078e0223 */
[----:B------:R-:W-:-:S04]  /*37f0*/  IMAD R35, R35, 0x20, R8 ;  /* 0x0000002023237824 */ /* 0x000fc800078e0208 */
[----:B0-----:R-:W-:-:S06]  /*3800*/  IMAD.WIDE R12, R35, 0x2, R12 ;  /* 0x00000002230c7825 */ /* 0x001fcc00078e020c */
[----:B------:R0:W5:Y:S01]  /*3810*/  LDG.E.U16 R13, desc[UR6][R12.64] ;  /* 0x000000060c0d7981 */ /* 0x000162000c1e1500 */
[----:B------:R-:W-:Y:S05]  /*3820*/  BRA `(.L_x_88) ;  /* 0x00000000001c7947 */ /* 0x000fea0003800000 */
.L_x_90:
[----:B------:R-:W0:Y:S01]  /*3830*/  S2UR UR5, SR_CgaCtaId ;  /* 0x00000000000579c3 */ /* 0x000e220000008800 */
[----:B------:R-:W-:Y:S02]  /*3840*/  UMOV UR4, 0x400 ;  /* 0x0000040000047882 */ /* 0x000fe40000000000 */
[----:B------:R-:W-:-:S04]  /*3850*/  UIADD3 UR4, UPT, UPT, UR4, 0x70, URZ ;  /* 0x0000007004047890 */ /* 0x000fc8000fffe0ff */
[----:B0-----:R-:W-:-:S06]  /*3860*/  ULEA UR4, UR5, UR4, 0x18 ;  /* 0x0000000405047291 */ /* 0x001fcc000f8ec0ff */
[----:B------:R-:W-:-:S06]  /*3870*/  LEA R12, R13, UR4, 0x1 ;  /* 0x000000040d0c7c11 */ /* 0x000fcc000f8e08ff */
[----:B------:R-:W0:Y:S02]  /*3880*/  LDS.U16 R12, [R12] ;  /* 0x000000000c0c7984 */ /* 0x000e240000000400 */
[----:B0-----:R-:W-:-:S07]  /*3890*/  PRMT R13, R12, 0x7610, R13 ;  /* 0x000076100c0d7816 */ /* 0x001fce000000000d */
.L_x_88:
[----:B------:R-:W-:Y:S05]  /*38a0*/  BSYNC.RECONVERGENT B2 ;  /* 0x0000000000027941 */ /* 0x000fea0003800200 */
.L_x_87:
        /* <DEDUP_REMOVED lines=16> */
.L_x_93:
[----:B0-----:R-:W0:Y:S01]  /*39b0*/  LDC.64 R12, c[0x0][0x380] ;  /* 0x0000e000ff0c7b82 */ /* 0x001e220000000a00 */
[----:B------:R-:W-:-:S05]  /*39c0*/  IADD3 R35, PT, PT, R9, R35, RZ ;  /* 0x0000002309237210 */ /* 0x000fca0007ffe0ff */
[----:B------:R-:W-:-:S04]  /*39d0*/  IMAD R35, R35, 0x20, R8 ;  /* 0x0000002023237824 */ /* 0x000fc800078e0208 */
[----:B0-----:R-:W-:-:S05]  /*39e0*/  IMAD.WIDE R12, R35, 0x2, R12 ;  /* 0x00000002230c7825 */ /* 0x001fca00078e020c */
[----:B------:R2:W5:Y:S01]  /*39f0*/  LDG.E.U16 R35, desc[UR6][R12.64] ;  /* 0x000000060c237981 */ /* 0x000562000c1e1500 */
[----:B------:R-:W-:Y:S05]  /*3a00*/  BRA `(.L_x_92) ;  /* 0x00000000001c7947 */ /* 0x000fea0003800000 */
.L_x_94:
[----:B------:R-:W1:Y:S01]  /*3a10*/  S2UR UR5, SR_CgaCtaId ;  /* 0x00000000000579c3 */ /* 0x000e620000008800 */
[----:B------:R-:W-:Y:S02]  /*3a20*/  UMOV UR4, 0x400 ;  /* 0x0000040000047882 */ /* 0x000fe40000000000 */
[----:B------:R-:W-:-:S04]  /*3a30*/  UIADD3 UR4, UPT, UPT, UR4, 0x70, URZ ;  /* 0x0000007004047890 */ /* 0x000fc8000fffe0ff */
[----:B-1----:R-:W-:-:S06]  /*3a40*/  ULEA UR4, UR5, UR4, 0x18 ;  /* 0x0000000405047291 */ /* 0x002fcc000f8ec0ff */
[----:B0-----:R-:W-:-:S06]  /*3a50*/  LEA R12, R13, UR4, 0x1 ;  /* 0x000000040d0c7c11 */ /* 0x001fcc000f8e08ff */
[----:B------:R-:W0:Y:S02]  /*3a60*/  LDS.U16 R12, [R12] ;  /* 0x000000000c0c7984 */ /* 0x000e240000000400 */
[----:B0-----:R-:W-:-:S07]  /*3a70*/  PRMT R35, R12, 0x7610, R35 ;  /* 0x000076100c237816 */ /* 0x001fce0000000023 */
.L_x_92:
[----:B------:R-:W-:Y:S05]  /*3a80*/  BSYNC.RECONVERGENT B2 ;  /* 0x0000000000027941 */ /* 0x000fea0003800200 */
.L_x_91:
        /* <DEDUP_REMOVED lines=15> */
.L_x_97:
[----:B0-----:R-:W0:Y:S01]  /*3b80*/  LDC.64 R12, c[0x0][0x380] ;  /* 0x0000e000ff0c7b82 */ /* 0x001e220000000a00 */
[----:B------:R-:W-:-:S04]  /*3b90*/  IMAD.IADD R15, R9, 0x1, R15 ;  /* 0x00000001090f7824 */ /* 0x000fc800078e020f */
[----:B------:R-:W-:-:S04]  /*3ba0*/  IMAD R15, R15, 0x20, R8 ;  /* 0x000000200f0f7824 */ /* 0x000fc800078e0208 */
[----:B0-----:R-:W-:-:S06]  /*3bb0*/  IMAD.WIDE R12, R15, 0x2, R12 ;  /* 0x000000020f0c7825 */ /* 0x001fcc00078e020c */
[----:B------:R2:W5:Y:S01]  /*3bc0*/  LDG.E.U16 R13, desc[UR6][R12.64] ;  /* 0x000000060c0d7981 */ /* 0x000562000c1e1500 */
[----:B------:R-:W-:Y:S05]  /*3bd0*/  BRA `(.L_x_96) ;  /* 0x00000000001c7947 */ /* 0x000fea0003800000 */
.L_x_98:
[----:B------:R-:W1:Y:S01]  /*3be0*/  S2UR UR5, SR_CgaCtaId ;  /* 0x00000000000579c3 */ /* 0x000e620000008800 */
[----:B------:R-:W-:Y:S02]  /*3bf0*/  UMOV UR4, 0x400 ;  /* 0x0000040000047882 */ /* 0x000fe40000000000 */
[----:B------:R-:W-:-:S04]  /*3c00*/  UIADD3 UR4, UPT, UPT, UR4, 0x70, URZ ;  /* 0x0000007004047890 */ /* 0x000fc8000fffe0ff */
[----:B-1----:R-:W-:-:S06]  /*3c10*/  ULEA UR4, UR5, UR4, 0x18 ;  /* 0x0000000405047291 */ /* 0x002fcc000f8ec0ff */
[----:B0-----:R-:W-:-:S06]  /*3c20*/  LEA R12, R13, UR4, 0x1 ;  /* 0x000000040d0c7c11 */ /* 0x001fcc000f8e08ff */
[----:B------:R-:W0:Y:S02]  /*3c30*/  LDS.U16 R12, [R12] ;  /* 0x000000000c0c7984 */ /* 0x000e240000000400 */
[----:B0-----:R-:W-:-:S07]  /*3c40*/  PRMT R13, R12, 0x7610, R13 ;  /* 0x000076100c0d7816 */ /* 0x001fce000000000d */
.L_x_96:
[----:B------:R-:W-:Y:S05]  /*3c50*/  BSYNC.RECONVERGENT B2 ;  /* 0x0000000000027941 */ /* 0x000fea0003800200 */
.L_x_95:
[----:B------:R-:W-:-:S04]  /*3c60*/  HMUL2 R16, R16.H0_H0, R17.H0_H0 ;  /* 0x2000001110107232 */ /* 0x000fc80000000800 */
[----:B-----5:R-:W-:-:S04]  /*3c70*/  HFMA2 R13, R13.H0_H0, R16.H0_H0, R18.H0_H0 ;  /* 0x200000100d0d7231 */ /* 0x020fc80000040812 */
[----:B------:R-:W-:-:S07]  /*3c80*/  HFMA2 R11, R21.H0_H0, R13.H0_H0, R11.H0_H0 ;  /* 0x2000000d150b7231 */ /* 0x000fce000004080b */
.L_x_82:
[----:B------:R-:W-:Y:S05]  /*3c90*/  BSYNC.RECONVERGENT B1 ;  /* 0x0000000000017941 */ /* 0x000fea0003800200 */
.L_x_81:
        /* <DEDUP_REMOVED lines=21> */
[----:B------:R-:W-:Y:S01]  /*3df0*/  FADD R17, R20, -R13 ;  /* 0x8000000d14117221 */ /* 0x000fe20000000000 */
[----:B------:R-:W-:Y:S01]  /*3e00*/  ISETP.GE.OR P0, PT, R14, R3, P0 ;  /* 0x000000030e00720c */ /* 0x000fe20000706670 */
[----:B------:R-:W-:Y:S01]  /*3e10*/  FADD R20, R18, 1 ;  /* 0x3f80000012147421 */ /* 0x000fe20000000000 */
[----:B0-2---:R-:W-:Y:S01]  /*3e20*/  I2FP.F32.S32 R12, R14 ;  /* 0x0000000e000c7245 */ /* 0x005fe20000201400 */
[----:B------:R-:W-:Y:S01]  /*3e30*/  VIADD R18, R14, 0x1 ;  /* 0x000000010e127836 */ /* 0x000fe20000000000 */
[----:B------:R-:W-:Y:S02]  /*3e40*/  ISETP.LT.OR P0, PT, R19, RZ, P0 ;  /* 0x000000ff1300720c */ /* 0x000fe40000701670 */
[----:B------:R-:W-:Y:S01]  /*3e50*/  F2FP.F16.F32.PACK_AB R17, RZ, R17 ;  /* 0x00000011ff11723e */ /* 0x000fe200000000ff */
[C-C-:B------:R-:W-:Y:S01]  /*3e60*/  FADD R16, R21.reuse, -R12.reuse ;  /* 0x8000000c15107221 */ /* 0x140fe20000000000 */
[----:B------:R-:W-:Y:S01]  /*3e70*/  FADD R12, -R21, R12 ;  /* 0x0000000c150c7221 */ /* 0x000fe20000000100 */
[----:B------:R-:W-:-:S02]  /*3e80*/  F2FP.F16.F32.PACK_AB R20, RZ, R20 ;  /* 0x00000014ff14723e */ /* 0x000fc400000000ff */
[----:B------:R-:W-:Y:S01]  /*3e90*/  PRMT R13, RZ, 0x7610, R13 ;  /* 0x00007610ff0d7816 */ /* 0x000fe2000000000d */
[----:B------:R-:W-:Y:S01]  /*3ea0*/  FADD R21, R12, 1 ;  /* 0x3f8000000c157421 */ /* 0x000fe20000000000 */
[----:B------:R-:W-:Y:S02]  /*3eb0*/  F2FP.F16.F32.PACK_AB R16, RZ, R16 ;  /* 0x00000010ff10723e */ /* 0x000fe400000000ff */
[----:B------:R-:W-:Y:S02]  /*3ec0*/  IADD3 R19, PT, PT, R15, 0x1, RZ ;  /* 0x000000010f137810 */ /* 0x000fe40007ffe0ff */
        /* <DEDUP_REMOVED lines=9> */
.L_x_103:
[----:B------:R-:W0:Y:S01]  /*3f60*/  LDC.64 R12, c[0x0][0x380] ;  /* 0x0000e000ff0c7b82 */ /* 0x000e220000000a00 */
[----:B------:R-:W-:-:S04]  /*3f70*/  IMAD.IADD R23, R9, 0x1, R23 ;  /* 0x0000000109177824 */ /* 0x000fc800078e0217 */
[----:B------:R-:W-:-:S04]  /*3f80*/  IMAD R23, R23, 0x20, R8 ;  /* 0x0000002017177824 */ /* 0x000fc800078e0208 */
[----:B0-----:R-:W-:-:S06]  /*3f90*/  IMAD.WIDE R12, R23, 0x2, R12 ;  /* 0x00000002170c7825 */ /* 0x001fcc00078e020c */
[----:B------:R0:W5:Y:S01]  /*3fa0*/  LDG.E.U16 R13, desc[UR6][R12.64] ;  /* 0x000000060c0d7981 */ /* 0x000162000c1e1500 */
[----:B------:R-:W-:Y:S05]  /*3fb0*/  BRA `(.L_x_102) ;  /* 0x00000000001c7947 */ /* 0x000fea0003800000 */
.L_x_104:
[----:B------:R-:W0:Y:S01]  /*3fc0*/  S2UR UR5, SR_CgaCtaId ;  /* 0x00000000000579c3 */ /* 0x000e220000008800 */
[----:B------:R-:W-:Y:S02]  /*3fd0*/  UMOV UR4, 0x400 ;  /* 0x0000040000047882 */ /* 0x000fe40000000000 */
[----:B------:R-:W-:-:S04]  /*3fe0*/  UIADD3 UR4, UPT, UPT, UR4, 0x70, URZ ;  /* 0x0000007004047890 */ /* 0x000fc8000fffe0ff */
[----:B0-----:R-:W-:-:S06]  /*3ff0*/  ULEA UR4, UR5, UR4, 0x18 ;  /* 0x0000000405047291 */ /* 0x001fcc000f8ec0ff */
[----:B------:R-:W-:-:S06]  /*4000*/  LEA R12, R13, UR4, 0x1 ;  /* 0x000000040d0c7c11 */ /* 0x000fcc000f8e08ff */
[----:B------:R-:W0:Y:S02]  /*4010*/  LDS.U16 R12, [R12] ;  /* 0x000000000c0c7984 */ /* 0x000e240000000400 */
[----:B0-----:R-:W-:-:S07]  /*4020*/  PRMT R13, R12, 0x7610, R13 ;  /* 0x000076100c0d7816 */ /* 0x001fce000000000d */
.L_x_102:
[----:B------:R-:W-:Y:S05]  /*4030*/  BSYNC.RECONVERGENT B2 ;  /* 0x0000000000027941 */ /* 0x000fea0003800200 */
.L_x_101:
        /* <DEDUP_REMOVED lines=17> */
.L_x_107:
[----:B------:R-:W0:Y:S01]  /*4150*/  LDC.64 R12, c[0x0][0x380] ;  /* 0x0000e000ff0c7b82 */ /* 0x000e220000000a00 */
[----:B------:R-:W-:-:S05]  /*4160*/  IADD3 R23, PT, PT, R9, R23, RZ ;  /* 0x0000001709177210 */ /* 0x000fca0007ffe0ff */
[----:B------:R-:W-:-:S04]  /*4170*/  IMAD R23, R23, 0x20, R8 ;  /* 0x0000002017177824 */ /* 0x000fc800078e0208 */
[----:B0-----:R-:W-:-:S06]  /*4180*/  IMAD.WIDE R12, R23, 0x2, R12 ;  /* 0x00000002170c7825 */ /* 0x001fcc00078e020c */
[----:B------:R0:W5:Y:S01]  /*4190*/  LDG.E.U16 R13, desc[UR6][R12.64] ;  /* 0x000000060c0d7981 */ /* 0x000162000c1e1500 */
[----:B------:R-:W-:Y:S05]  /*41a0*/  BRA `(.L_x_106) ;  /* 0x00000000001c7947 */ /* 0x000fea0003800000 */
.L_x_108:
[----:B------:R-:W0:Y:S01]  /*41b0*/  S2UR UR5, SR_CgaCtaId ;  /* 0x00000000000579c3 */ /* 0x000e220000008800 */
[----:B------:R-:W-:Y:S02]  /*41c0*/  UMOV UR4, 0x400 ;  /* 0x0000040000047882 */ /* 0x000fe40000000000 */
[----:B------:R-:W-:-:S04]  /*41d0*/  UIADD3 UR4, UPT, UPT, UR4, 0x70, URZ ;  /* 0x0000007004047890 */ /* 0x000fc8000fffe0ff */
[----:B0-----:R-:W-:-:S06]  /*41e0*/  ULEA UR4, UR5, UR4, 0x18 ;  /* 0x0000000405047291 */ /* 0x001fcc000f8ec0ff */
[----:B------:R-:W-:-:S06]  /*41f0*/  LEA R12, R13, UR4, 0x1 ;  /* 0x000000040d0c7c11 */ /* 0x000fcc000f8e08ff */
[----:B------:R-:W0:Y:S02]  /*4200*/  LDS.U16 R12, [R12] ;  /* 0x000000000c0c7984 */ /* 0x000e240000000400 */
[----:B0-----:R-:W-:-:S07]  /*4210*/  PRMT R13, R12, 0x7610, R13 ;  /* 0x000076100c0d7816 */ /* 0x001fce000000000d */
.L_x_106:
[----:B------:R-:W-:Y:S05]  /*4220*/  BSYNC.RECONVERGENT B2 ;  /* 0x0000000000027941 */ /* 0x000fea0003800200 */
.L_x_105:
        /* <DEDUP_REMOVED lines=16> */
.L_x_111:
[----:B0-----:R-:W0:Y:S01]  /*4330*/  LDC.64 R12, c[0x0][0x380] ;  /* 0x0000e000ff0c7b82 */ /* 0x001e220000000a00 */
[----:B------:R-:W-:-:S04]  /*4340*/  IMAD.IADD R21, R9, 0x1, R21 ;  /* 0x0000000109157824 */ /* 0x000fc800078e0215 */
[----:B------:R-:W-:-:S04]  /*4350*/  IMAD R21, R21, 0x20, R8 ;  /* 0x0000002015157824 */ /* 0x000fc800078e0208 */
[----:B0-----:R-:W-:-:S05]  /*4360*/  IMAD.WIDE R12, R21, 0x2, R12 ;  /* 0x00000002150c7825 */ /* 0x001fca00078e020c */
[----:B------:R2:W5:Y:S01]  /*4370*/  LDG.E.U16 R23, desc[UR6][R12.64] ;  /* 0x000000060c177981 */ /* 0x000562000c1e1500 */
[----:B------:R-:W-:Y:S05]  /*4380*/  BRA `(.L_x_110) ;  /* 0x00000000001c7947 */ /* 0x000fea0003800000 */
.L_x_112:
[----:B------:R-:W1:Y:S01]  /*4390*/  S2UR UR5, SR_CgaCtaId ;  /* 0x00000000000579c3 */ /* 0x000e620000008800 */
[----:B------:R-:W-:Y:S02]  /*43a0*/  UMOV UR4, 0x400 ;  /* 0x0000040000047882 */ /* 0x000fe40000000000 */
[----:B------:R-:W-:-:S04]  /*43b0*/  UIADD3 UR4, UPT, UPT, UR4, 0x70, URZ ;  /* 0x0000007004047890 */ /* 0x000fc8000fffe0ff */
[----:B-1----:R-:W-:-:S06]  /*43c0*/  ULEA UR4, UR5, UR4, 0x18 ;  /* 0x0000000405047291 */ /* 0x002fcc000f8ec0ff */
[----:B0-----:R-:W-:-:S06]  /*43d0*/  LEA R12, R13, UR4, 0x1 ;  /* 0x000000040d0c7c11 */ /* 0x001fcc000f8e08ff */
[----:B------:R-:W0:Y:S02]  /*43e0*/  LDS.U16 R12, [R12] ;  /* 0x000000000c0c7984 */ /* 0x000e240000000400 */
[----:B0-----:R-:W-:-:S07]  /*43f0*/  PRMT R23, R12, 0x7610, R23 ;  /* 0x000076100c177816 */ /* 0x001fce0000000017 */
.L_x_110:
[----:B------:R-:W-:Y:S05]  /*4400*/  BSYNC.RECONVERGENT B2 ;  /* 0x0000000000027941 */ /* 0x000fea0003800200 */
.L_x_109:
        /* <DEDUP_REMOVED lines=15> */
.L_x_115:
[----:B0-----:R-:W0:Y:S01]  /*4500*/  LDC.64 R12, c[0x0][0x380] ;  /* 0x0000e000ff0c7b82 */ /* 0x001e220000000a00 */
[----:B------:R-:W-:-:S04]  /*4510*/  IMAD.IADD R15, R9, 0x1, R15 ;  /* 0x00000001090f7824 */ /* 0x000fc800078e020f */
[----:B------:R-:W-:-:S04]  /*4520*/  IMAD R15, R15, 0x20, R8 ;  /* 0x000000200f0f7824 */ /* 0x000fc800078e0208 */
[----:B0-----:R-:W-:-:S06]  /*4530*/  IMAD.WIDE R12, R15, 0x2, R12 ;  /* 0x000000020f0c7825 */ /* 0x001fcc00078e020c */
[----:B------:R2:W5:Y:S01]  /*4540*/  LDG.E.U16 R13, desc[UR6][R12.64] ;  /* 0x000000060c0d7981 */ /* 0x000562000c1e1500 */
[----:B------:R-:W-:Y:S05]  /*4550*/  BRA `(.L_x_114) ;  /* 0x00000000001c7947 */ /* 0x000fea0003800000 */
.L_x_116:
[----:B------:R-:W1:Y:S01]  /*4560*/  S2UR UR5, SR_CgaCtaId ;  /* 0x00000000000579c3 */ /* 0x000e620000008800 */
[----:B------:R-:W-:Y:S02]  /*4570*/  UMOV UR4, 0x400 ;  /* 0x0000040000047882 */ /* 0x000fe40000000000 */
[----:B------:R-:W-:-:S04]  /*4580*/  UIADD3 UR4, UPT, UPT, UR4, 0x70, URZ ;  /* 0x0000007004047890 */ /* 0x000fc8000fffe0ff */
[----:B-1----:R-:W-:-:S06]  /*4590*/  ULEA UR4, UR5, UR4, 0x18 ;  /* 0x0000000405047291 */ /* 0x002fcc000f8ec0ff */
[----:B0-----:R-:W-:-:S06]  /*45a0*/  LEA R12, R13, UR4, 0x1 ;  /* 0x000000040d0c7c11 */ /* 0x001fcc000f8e08ff */
[----:B------:R-:W0:Y:S02]  /*45b0*/  LDS.U16 R12, [R12] ;  /* 0x000000000c0c7984 */ /* 0x000e240000000400 */
[----:B0-----:R-:W-:-:S07]  /*45c0*/  PRMT R13, R12, 0x7610, R13 ;  /* 0x000076100c0d7816 */ /* 0x001fce000000000d */
.L_x_114:
[----:B------:R-:W-:Y:S05]  /*45d0*/  BSYNC.RECONVERGENT B2 ;  /* 0x0000000000027941 */ /* 0x000fea0003800200 */
.L_x_113:
[----:B------:R-:W-:-:S04]  /*45e0*/  HMUL2 R16, R16.H0_H0, R17.H0_H0 ;  /* 0x2000001110107232 */ /* 0x000fc80000000800 */
[----:B0-2--5:R-:W-:-:S04]  /*45f0*/  HFMA2 R12, R13.H0_H0, R16.H0_H0, R20.H0_H0 ;  /* 0x200000100d0c7231 */ /* 0x025fc80000040814 */
[----:B------:R-:W-:-:S07]  /*4600*/  HFMA2 R11, R24.H0_H0, R12.H0_H0, R11.H0_H0 ;  /* 0x2000000c180b7231 */ /* 0x000fce000004080b */
.L_x_100:
[----:B------:R-:W-:Y:S05]  /*4610*/  BSYNC.RECONVERGENT B1 ;  /* 0x0000000000017941 */ /* 0x000fea0003800200 */
.L_x_99:
        /* <DEDUP_REMOVED lines=44> */
.L_x_121:
[----:B------:R-:W0:Y:S01]  /*48e0*/  LDC.64 R12, c[0x0][0x380] ;  /* 0x0000e000ff0c7b82 */ /* 0x000e220000000a00 */
[----:B------:R-:W-:-:S04]  /*48f0*/  IMAD.IADD R21, R9, 0x1, R21 ;  /* 0x0000000109157824 */ /* 0x000fc800078e0215 */
[----:B------:R-:W-:-:S04]  /*4900*/  IMAD R21, R21, 0x20, R8 ;  /* 0x0000002015157824 */ /* 0x000fc800078e0208 */
[----:B0-----:R-:W-:-:S06]  /*4910*/  IMAD.WIDE R12, R21, 0x2, R12 ;  /* 0x00000002150c7825 */ /* 0x001fcc00078e020c */
[----:B------:R0:W5:Y:S01]  /*4920*/  LDG.E.U16 R13, desc[UR6][R12.64] ;  /* 0x000000060c0d7981 */ /* 0x000162000c1e1500 */
[----:B------:R-:W-:Y:S05]  /*4930*/  BRA `(.L_x_120) ;  /* 0x00000000001c7947 */ /* 0x000fea0003800000 */
.L_x_122:
[----:B------:R-:W0:Y:S01]  /*4940*/  S2UR UR5, SR_CgaCtaId ;  /* 0x00000000000579c3 */ /* 0x000e220000008800 */
[----:B------:R-:W-:Y:S02]  /*4950*/  UMOV UR4, 0x400 ;  /* 0x0000040000047882 */ /* 0x000fe40000000000 */
[----:B------:R-:W-:-:S04]  /*4960*/  UIADD3 UR4, UPT, UPT, UR4, 0x70, URZ ;  /* 0x0000007004047890 */ /* 0x000fc8000fffe0ff */
[----:B0-----:R-:W-:-:S06]  /*4970*/  ULEA UR4, UR5, UR4, 0x18 ;  /* 0x0000000405047291 */ /* 0x001fcc000f8ec0ff */
[----:B------:R-:W-:-:S06]  /*4980*/  LEA R12, R13, UR4, 0x1 ;  /* 0x000000040d0c7c11 */ /* 0x000fcc000f8e08ff */
[----:B------:R-:W0:Y:S02]  /*4990*/  LDS.U16 R12, [R12] ;  /* 0x000000000c0c7984 */ /* 0x000e240000000400 */
[----:B0-----:R-:W-:-:S07]  /*49a0*/  PRMT R13, R12, 0x7610, R13 ;  /* 0x000076100c0d7816 */ /* 0x001fce000000000d */
.L_x_120:
[----:B------:R-:W-:Y:S05]  /*49b0*/  BSYNC.RECONVERGENT B2 ;  /* 0x0000000000027941 */ /* 0x000fea0003800200 */
.L_x_119:
        /* <DEDUP_REMOVED lines=17> */
.L_x_125:
[----:B------:R-:W0:Y:S01]  /*4ad0*/  LDC.64 R12, c[0x0][0x380] ;  /* 0x0000e000ff0c7b82 */ /* 0x000e220000000a00 */
[----:B------:R-:W-:-:S05]  /*4ae0*/  IADD3 R21, PT, PT, R9, R21, RZ ;  /* 0x0000001509157210 */ /* 0x000fca0007ffe0ff */
[----:B------:R-:W-:-:S04]  /*4af0*/  IMAD R21, R21, 0x20, R8 ;  /* 0x0000002015157824 */ /* 0x000fc800078e0208 */
[----:B0-----:R-:W-:-:S06]  /*4b00*/  IMAD.WIDE R12, R21, 0x2, R12 ;  /* 0x00000002150c7825 */ /* 0x001fcc00078e020c */
[----:B------:R0:W5:Y:S01]  /*4b10*/  LDG.E.U16 R13, desc[UR6][R12.64] ;  /* 0x000000060c0d7981 */ /* 0x000162000c1e1500 */
[----:B------:R-:W-:Y:S05]  /*4b20*/  BRA `(.L_x_124) ;  /* 0x00000000001c7947 */ /* 0x000fea0003800000 */
.L_x_126:
[----:B------:R-:W0:Y:S01]  /*4b30*/  S2UR UR5, SR_CgaCtaId ;  /* 0x00000000000579c3 */ /* 0x000e220000008800 */
[----:B------:R-:W-:Y:S02]  /*4b40*/  UMOV UR4, 0x400 ;  /* 0x0000040000047882 */ /* 0x000fe40000000000 */
[----:B------:R-:W-:-:S04]  /*4b50*/  UIADD3 UR4, UPT, UPT, UR4, 0x70, URZ ;  /* 0x0000007004047890 */ /* 0x000fc8000fffe0ff */
[----:B0-----:R-:W-:-:S06]  /*4b60*/  ULEA UR4, UR5, UR4, 0x18 ;  /* 0x0000000405047291 */ /* 0x001fcc000f8ec0ff */
[----:B------:R-:W-:-:S06]  /*4b70*/  LEA R12, R13, UR4, 0x1 ;  /* 0x000000040d0c7c11 */ /* 0x000fcc000f8e08ff */
[----:B------:R-:W0:Y:S02]  /*4b80*/  LDS.U16 R12, [R12] ;  /* 0x000000000c0c7984 */ /* 0x000e240000000400 */
[----:B0-----:R-:W-:-:S07]  /*4b90*/  PRMT R13, R12, 0x7610, R13 ;  /* 0x000076100c0d7816 */ /* 0x001fce000000000d */
.L_x_124:
[----:B------:R-:W-:Y:S05]  /*4ba0*/  BSYNC.RECONVERGENT B2 ;  /* 0x0000000000027941 */ /* 0x000fea0003800200 */
.L_x_123:
[----:B------:R-:W-:Y:S01]  /*4bb0*/  ISETP.GE.AND P1, PT, R15, RZ, PT ;  /* 0x000000ff0f00720c */ /* 0x000fe20003f26270 */
[----:B0-----:R-:W-:Y:S01]  /*4bc0*/  HMUL2 R12, R22.H0_H0, R17.H0_H0 ;  /* 0x20000011160c7232 */ /* 0x001fe20000000800 */
        /* <DEDUP_REMOVED lines=14> */
.L_x_129:
[----:B------:R-:W0:Y:S01]  /*4cb0*/  LDC.64 R12, c[0x0][0x380] ;  /* 0x0000e000ff0c7b82 */ /* 0x000e220000000a00 */
[----:B------:R-:W-:-:S04]  /*4cc0*/  IMAD.IADD R21, R9, 0x1, R21 ;  /* 0x0000000109157824 */ /* 0x000fc800078e0215 */
[----:B------:R-:W-:-:S04]  /*4cd0*/  IMAD R21, R21, 0x20, R8 ;  /* 0x0000002015157824 */ /* 0x000fc800078e0208 */
[----:B0-----:R-:W-:-:S05]  /*4ce0*/  IMAD.WIDE R12, R21, 0x2, R12 ;  /* 0x00000002150c7825 */ /* 0x001fca00078e020c */
[----:B------:R0:W5:Y:S01]  /*4cf0*/  LDG.E.U16 R21, desc[UR6][R12.64] ;  /* 0x000000060c157981 */ /* 0x000162000c1e1500 */
[----:B------:R-:W-:Y:S05]  /*4d00*/  BRA `(.L_x_128) ;  /* 0x00000000001c7947 */ /* 0x000fea0003800000 */
.L_x_130:
[----:B------:R-:W0:Y:S01]  /*4d10*/  S2UR UR5, SR_CgaCtaId ;  /* 0x00000000000579c3 */ /* 0x000e220000008800 */
[----:B------:R-:W-:Y:S02]  /*4d20*/  UMOV UR4, 0x400 ;  /* 0x0000040000047882 */ /* 0x000fe40000000000 */
[----:B------:R-:W-:-:S04]  /*4d30*/  UIADD3 UR4, UPT, UPT, UR4, 0x70, URZ ;  /* 0x0000007004047890 */ /* 0x000fc8000fffe0ff */
[----:B0-----:R-:W-:-:S06]  /*4d40*/  ULEA UR4, UR5, UR4, 0x18 ;  /* 0x0000000405047291 */ /* 0x001fcc000f8ec0ff */
[----:B------:R-:W-:-:S06]  /*4d50*/  LEA R12, R13, UR4, 0x1 ;  /* 0x000000040d0c7c11 */ /* 0x000fcc000f8e08ff */
[----:B------:R-:W0:Y:S02]  /*4d60*/  LDS.U16 R12, [R12] ;  /* 0x000000000c0c7984 */ /* 0x000e240000000400 */
[----:B0-----:R-:W-:-:S07]  /*4d70*/  PRMT R21, R12, 0x7610, R21 ;  /* 0x000076100c157816 */ /* 0x001fce0000000015 */
.L_x_128:
[----:B------:R-:W-:Y:S05]  /*4d80*/  BSYNC.RECONVERGENT B2 ;  /* 0x0000000000027941 */ /* 0x000fea0003800200 */
.L_x_127:
[----:B------:R-:W-:Y:S01]  /*4d90*/  VIMNMX R14, PT, PT, R14, R15, PT ;  /* 0x0000000f0e0e7248 */ /* 0x000fe20003fe0100 */
[----:B------:R-:W-:Y:S01]  /*4da0*/  HMUL2 R18, R16.H0_H0, R18.H0_H0 ;  /* 0x2000001210127232 */ /* 0x000fe20000000800 */
[----:B------:R-:W-:Y:S01]  /*4db0*/  ISETP.GE.OR P0, PT, R20, R3, P0 ;  /* 0x000000031400720c */ /* 0x000fe20000706670 */
[----:B------:R-:W-:Y:S01]  /*4dc0*/  BSSY.RECONVERGENT B2, `(.L_x_131) ;  /* 0x0000019000027945 */ /* 0x000fe20003800200 */
[----:B0-----:R-:W-:Y:S01]  /*4dd0*/  PRMT R13, RZ, 0x7610, R13 ;  /* 0x00007610ff0d7816 */ /* 0x001fe2000000000d */
        /* <DEDUP_REMOVED lines=10> */
.L_x_133:
[----:B------:R-:W0:Y:S01]  /*4e80*/  LDC.64 R12, c[0x0][0x380] ;  /* 0x0000e000ff0c7b82 */ /* 0x000e220000000a00 */
[----:B------:R-:W-:-:S04]  /*4e90*/  IMAD.IADD R15, R9, 0x1, R15 ;  /* 0x00000001090f7824 */ /* 0x000fc800078e020f */
[----:B------:R-:W-:-:S04]  /*4ea0*/  IMAD R15, R15, 0x20, R8 ;  /* 0x000000200f0f7824 */ /* 0x000fc800078e0208 */
[----:B0-----:R-:W-:-:S06]  /*4eb0*/  IMAD.WIDE R12, R15, 0x2, R12 ;  /* 0x000000020f0c7825 */ /* 0x001fcc00078e020c */
[----:B------:R0:W5:Y:S01]  /*4ec0*/  LDG.E.U16 R13, desc[UR6][R12.64] ;  /* 0x000000060c0d7981 */ /* 0x000162000c1e1500 */
[----:B------:R-:W-:Y:S05]  /*4ed0*/  BRA `(.L_x_132) ;  /* 0x00000000001c7947 */ /* 0x000fea0003800000 */
.L_x_134:
[----:B------:R-:W0:Y:S01]  /*4ee0*/  S2UR UR5, SR_CgaCtaId ;  /* 0x00000000000579c3 */ /* 0x000e220000008800 */
[----:B------:R-:W-:Y:S02]  /*4ef0*/  UMOV UR4, 0x400 ;  /* 0x0000040000047882 */ /* 0x000fe40000000000 */
[----:B------:R-:W-:-:S04]  /*4f00*/  UIADD3 UR4, UPT, UPT, UR4, 0x70, URZ ;  /* 0x0000007004047890 */ /* 0x000fc8000fffe0ff */
[----:B0-----:R-:W-:-:S06]  /*4f10*/  ULEA UR4, UR5, UR4, 0x18 ;  /* 0x0000000405047291 */ /* 0x001fcc000f8ec0ff */
[----:B------:R-:W-:-:S06]  /*4f20*/  LEA R12, R13, UR4, 0x1 ;  /* 0x000000040d0c7c11 */ /* 0x000fcc000f8e08ff */
[----:B------:R-:W0:Y:S02]  /*4f30*/  LDS.U16 R12, [R12] ;  /* 0x000000000c0c7984 */ /* 0x000e240000000400 */
[----:B0-----:R-:W-:-:S07]  /*4f40*/  PRMT R13, R12, 0x7610, R13 ;  /* 0x000076100c0d7816 */ /* 0x001fce000000000d */
.L_x_132:
[----:B------:R-:W-:Y:S05]  /*4f50*/  BSYNC.RECONVERGENT B2 ;  /* 0x0000000000027941 */ /* 0x000fea0003800200 */
.L_x_131:
[----:B------:R-:W-:-:S04]  /*4f60*/  HMUL2 R16, R16.H0_H0, R17.H0_H0 ;  /* 0x2000001110107232 */ /* 0x000fc80000000800 */
[----:B-----5:R-:W-:-:S04]  /*4f70*/  HFMA2 R18, R13.H0_H0, R16.H0_H0, R18.H0_H0 ;  /* 0x200000100d127231 */ /* 0x020fc80000040812 */
[----:B------:R-:W-:-:S07]  /*4f80*/  HFMA2 R11, R36.H0_H0, R18.H0_H0, R11.H0_H0 ;  /* 0x20000012240b7231 */ /* 0x000fce000004080b */
.L_x_118:
[----:B------:R-:W-:Y:S05]  /*4f90*/  BSYNC.RECONVERGENT B1 ;  /* 0x0000000000017941 */ /* 0x000fea0003800200 */
.L_x_117:
[----:B------:R-:W-:Y:S01]  /*4fa0*/  HADD2.F32 R38, -RZ, R38.H0_H0 ;  /* 0x20000026ff267230 */ /* 0x000fe20000004100 */
[----:B------:R-:W-:Y:S01]  /*4fb0*/  BSSY.RECONVERGENT B1, `(.L_x_135) ;  /* 0x0000096000017945 */ /* 0x000fe20003800200 */
[----:B------:R-:W-:-:S03]  /*4fc0*/  HADD2.F32 R37, -RZ, R37.H0_H0 ;  /* 0x20000025ff257230 */ /* 0x000fc60000004100 */
[----:B------:R-:W-:Y:S02]  /*4fd0*/  FADD R13, R38, 1 ;  /* 0x3f800000260d7421 */ /* 0x000fe40000000000 */
[----:B0-----:R-:W-:Y:S02]  /*4fe0*/  FADD R12, R37, 1 ;  /* 0x3f800000250c7421 */ /* 0x001fe40000000000 */
        /* <DEDUP_REMOVED lines=14> */
[C-C-:B------:R-:W-:Y:S01]  /*50d0*/  FADD R18, -R21.reuse, R16.reuse ;  /* 0x0000001015127221 */ /* 0x140fe20000000100 */
[C---:B--2---:R-:W-:Y:S01]  /*50e0*/  LOP3.LUT R19, R12.reuse, R13, RZ, 0xfc, !PT ;  /* 0x0000000d0c137212 */ /* 0x044fe200078efcff */
[----:B------:R-:W-:Y:S01]  /*50f0*/  FADD R16, R21, -R16 ;  /* 0x8000001015107221 */ /* 0x000fe20000000000 */
[----:B------:R-:W-:Y:S01]  /*5100*/  ISETP.GE.OR P0, PT, R12, R3, P0 ;  /* 0x000000030c00720c */ /* 0x000fe20000706670 */
[----:B------:R-:W-:Y:S01]  /*5110*/  FADD R18, R18, 1 ;  /* 0x3f80000012127421 */ /* 0x000fe20000000000 */
[----:B------:R-:W-:Y:S02]  /*5120*/  I2FP.F32.S32 R14, R12 ;  /* 0x0000000c000e7245 */ /* 0x000fe40000201400 */
[----:B------:R-:W-:Y:S02]  /*5130*/  ISETP.LT.OR P0, PT, R19, RZ, P0 ;  /* 0x000000ff1300720c */ /* 0x000fe40000701670 */
[----:B------:R-:W-:Y:S01]  /*5140*/  F2FP.F16.F32.PACK_AB R18, RZ, R18 ;  /* 0x00000012ff12723e */ /* 0x000fe200000000ff */
[C-C-:B------:R-:W-:Y:S01]  /*5150*/  FADD R15, R17.reuse, -R14.reuse ;  /* 0x8000000e110f7221 */ /* 0x140fe20000000000 */
[----:B------:R-:W-:Y:S01]  /*5160*/  FADD R14, -R17, R14 ;  /* 0x0000000e110e7221 */ /* 0x000fe20000000100 */
[----:B------:R-:W-:-:S03]  /*5170*/  PRMT R21, RZ, 0x7610, R21 ;  /* 0x00007610ff157816 */ /* 0x000fc60000000015 */
[----:B------:R-:W-:Y:S01]  /*5180*/  FADD R17, R14, 1 ;  /* 0x3f8000000e117421 */ /* 0x000fe20000000000 */
[----:B------:R-:W-:Y:S02]  /*5190*/  F2FP.F16.F32.PACK_AB R14, RZ, R15 ;  /* 0x0000000fff0e723e */ /* 0x000fe400000000ff */
[----:B------:R-:W-:Y:S01]  /*51a0*/  F2FP.F16.F32.PACK_AB R15, RZ, R16 ;  /* 0x00000010ff0f723e */ /* 0x000fe200000000ff */
[----:B------:R-:W-:Y:S01]  /*51b0*/  VIADD R16, R12, 0x1 ;  /* 0x000000010c107836 */ /* 0x000fe20000000000 */
[----:B------:R-:W-:Y:S01]  /*51c0*/  F2FP.F16.F32.PACK_AB R22, RZ, R17 ;  /* 0x00000011ff16723e */ /* 0x000fe200000000ff */
[----:B------:R-:W-:Y:S01]  /*51d0*/  VIADD R17, R13, 0x1 ;  /* 0x000000010d117836 */ /* 0x000fe20000000000 */
        /* <DEDUP_REMOVED lines=8> */
.L_x_139:
[----:B------:R-:W0:Y:S01]  /*5260*/  LDC.64 R20, c[0x0][0x380] ;  /* 0x0000e000ff147b82 */ /* 0x000e220000000a00 */
[----:B------:R-:W-:-:S04]  /*5270*/  IMAD.IADD R19, R9, 0x1, R23 ;  /* 0x0000000109137824 */ /* 0x000fc800078e0217 */
[----:B------:R-:W-:-:S04]  /*5280*/  IMAD R19, R19, 0x20, R8 ;  /* 0x0000002013137824 */ /* 0x000fc800078e0208 */
[----:B0-----:R-:W-:-:S06]  /*5290*/  IMAD.WIDE R20, R19, 0x2, R20 ;  /* 0x0000000213147825 */ /* 0x001fcc00078e0214 */
[----:B------:R0:W5:Y:S01]  /*52a0*/  LDG.E.U16 R21, desc[UR6][R20.64] ;  /* 0x0000000614157981 */ /* 0x000162000c1e1500 */
[----:B------:R-:W-:Y:S05]  /*52b0*/  BRA `(.L_x_138) ;  /* 0x00000000001c7947 */ /* 0x000fea0003800000 */
.L_x_140:
[----:B------:R-:W0:Y:S01]  /*52c0*/  S2UR UR5, SR_CgaCtaId ;  /* 0x00000000000579c3 */ /* 0x000e220000008800 */
[----:B------:R-:W-:Y:S02]  /*52d0*/  UMOV UR4, 0x400 ;  /* 0x0000040000047882 */ /* 0x000fe40000000000 */
[----:B------:R-:W-:-:S04]  /*52e0*/  UIADD3 UR4, UPT, UPT, UR4, 0x70, URZ ;  /* 0x0000007004047890 */ /* 0x000fc8000fffe0ff */
[----:B0-----:R-:W-:-:S06]  /*52f0*/  ULEA UR4, UR5, UR4, 0x18 ;  /* 0x0000000405047291 */ /* 0x001fcc000f8ec0ff */
[----:B------:R-:W-:-:S06]  /*5300*/  LEA R19, R19, UR4, 0x1 ;  /* 0x0000000413137c11 */ /* 0x000fcc000f8e08ff */
[----:B------:R-:W0:Y:S02]  /*5310*/  LDS.U16 R19, [R19] ;  /* 0x0000000013137984 */ /* 0x000e240000000400 */
[----:B0-----:R-:W-:-:S07]  /*5320*/  PRMT R21, R19, 0x7610, R21 ;  /* 0x0000761013157816 */ /* 0x001fce0000000015 */
.L_x_138:
[----:B------:R-:W-:Y:S05]  /*5330*/  BSYNC.RECONVERGENT B2 ;  /* 0x0000000000027941 */ /* 0x000fea0003800200 */
.L_x_137:
[----:B------:R-:W-:Y:S01]  /*5340*/  ISETP.GE.AND P0, PT, R13, -0x1, PT ;  /* 0xffffffff0d00780c */ /* 0x000fe20003f06270 */
[----:B------:R-:W-:Y:S01]  /*5350*/  HMUL2 R19, R22.H0_H0, R18.H0_H0 ;  /* 0x2000001216137232 */ /* 0x000fe20000000800 */
[----:B------:R-:W-:Y:S01]  /*5360*/  BSSY.RECONVERGENT B2, `(.L_x_141) ;  /* 0x000001b000027945 */ /* 0x000fe20003800200 */
[----:B------:R-:W-:Y:S02]  /*5370*/  PRMT R23, RZ, 0x7610, R23 ;  /* 0x00007610ff177816 */ /* 0x000fe40000000017 */
[----:B------:R-:W-:Y:S01]  /*5380*/  ISETP.LT.OR P0, PT, R12, RZ, !P0 ;  /* 0x000000ff0c00720c */ /* 0x000fe20004701670 */
[----:B-----5:R-:W-:-:S03]  /*5390*/  HFMA2 R24, R21.H0_H0, R19.H0_H0, RZ.H0_H0 ;  /* 0x2000001315187231 */ /* 0x020fc600000408ff */
        /* <DEDUP_REMOVED lines=10> */
.L_x_143:
[----:B0-----:R-:W0:Y:S01]  /*5440*/  LDC.64 R20, c[0x0][0x380] ;  /* 0x0000e000ff147b82 */ /* 0x001e220000000a00 */
[----:B------:R-:W-:-:S05]  /*5450*/  IADD3 R19, PT, PT, R9, R23, RZ ;  /* 0x0000001709137210 */ /* 0x000fca0007ffe0ff */
[----:B------:R-:W-:-:S04]  /*5460*/  IMAD R19, R19, 0x20, R8 ;  /* 0x0000002013137824 */ /* 0x000fc800078e0208 */
[----:B0-----:R-:W-:-:S05]  /*5470*/  IMAD.WIDE R20, R19, 0x2, R20 ;  /* 0x0000000213147825 */ /* 0x001fca00078e0214 */
[----:B------:R2:W5:Y:S01]  /*5480*/  LDG.E.U16 R23, desc[UR6][R20.64] ;  /* 0x0000000614177981 */ /* 0x000562000c1e1500 */
[----:B------:R-:W-:Y:S05]  /*5490*/  BRA `(.L_x_142) ;  /* 0x00000000001c7947 */ /* 0x000fea0003800000 */
.L_x_144:
[----:B------:R-:W1:Y:S01]  /*54a0*/  S2UR UR5, SR_CgaCtaId ;  /* 0x00000000000579c3 */ /* 0x000e620000008800 */
[----:B------:R-:W-:Y:S02]  /*54b0*/  UMOV UR4, 0x400 ;  /* 0x0000040000047882 */ /* 0x000fe40000000000 */
[----:B------:R-:W-:-:S04]  /*54c0*/  UIADD3 UR4, UPT, UPT, UR4, 0x70, URZ ;  /* 0x0000007004047890 */ /* 0x000fc8000fffe0ff */
[----:B-1----:R-:W-:-:S06]  /*54d0*/  ULEA UR4, UR5, UR4, 0x18 ;  /* 0x0000000405047291 */ /* 0x002fcc000f8ec0ff */
[----:B------:R-:W-:-:S06]  /*54e0*/  LEA R19, R19, UR4, 0x1 ;  /* 0x0000000413137c11 */ /* 0x000fcc000f8e08ff */
[----:B------:R-:W1:Y:S02]  /*54f0*/  LDS.U16 R19, [R19] ;  /* 0x0000000013137984 */ /* 0x000e640000000400 */
[----:B-1----:R-:W-:-:S07]  /*5500*/  PRMT R23, R19, 0x7610, R23 ;  /* 0x0000761013177816 */ /* 0x002fce0000000017 */
.L_x_142:
[----:B------:R-:W-:Y:S05]  /*5510*/  BSYNC.RECONVERGENT B2 ;  /* 0x0000000000027941 */ /* 0x000fea0003800200 */
.L_x_141:
[----:B------:R-:W-:Y:S01]  /*5520*/  ISETP.GE.AND P0, PT, R13, RZ, PT ;  /* 0x000000ff0d00720c */ /* 0x000fe20003f06270 */
[----:B------:R-:W-:Y:S01]  /*5530*/  HMUL2 R19, R22.H0_H0, R15.H0_H0 ;  /* 0x2000000f16137232 */ /* 0x000fe20000000800 */
[----:B------:R-:W-:Y:S01]  /*5540*/  BSSY.RECONVERGENT B2, `(.L_x_145) ;  /* 0x000001b000027945 */ /* 0x000fe20003800200 */
[----:B--2---:R-:W-:Y:S02]  /*5550*/  PRMT R21, RZ, 0x7610, R21 ;  /* 0x00007610ff157816 */ /* 0x004fe40000000015 */
        /* <DEDUP_REMOVED lines=12> */
.L_x_147:
[----:B0-----:R-:W0:Y:S01]  /*5620*/  LDC.64 R20, c[0x0][0x380] ;  /* 0x0000e000ff147b82 */ /* 0x001e220000000a00 */
[----:B------:R-:W-:-:S04]  /*5630*/  IMAD.IADD R19, R9, 0x1, R22 ;  /* 0x0000000109137824 */ /* 0x000fc800078e0216 */
[----:B------:R-:W-:-:S04]  /*5640*/  IMAD R19, R19, 0x20, R8 ;  /* 0x0000002013137824 */ /* 0x000fc800078e0208 */
[----:B0-----:R-:W-:-:S06]  /*5650*/  IMAD.WIDE R20, R19, 0x2, R20 ;  /* 0x0000000213147825 */ /* 0x001fcc00078e0214 */
[----:B------:R2:W5:Y:S01]  /*5660*/  LDG.E.U16 R21, desc[UR6][R20.64] ;  /* 0x0000000614157981 */ /* 0x000562000c1e1500 */
[----:B------:R-:W-:Y:S05]  /*5670*/  BRA `(.L_x_146) ;  /* 0x00000000001c7947 */ /* 0x000fea0003800000 */
.L_x_148:
[----:B------:R-:W1:Y:S01]  /*5680*/  S2UR UR5, SR_CgaCtaId ;  /* 0x00000000000579c3 */ /* 0x000e620000008800 */
[----:B------:R-:W-:Y:S02]  /*5690*/  UMOV UR4, 0x400 ;  /* 0x0000040000047882 */ /* 0x000fe40000000000 */
[----:B------:R-:W-:-:S04]  /*56a0*/  UIADD3 UR4, UPT, UPT, UR4, 0x70, URZ ;  /* 0x0000007004047890 */ /* 0x000fc8000fffe0ff */
[----:B-1----:R-:W-:-:S06]  /*56b0*/  ULEA UR4, UR5, UR4, 0x18 ;  /* 0x0000000405047291 */ /* 0x002fcc000f8ec0ff */
[----:B------:R-:W-:-:S06]  /*56c0*/  LEA R19, R19, UR4, 0x1 ;  /* 0x0000000413137c11 */ /* 0x000fcc000f8e08ff */
[----:B------:R-:W1:Y:S02]  /*56d0*/  LDS.U16 R19, [R19] ;  /* 0x0000000013137984 */ /* 0x000e640000000400 */
[----:B-1----:R-:W-:-:S07]  /*56e0*/  PRMT R21, R19, 0x7610, R21 ;  /* 0x0000761013157816 */ /* 0x002fce0000000015 */
.L_x_146:
[----:B------:R-:W-:Y:S05]  /*56f0*/  BSYNC.RECONVERGENT B2 ;  /* 0x0000000000027941 */ /* 0x000fea0003800200 */
.L_x_145:
[----:B------:R-:W-:Y:S01]  /*5700*/  ISETP.GE.AND P0, PT, R17, R4, PT ;  /* 0x000000041100720c */ /* 0x000fe20003f06270 */
[----:B------:R-:W-:Y:S01]  /*5710*/  HMUL2 R18, R14.H0_H0, R18.H0_H0 ;  /* 0x200000120e127232 */ /* 0x000fe20000000800 */
[----:B------:R-:W-:Y:S01]  /*5720*/  VIMNMX R12, PT, PT, R12, R13, PT ;  /* 0x0000000d0c0c7248 */ /* 0x000fe20003fe0100 */
[----:B------:R-:W-:Y:S01]  /*5730*/  BSSY.RECONVERGENT B2, `(.L_x_149) ;  /* 0x000001a000027945 */ /* 0x000fe20003800200 */
[----:B------:R-:W-:Y:S01]  /*5740*/  ISETP.GE.OR P0, PT, R16, R3, P0 ;  /* 0x000000031000720c */ /* 0x000fe20000706670 */
[----:B-----5:R-:W-:Y:S01]  /*5750*/  HFMA2 R18, R21.H0_H0, R18.H0_H0, R23.H0_H0 ;  /* 0x2000001215127231 */ /* 0x020fe20000040817 */
[----:B------:R-:W-:Y:S02]  /*5760*/  PRMT R13, RZ, 0x7610, R13 ;  /* 0x00007610ff0d7816 */ /* 0x000fe4000000000d */
        /* <DEDUP_REMOVED lines=9> */
.L_x_151:
[----:B------:R-:W1:Y:S01]  /*5800*/  LDC.64 R12, c[0x0][0x380] ;  /* 0x0000e000ff0c7b82 */ /* 0x000e620000000a00 */
[----:B------:R-:W-:-:S04]  /*5810*/  IMAD.IADD R17, R9, 0x1, R17 ;  /* 0x0000000109117824 */ /* 0x000fc800078e0211 */
[----:B------:R-:W-:-:S04]  /*5820*/  IMAD R17, R17, 0x20, R8 ;  /* 0x0000002011117824 */ /* 0x000fc800078e0208 */
[----:B-1----:R-:W-:-:S06]  /*5830*/  IMAD.WIDE R12, R17, 0x2, R12 ;  /* 0x00000002110c7825 */ /* 0x002fcc00078e020c */
[----:B------:R4:W5:Y:S01]  /*5840*/  LDG.E.U16 R13, desc[UR6][R12.64] ;  /* 0x000000060c0d7981 */ /* 0x000962000c1e1500 */
[----:B------:R-:W-:Y:S05]  /*5850*/  BRA `(.L_x_150) ;  /* 0x00000000001c7947 */ /* 0x000fea0003800000 */
.L_x_152:
[----:B------:R-:W1:Y:S01]  /*5860*/  S2UR UR5, SR_CgaCtaId ;  /* 0x00000000000579c3 */ /* 0x000e620000008800 */
[----:B------:R-:W-:Y:S02]  /*5870*/  UMOV UR4, 0x400 ;  /* 0x0000040000047882 */ /* 0x000fe40000000000 */
[----:B------:R-:W-:-:S04]  /*5880*/  UIADD3 UR4, UPT, UPT, UR4, 0x70, URZ ;  /* 0x0000007004047890 */ /* 0x000fc8000fffe0ff */
[----:B-1----:R-:W-:-:S06]  /*5890*/  ULEA UR4, UR5, UR4, 0x18 ;  /* 0x0000000405047291 */ /* 0x002fcc000f8ec0ff */
[----:B------:R-:W-:-:S06]  /*58a0*/  LEA R12, R13, UR4, 0x1 ;  /* 0x000000040d0c7c11 */ /* 0x000fcc000f8e08ff */
[----:B------:R-:W1:Y:S02]  /*58b0*/  LDS.U16 R12, [R12] ;  /* 0x000000000c0c7984 */ /* 0x000e640000000400 */
[----:B-1----:R-:W-:-:S07]  /*58c0*/  PRMT R13, R12, 0x7610, R13 ;  /* 0x000076100c0d7816 */ /* 0x002fce000000000d */
.L_x_150:
[----:B------:R-:W-:Y:S05]  /*58d0*/  BSYNC.RECONVERGENT B2 ;  /* 0x0000000000027941 */ /* 0x000fea0003800200 */
.L_x_149:
[----:B------:R-:W-:-:S04]  /*58e0*/  HMUL2 R14, R14.H0_H0, R15.H0_H0 ;  /* 0x2000000f0e0e7232 */ /* 0x000fc80000000800 */
[----:B-----5:R-:W-:-:S04]  /*58f0*/  HFMA2 R13, R13.H0_H0, R14.H0_H0, R18.H0_H0 ;  /* 0x2000000e0d0d7231 */ /* 0x020fc80000040812 */
[----:B------:R-:W-:-:S07]  /*5900*/  HFMA2 R11, R39.H0_H0, R13.H0_H0, R11.H0_H0 ;  /* 0x2000000d270b7231 */ /* 0x000fce000004080b */
.L_x_136:
[----:B------:R-:W-:Y:S05]  /*5910*/  BSYNC.RECONVERGENT B1 ;  /* 0x0000000000017941 */ /* 0x000fea0003800200 */
.L_x_135:
[----:B------:R-:W2:Y:S04]  /*5920*/  LDG.E.U16 R40, desc[UR6][R30.64+0x22] ;  /* 0x000022061e287981 */ /* 0x000ea8000c1e1500 */
[----:B------:R-:W2:Y:S04]  /*5930*/  LDG.E.U16 R27, desc[UR6][R30.64+0x20] ;  /* 0x000020061e1b7981 */ /* 0x000ea8000c1e1500 */
[----:B------:R0:W5:Y:S04]  /*5940*/  LDG.E.U16 R42, desc[UR6][R30.64+0x24] ;  /* 0x000024061e2a7981 */ /* 0x000168000c1e1500 */
[----:B---3--:R3:W5:Y:S04]  /*5950*/  LDG.E.U16 R34, desc[UR6][R30.64+0x26] ;  /* 0x000026061e227981 */ /* 0x008768000c1e1500 */
[----:B----4-:R3:W5:Y:S04]  /*5960*/  LDG.E.U16 R12, desc[UR6][R28.64+0x12] ;  /* 0x000012061c0c7981 */ /* 0x010768000c1e1500 */
[----:B------:R3:W5:Y:S04]  /*5970*/  LDG.E.U16 R13, desc[UR6][R30.64+0x28] ;  /* 0x000028061e0d7981 */ /* 0x000768000c1e1500 */
[----:B------:R3:W5:Y:S04]  /*5980*/  LDG.E.U16 R14, desc[UR6][R30.64+0x2a] ;  /* 0x00002a061e0e7981 */ /* 0x000768000c1e1500 */
[----:B------:R3:W5:Y:S04]  /*5990*/  LDG.E.U16 R15, desc[UR6][R28.64+0x14] ;  /* 0x000014061c0f7981 */ /* 0x000768000c1e1500 */
[----:B------:R3:W5:Y:S04]  /*59a0*/  LDG.E.U16 R16, desc[UR6][R30.64+0x2c] ;  /* 0x00002c061e107981 */ /* 0x000768000c1e1500 */
[----:B------:R3:W5:Y:S04]  /*59b0*/  LDG.E.U16 R17, desc[UR6][R30.64+0x2e] ;  /* 0x00002e061e117981 */ /* 0x000768000c1e1500 */
[----:B------:R3:W5:Y:S04]  /*59c0*/  LDG.E.U16 R18, desc[UR6][R28.64+0x16] ;  /* 0x000016061c127981 */ /* 0x000768000c1e1500 */
[----:B------:R3:W5:Y:S04]  /*59d0*/  LDG.E.U16 R19, desc[UR6][R30.64+0x30] ;  /* 0x000030061e137981 */ /* 0x000768000c1e1500 */
[----:B0-2---:R3:W5:Y:S04]  /*59e0*/  LDG.E.U16 R20, desc[UR6][R30.64+0x32] ;  /* 0x000032061e147981 */ /* 0x005768000c1e1500 */
        /* <DEDUP_REMOVED lines=10> */
[----:B------:R-:W-:Y:S01]  /*5a90*/  BSSY.RECONVERGENT B1, `(.L_x_153) ;  /* 0x000009b000017945 */ /* 0x000fe20003800200 */
[----:B------:R-:W-:Y:S01]  /*5aa0*/  HADD2.F32 R41, -RZ, R40.H0_H0 ;  /* 0x20000028ff297230 */ /* 0x000fe20000004100 */
[----:B-1----:R-:W-:Y:S01]  /*5ab0*/  I2FP.F32.S32 R40, R6 ;  /* 0x0000000600287245 */ /* 0x002fe20000201400 */
[----:B------:R-:W-:-:S03]  /*5ac0*/  HADD2.F32 R27, -RZ, R27.H0_H0 ;  /* 0x2000001bff1b7230 */ /* 0x000fc60000004100 */
[----:B------:R-:W-:Y:S01]  /*5ad0*/  FADD R43, R41, 1 ;  /* 0x3f800000292b7421 */ /* 0x000fe20000000000 */
[----:B------:R-:W-:Y:S01]  /*5ae0*/  I2FP.F32.S32 R41, R5 ;  /* 0x0000000500297245 */ /* 0x000fe20000201400 */
        /* <DEDUP_REMOVED lines=9> */
[----:B---3--:R-:W-:Y:S05]  /*5b80*/  @P0 BRA `(.L_x_154) ;  /* 0x00000008002c0947 */ /* 0x008fea0003800000 */
[----:B------:R0:W5:Y:S01]  /*5b90*/  LDG.E.U16 R45, desc[UR6][R28.64+0x10] ;  /* 0x000010061c2d7981 */ /* 0x000162000c1e1500 */
[----:B------:R-:W1:Y:S01]  /*5ba0*/  F2I.FLOOR.NTZ R49, R48 ;  /* 0x0000003000317305 */ /* 0x000e620000207100 */
[----:B------:R-:W-:Y:S07]  /*5bb0*/  BSSY.RECONVERGENT B2, `(.L_x_155) ;  /* 0x000002a000027945 */ /* 0x000fee0003800200 */
[----:B------:R-:W2:Y:S01]  /*5bc0*/  F2I.FLOOR.NTZ R50, R51 ;  /* 0x0000003300327305 */ /* 0x000ea20000207100 */
[----:B-1----:R-:W-:-:S02]  /*5bd0*/  ISETP.GE.AND P0, PT, R49, R6, PT ;  /* 0x000000063100720c */ /* 0x002fc40003f06270 */
        /* <DEDUP_REMOVED lines=18> */
[----:B0-----:R-:W-:Y:S06]  /*5d00*/  @P0 BRA `(.L_x_156) ;  /* 0x0000000000500947 */ /* 0x001fec0003800000 */
[----:B------:R-:W-:Y:S01]  /*5d10*/  ISETP.GE.AND P0, PT, R33, RZ, PT ;  /* 0x000000ff2100720c */ /* 0x000fe20003f06270 */
[----:B------:R-:W-:-:S12]  /*5d20*/  IMAD R53, R50, R6, R49 ;  /* 0x0000000632357224 */ /* 0x000fd800078e0231 */
[----:B------:R-:W-:Y:S05]  /*5d30*/  @!P0 BRA `(.L_x_157) ;  /* 0x0000000000108947 */ /* 0x000fea0003800000 */
[----:B------:R-:W-:-:S05]  /*5d40*/  LEA R26, R53, R8, 0x5 ;  /* 0x00000008351a7211 */ /* 0x000fca00078e28ff */
[----:B------:R-:W-:-:S05]  /*5d50*/  IMAD.IADD R27, R26, 0x1, R33 ;  /* 0x000000011a1b7824 */ /* 0x000fca00078e0221 */
[----:B------:R-:W-:-:S13]  /*5d60*/  ISETP.GE.AND P0, PT, R27, R2, PT ;  /* 0x000000021b00720c */ /* 0x000fda0003f06270 */
[----:B------:R-:W-:Y:S05]  /*5d70*/  @!P0 BRA `(.L_x_158) ;  /* 0x0000000000188947 */ /* 0x000fea0003800000 */
.L_x_157:
[----:B------:R-:W0:Y:S01]  /*5d80*/  LDC.64 R26, c[0x0][0x380] ;  /* 0x0000e000ff1a7b82 */ /* 0x000e220000000a00 */
[----:B------:R-:W-:-:S04]  /*5d90*/  IMAD.IADD R53, R10, 0x1, R53 ;  /* 0x000000010a357824 */ /* 0x000fc800078e0235 */
[----:B------:R-:W-:-:S04]  /*5da0*/  IMAD R53, R53, 0x20, R8 ;  /* 0x0000002035357824 */ /* 0x000fc800078e0208 */
[----:B0-----:R-:W-:-:S06]  /*5db0*/  IMAD.WIDE R26, R53, 0x2, R26 ;  /* 0x00000002351a7825 */ /* 0x001fcc00078e021a */
[----:B------:R0:W5:Y:S01]  /*5dc0*/  LDG.E.U16 R27, desc[UR6][R26.64] ;  /* 0x000000061a1b7981 */ /* 0x000162000c1e1500 */
[----:B------:R-:W-:Y:S05]  /*5dd0*/  BRA `(.L_x_156) ;  /* 0x00000000001c7947 */ /* 0x000fea0003800000 */
.L_x_158:
[----:B------:R-:W0:Y:S01]  /*5de0*/  S2UR UR5, SR_CgaCtaId ;  /* 0x00000000000579c3 */ /* 0x000e220000008800 */
[----:B------:R-:W-:Y:S02]  /*5df0*/  UMOV UR4, 0x400 ;  /* 0x0000040000047882 */ /* 0x000fe40000000000 */
[----:B------:R-:W-:-:S04]  /*5e00*/  UIADD3 UR4, UPT, UPT, UR4, 0x70, URZ ;  /* 0x0000007004047890 */ /* 0x000fc8000fffe0ff */
[----:B0-----:R-:W-:-:S06]  /*5e10*/  ULEA UR4, UR5, UR4, 0x18 ;  /* 0x0000000405047291 */ /* 0x001fcc000f8ec0ff */
[----:B------:R-:W-:-:S06]  /*5e20*/  LEA R26, R27, UR4, 0x1 ;  /* 0x000000041b1a7c11 */ /* 0x000fcc000f8e08ff */
[----:B------:R-:W0:Y:S02]  /*5e30*/  LDS.U16 R26, [R26] ;  /* 0x000000001a1a7984 */ /* 0x000e240000000400 */
[----:B0-----:R-:W-:-:S07]  /*5e40*/  PRMT R27, R26, 0x7610, R27 ;  /* 0x000076101a1b7816 */ /* 0x001fce000000001b */
.L_x_156:
[----:B------:R-:W-:Y:S05]  /*5e50*/  BSYNC.RECONVERGENT B2 ;  /* 0x0000000000027941 */ /* 0x000fea0003800200 */
.L_x_155:
        /* <DEDUP_REMOVED lines=10> */
[----:B------:R-:W-:Y:S01]  /*5f00*/  ISETP.GE.AND P1, PT, R33, RZ, PT ;  /* 0x000000ff2100720c */ /* 0x000fe20003f26270 */
[----:B------:R-:W-:-:S12]  /*5f10*/  IMAD R53, R50, R6, R47 ;  /* 0x0000000632357224 */ /* 0x000fd800078e022f */
[----:B------:R-:W-:Y:S05]  /*5f20*/  @!P1 BRA `(.L_x_161) ;  /* 0x0000000000109947 */ /* 0x000fea0003800000 */
[----:B0-----:R-:W-:-:S04]  /*5f30*/  IMAD R26, R53, 0x20, R8 ;  /* 0x00000020351a7824 */ /* 0x001fc800078e0208 */
[----:B------:R-:W-:-:S05]  /*5f40*/  IMAD.IADD R27, R26, 0x1, R33 ;  /* 0x000000011a1b7824 */ /* 0x000fca00078e0221 */
[----:B------:R-:W-:-:S13]  /*5f50*/  ISETP.GE.AND P1, PT, R27, R2, PT ;  /* 0x000000021b00720c */ /* 0x000fda0003f26270 */
[----:B------:R-:W-:Y:S05]  /*5f60*/  @!P1 BRA `(.L_x_162) ;  /* 0x0000000000189947 */ /* 0x000fea0003800000 */
.L_x_161:
[----:B0-----:R-:W0:Y:S01]  /*5f70*/  LDC.64 R26, c[0x0][0x380] ;  /* 0x0000e000ff1a7b82 */ /* 0x001e220000000a00 */
[----:B------:R-:W-:-:S05]  /*5f80*/  IADD3 R53, PT, PT, R10, R53, RZ ;  /* 0x000000350a357210 */ /* 0x000fca0007ffe0ff */
[----:B------:R-:W-:-:S04]  /*5f90*/  IMAD R53, R53, 0x20, R8 ;  /* 0x0000002035357824 */ /* 0x000fc800078e0208 */
[----:B0-----:R-:W-:-:S06]  /*5fa0*/  IMAD.WIDE R26, R53, 0x2, R26 ;  /* 0x00000002351a7825 */ /* 0x001fcc00078e021a */
[----:B------:R1:W5:Y:S01]  /*5fb0*/  LDG.E.U16 R27, desc[UR6][R26.64] ;  /* 0x000000061a1b7981 */ /* 0x000362000c1e1500 */
[----:B------:R-:W-:Y:S05]  /*5fc0*/  BRA `(.L_x_160) ;  /* 0x00000000001c7947 */ /* 0x000fea0003800000 */
.L_x_162:
[----:B------:R-:W0:Y:S01]  /*5fd0*/  S2UR UR5, SR_CgaCtaId ;  /* 0x00000000000579c3 */ /* 0x000e220000008800 */
[----:B------:R-:W-:Y:S02]  /*5fe0*/  UMOV UR4, 0x400 ;  /* 0x0000040000047882 */ /* 0x000fe40000000000 */
[----:B------:R-:W-:-:S04]  /*5ff0*/  UIADD3 UR4, UPT, UPT, UR4, 0x70, URZ ;  /* 0x0000007004047890 */ /* 0x000fc8000fffe0ff */
[----:B0-----:R-:W-:-:S06]  /*6000*/  ULEA UR4, UR5, UR4, 0x18 ;  /* 0x0000000405047291 */ /* 0x001fcc000f8ec0ff */
[----:B------:R-:W-:-:S06]  /*6010*/  LEA R26, R27, UR4, 0x1 ;  /* 0x000000041b1a7c11 */ /* 0x000fcc000f8e08ff */
[----:B------:R-:W0:Y:S02]  /*6020*/  LDS.U16 R26, [R26] ;  /* 0x000000001a1a7984 */ /* 0x000e240000000400 */
[----:B0-----:R-:W-:-:S07]  /*6030*/  PRMT R27, R26, 0x7610, R27 ;  /* 0x000076101a1b7816 */ /* 0x001fce000000001b */
.L_x_160:
[----:B------:R-:W-:Y:S05]  /*6040*/  BSYNC.RECONVERGENT B2 ;  /* 0x0000000000027941 */ /* 0x000fea0003800200 */
.L_x_159:
[----:B------:R-:W-:Y:S01]  /*6050*/  ISETP.GE.AND P1, PT, R49, RZ, PT ;  /* 0x000000ff3100720c */ /* 0x000fe20003f26270 */
[----:B01----:R-:W-:Y:S01]  /*6060*/  HMUL2 R26, R51.H0_H0, R43.H0_H0 ;  /* 0x2000002b331a7232 */ /* 0x003fe20000000800 */
[----:B------:R-:W-:Y:S01]  /*6070*/  BSSY.RECONVERGENT B2, `(.L_x_163) ;  /* 0x000001c000027945 */ /* 0x000fe20003800200 */
[----:B------:R-:W-:Y:S02]  /*6080*/  PRMT R51, RZ, 0x7610, R51 ;  /* 0x00007610ff337816 */ /* 0x000fe40000000033 */
[----:B------:R-:W-:Y:S01]  /*6090*/  ISETP.LT.OR P1, PT, R50, -0x1, !P1 ;  /* 0xffffffff3200780c */ /* 0x000fe20004f21670 */
[----:B-----5:R-:W-:-:S03]  /*60a0*/  HFMA2 R52, R27.H0_H0, R26.H0_H0, R52.H0_H0 ;  /* 0x2000001a1b347231 */ /* 0x020fc60000040834 */
[----:B------:R-:W-:-:S04]  /*60b0*/  ISETP.GE.OR P1, PT, R46, R5, P1 ;  /* 0x000000052e00720c */ /* 0x000fc80000f26670 */
[----:B------:R-:W-:-:S13]  /*60c0*/  ISETP.GE.OR P1, PT, R49, R6, P1 ;  /* 0x000000063100720c */ /* 0x000fda0000f26670 */
[----:B------:R-:W-:Y:S05]  /*60d0*/  @P1 BRA `(.L_x_164) ;  /* 0x0000000000541947 */ /* 0x000fea0003800000 */
[----:B------:R-:W-:Y:S01]  /*60e0*/  ISETP.GE.AND P1, PT, R33, RZ, PT ;  /* 0x000000ff2100720c */ /* 0x000fe20003f26270 */
[----:B------:R-:W-:-:S12]  /*60f0*/  IMAD R27, R46, R6, R49 ;  /* 0x000000062e1b7224 */ /* 0x000fd800078e0231 */
[----:B------:R-:W-:Y:S05]  /*6100*/  @!P1 BRA `(.L_x_165) ;  /* 0x0000000000109947 */ /* 0x000fea0003800000 */
[----:B------:R-:W-:-:S04]  /*6110*/  IMAD R26, R27, 0x20, R8 ;  /* 0x000000201b1a7824 */ /* 0x000fc800078e0208 */
[----:B------:R-:W-:-:S05]  /*6120*/  IMAD.IADD R27, R26, 0x1, R33 ;  /* 0x000000011a1b7824 */ /* 0x000fca00078e0221 */
[----:B------:R-:W-:-:S13]  /*6130*/  ISETP.GE.AND P1, PT, R27, R2, PT ;  /* 0x000000021b00720c */ /* 0x000fda0003f26270 */
[----:B------:R-:W-:Y:S05]  /*6140*/  @!P1 BRA `(.L_x_166) ;  /* 0x00000000001c9947 */ /* 0x000fea0003800000 */
.L_x_165:
[----:B------:R-:W0:Y:S01]  /*6150*/  LDC.64 R26, c[0x0][0x380] ;  /* 0x0000e000ff1a7b82 */ /* 0x000e220000000a00 */
[----:B------:R-:W-:-:S04]  /*6160*/  IMAD R51, R46, R6, R49 ;  /* 0x000000062e337224 */ /* 0x000fc800078e0231 */
[----:B------:R-:W-:-:S04]  /*6170*/  IMAD.IADD R51, R10, 0x1, R51 ;  /* 0x000000010a337824 */ /* 0x000fc800078e0233 */
[----:B------:R-:W-:-:S04]  /*6180*/  IMAD R51, R51, 0x20, R8 ;  /* 0x0000002033337824 */ /* 0x000fc800078e0208 */
[----:B0-----:R-:W-:-:S05]  /*6190*/  IMAD.WIDE R26, R51, 0x2, R26 ;  /* 0x00000002331a7825 */ /* 0x001fca00078e021a */
[----:B------:R0:W5:Y:S01]  /*61a0*/  LDG.E.U16 R51, desc[UR6][R26.64] ;  /* 0x000000061a337981 */ /* 0x000162000c1e1500 */
[----:B------:R-:W-:Y:S05]  /*61b0*/  BRA `(.L_x_164) ;  /* 0x00000000001c7947 */ /* 0x000fea0003800000 */
.L_x_166:
[----:B------:R-:W0:Y:S01]  /*61c0*/  S2UR UR5, SR_CgaCtaId ;  /* 0x00000000000579c3 */ /* 0x000e220000008800 */
[----:B------:R-:W-:Y:S02]  /*61d0*/  UMOV UR4, 0x400 ;  /* 0x0000040000047882 */ /* 0x000fe40000000000 */
[----:B------:R-:W-:-:S04]  /*61e0*/  UIADD3 UR4, UPT, UPT, UR4, 0x70, URZ ;  /* 0x0000007004047890 */ /* 0x000fc8000fffe0ff */
[----:B0-----:R-:W-:-:S06]  /*61f0*/  ULEA UR4, UR5, UR4, 0x18 ;  /* 0x0000000405047291 */ /* 0x001fcc000f8ec0ff */
[----:B------:R-:W-:-:S06]  /*6200*/  LEA R26, R27, UR4, 0x1 ;  /* 0x000000041b1a7c11 */ /* 0x000fcc000f8e08ff */
[----:B------:R-:W0:Y:S02]  /*6210*/  LDS.U16 R26, [R26] ;  /* 0x000000001a1a7984 */ /* 0x000e240000000400 */
[----:B0-----:R-:W-:-:S07]  /*6220*/  PRMT R51, R26, 0x7610, R51 ;  /* 0x000076101a337816 */ /* 0x001fce0000000033 */
.L_x_164:
[----:B------:R-:W-:Y:S05]  /*6230*/  BSYNC.RECONVERGENT B2 ;  /* 0x0000000000027941 */ /* 0x000fea0003800200 */
.L_x_163:
[----:B------:R-:W-:Y:S01]  /*6240*/  VIMNMX R49, PT, PT, R50, R49, PT ;  /* 0x0000003132317248 */ /* 0x000fe20003fe0100 */
[----:B0-----:R-:W-:Y:S01]  /*6250*/  HMUL2 R26, R44.H0_H0, R48.H0_H0 ;  /* 0x200000302c1a7232 */ /* 0x001fe20000000800 */
[----:B------:R-:W-:Y:S01]  /*6260*/  ISETP.GE.OR P0, PT, R46, R5, P0 ;  /* 0x000000052e00720c */ /* 0x000fe20000706670 */
[----:B------:R-:W-:Y:S01]  /*6270*/  BSSY.RECONVERGENT B2, `(.L_x_167) ;  /* 0x0000019000027945 */ /* 0x000fe20003800200 */
[----:B------:R-:W-:Y:S01]  /*6280*/  PRMT R27, RZ, 0x7610, R27 ;  /* 0x00007610ff1b7816 */ /* 0x000fe2000000001b */
[----:B-----5:R-:W-:Y:S01]  /*6290*/  HFMA2 R51, R51.H0_H0, R26.H0_H0, R52.H0_H0 ;  /* 0x2000001a33337231 */ /* 0x020fe20000040834 */
[----:B------:R-:W-:-:S13]  /*62a0*/  ISETP.LT.OR P0, PT, R49, -0x1, P0 ;  /* 0xffffffff3100780c */ /* 0x000fda0000701670 */
[----:B------:R-:W-:Y:S05]  /*62b0*/  @P0 BRA `(.L_x_168) ;  /* 0x0000000000500947 */ /* 0x000fea0003800000 */
[----:B------:R-:W-:Y:S01]  /*62c0*/  ISETP.GE.AND P0, PT, R33, RZ, PT ;  /* 0x000000ff2100720c */ /* 0x000fe20003f06270 */
[----:B------:R-:W-:-:S12]  /*62d0*/  IMAD R47, R46, R6, R47 ;  /* 0x000000062e2f7224 */ /* 0x000fd800078e022f */
[----:B------:R-:W-:Y:S05]  /*62e0*/  @!P0 BRA `(.L_x_169) ;  /* 0x0000000000108947 */ /* 0x000fea0003800000 */
[----:B------:R-:W-:-:S05]  /*62f0*/  LEA R26, R47, R8, 0x5 ;  /* 0x000000082f1a7211 */ /* 0x000fca00078e28ff */
[----:B------:R-:W-:-:S05]  /*6300*/  IMAD.IADD R27, R26, 0x1, R33 ;  /* 0x000000011a1b7824 */ /* 0x000fca00078e0221 */
[----:B------:R-:W-:-:S13]  /*6310*/  ISETP.GE.AND P0, PT, R27, R2, PT ;  /* 0x000000021b00720c */ /* 0x000fda0003f06270 */
[----:B------:R-:W-:Y:S05]  /*6320*/  @!P0 BRA `(.L_x_170) ;  /* 0x0000000000188947 */ /* 0x000fea0003800000 */
.L_x_169:
[----:B------:R-:W0:Y:S01]  /*6330*/  LDC.64 R26, c[0x0][0x380] ;  /* 0x0000e000ff1a7b82 */ /* 0x000e220000000a00 */
[----:B------:R-:W-:-:S04]  /*6340*/  IMAD.IADD R47, R10, 0x1, R47 ;  /* 0x000000010a2f7824 */ /* 0x000fc800078e022f */
[----:B------:R-:W-:-:S04]  /*6350*/  IMAD R47, R47, 0x20, R8 ;  /* 0x000000202f2f7824 */ /* 0x000fc800078e0208 */
[----:B0-----:R-:W-:-:S06]  /*6360*/  IMAD.WIDE R26, R47, 0x2, R26 ;  /* 0x000000022f1a7825 */ /* 0x001fcc00078e021a */
[----:B------:R0:W5:Y:S01]  /*6370*/  LDG.E.U16 R27, desc[UR6][R26.64] ;  /* 0x000000061a1b7981 */ /* 0x000162000c1e1500 */
[----:B------:R-:W-:Y:S05]  /*6380*/  BRA `(.L_x_168) ;  /* 0x00000000001c7947 */ /* 0x000fea0003800000 */
.L_x_170:
[----:B------:R-:W0:Y:S01]  /*6390*/  S2UR UR5, SR_CgaCtaId ;  /* 0x00000000000579c3 */ /* 0x000e220000008800 */
[----:B------:R-:W-:Y:S02]  /*63a0*/  UMOV UR4, 0x400 ;  /* 0x0000040000047882 */ /* 0x000fe40000000000 */
[----:B------:R-:W-:-:S04]  /*63b0*/  UIADD3 UR4, UPT, UPT, UR4, 0x70, URZ ;  /* 0x0000007004047890 */ /* 0x000fc8000fffe0ff */
[----:B0-----:R-:W-:-:S06]  /*63c0*/  ULEA UR4, UR5, UR4, 0x18 ;  /* 0x0000000405047291 */ /* 0x001fcc000f8ec0ff */
[----:B------:R-:W-:-:S06]  /*63d0*/  LEA R26, R27, UR4, 0x1 ;  /* 0x000000041b1a7c11 */ /* 0x000fcc000f8e08ff */
[----:B------:R-:W0:Y:S02]  /*63e0*/  LDS.U16 R26, [R26] ;  /* 0x000000001a1a7984 */ /* 0x000e240000000400 */
[----:B0-----:R-:W-:-:S07]  /*63f0*/  PRMT R27, R26, 0x7610, R27 ;  /* 0x000076101a1b7816 */ /* 0x001fce000000001b */
.L_x_168:
[----:B------:R-:W-:Y:S05]  /*6400*/  BSYNC.RECONVERGENT B2 ;  /* 0x0000000000027941 */ /* 0x000fea0003800200 */
.L_x_167:
[----:B------:R-:W-:-:S04]  /*6410*/  HMUL2 R43, R44.H0_H0, R43.H0_H0 ;  /* 0x2000002b2c2b7232 */ /* 0x000fc80000000800 */
[----:B-----5:R-:W-:-:S04]  /*6420*/  HFMA2 R27, R27.H0_H0, R43.H0_H0, R51.H0_H0 ;  /* 0x2000002b1b1b7231 */ /* 0x020fc80000040833 */
[----:B------:R-:W-:-:S07]  /*6430*/  HFMA2 R11, R45.H0_H0, R27.H0_H0, R11.H0_H0 ;  /* 0x2000001b2d0b7231 */ /* 0x000fce000004080b */
.L_x_154:
[----:B------:R-:W-:Y:S05]  /*6440*/  BSYNC.RECONVERGENT B1 ;  /* 0x0000000000017941 */ /* 0x000fea0003800200 */
.L_x_153:
[----:B-----5:R-:W-:Y:S01]  /*6450*/  HADD2.F32 R34, -RZ, R34.H0_H0 ;  /* 0x20000022ff227230 */ /* 0x020fe20000004100 */
[----:B------:R-:W-:Y:S01]  /*6460*/  BSSY.RECONVERGENT B1, `(.L_x_171) ;  /* 0x0000097000017945 */ /* 0x000fe20003800200 */
[----:B------:R-:W-:-:S03]  /*6470*/  HADD2.F32 R42, -RZ, R42.H0_H0 ;  /* 0x2000002aff2a7230 */ /* 0x000fc60000004100 */
[----:B------:R-:W-:Y:S01]  /*6480*/  FADD R27, R34, 1 ;  /* 0x3f800000221b7421 */ /* 0x000fe20000000000 */
[----:B------:R-:W-:Y:S02]  /*6490*/  IMAD.MOV.U32 R34, RZ, RZ, 0x3f000000 ;  /* 0x3f000000ff227424 */ /* 0x000fe400078e00ff */
[----:B------:R-:W-:Y:S01]  /*64a0*/  FADD R42, R42, 1 ;  /* 0x3f8000002a2a7421 */ /* 0x000fe20000000000 */
[----:B------:R-:W-:-:S03]  /*64b0*/  FMUL R43, R40, R27 ;  /* 0x0000001b282b7220 */ /* 0x000fc60000400000 */
[----:B------:R-:W-:Y:S01]  /*64c0*/  FMUL R27, R41, R42 ;  /* 0x0000002a291b7220 */ /* 0x000fe20000400000 */
[----:B------:R-:W-:-:S03]  /*64d0*/  FFMA R48, R43, R34, -0.5 ;  /* 0xbf0000002b307423 */ /* 0x000fc60000000022 */
[----:B------:R-:W-:Y:S02]  /*64e0*/  FFMA R49, R27, R34, -0.5 ;  /* 0xbf0000001b317423 */ /* 0x000fe40000000022 */
[----:B------:R-:W-:-:S04]  /*64f0*/  FSETP.GT.AND P0, PT, R48, -1, PT ;  /* 0xbf8000003000780b */ /* 0x000fc80003f04000 */
[----:B------:R-:W-:-:S04]  /*6500*/  FSETP.LEU.OR P0, PT, R49, -1, !P0 ;  /* 0xbf8000003100780b */ /* 0x000fc8000470b400 */
[----:B------:R-:W-:-:S04]  /*6510*/  FSETP.GEU.OR P0, PT, R49, R41, P0 ;  /* 0x000000293100720b */ /* 0x000fc8000070e400 */
[----:B------:R-:W-:-:S13]  /*6520*/  FSETP.GEU.OR P0, PT, R48, R40, P0 ;  /* 0x000000283000720b */ /* 0x000fda000070e400 */
[----:B------:R-:W-:Y:S05]  /*6530*/  @P0 BRA `(.L_x_172) ;  /* 0x0000000800240947 */ /* 0x000fea0003800000 */
[----:B------:R-:W1:Y:S01]  /*6540*/  F2I.FLOOR.NTZ R45, R48 ;  /* 0x00000030002d7305 */ /* 0x000e620000207100 */
[----:B------:R-:W-:Y:S07]  /*6550*/  BSSY.RECONVERGENT B2, `(.L_x_173) ;  /* 0x000002a000027945 */ /* 0x000fee0003800200 */
[----:B------:R-:W2:Y:S01]  /*6560*/  F2I.FLOOR.NTZ R44, R49 ;  /* 0x00000031002c7305 */ /* 0x000ea20000207100 */
[----:B-1----:R-:W-:Y:S02]  /*6570*/  ISETP.GE.AND P0, PT, R45, R6, PT ;  /* 0x000000062d00720c */ /* 0x002fe40003f06270 */
[----:B------:R-:W-:-:S05]  /*6580*/  I2FP.F32.S32 R27, R45 ;  /* 0x0000002d001b7245 */ /* 0x000fca0000201400 */
[--C-:B------:R-:W-:Y:S01]  /*6590*/  FADD R46, -R48, R27.reuse ;  /* 0x0000001b302e7221 */ /* 0x100fe20000000100 */
[----:B--2---:R-:W-:Y:S01]  /*65a0*/  LOP3.LUT R47, R44, R45, RZ, 0xfc, !PT ;  /* 0x0000002d2c2f7212 */ /* 0x004fe200078efcff */
[----:B------:R-:W-:Y:S01]  /*65b0*/  FADD R42, R48, -R27 ;  /* 0x8000001b302a7221 */ /* 0x000fe20000000000 */
[----:B------:R-:W-:Y:S01]  /*65c0*/  ISETP.GE.OR P0, PT, R44, R5, P0 ;  /* 0x000000052c00720c */ /* 0x000fe20000706670 */
[----:B------:R-:W-:Y:S01]  /*65d0*/  FADD R46, R46, 1 ;  /* 0x3f8000002e2e7421 */ /* 0x000fe20000000000 */
[----:B0-----:R-:W-:Y:S01]  /*65e0*/  I2FP.F32.S32 R26, R44 ;  /* 0x0000002c001a7245 */ /* 0x001fe20000201400 */
        /* <DEDUP_REMOVED lines=12> */
[----:B------:R-:W-:Y:S01]  /*66b0*/  ISETP.GE.AND P0, PT, R33, RZ, PT ;  /* 0x000000ff2100720c */ /* 0x000fe20003f06270 */
[----:B------:R-:W-:-:S12]  /*66c0*/  IMAD R51, R44, R6, R45 ;  /* 0x000000062c337224 */ /* 0x000fd800078e022d */
[----:B------:R-:W-:Y:S05]  /*66d0*/  @!P0 BRA `(.L_x_175) ;  /* 0x0000000000108947 */ /* 0x000fea0003800000 */
[----:B------:R-:W-:-:S04]  /*66e0*/  IMAD R26, R51, 0x20, R8 ;  /* 0x00000020331a7824 */ /* 0x000fc800078e0208 */
[----:B------:R-:W-:-:S05]  /*66f0*/  IMAD.IADD R27, R26, 0x1, R33 ;  /* 0x000000011a1b7824 */ /* 0x000fca00078e0221 */
[----:B------:R-:W-:-:S13]  /*6700*/  ISETP.GE.AND P0, PT, R27, R2, PT ;  /* 0x000000021b00720c */ /* 0x000fda0003f06270 */
[----:B------:R-:W-:Y:S05]  /*6710*/  @!P0 BRA `(.L_x_176) ;  /* 0x0000000000188947 */ /* 0x000fea0003800000 */
.L_x_175:
[----:B------:R-:W0:Y:S01]  /*6720*/  LDC.64 R26, c[0x0][0x380] ;  /* 0x0000e000ff1a7b82 */ /* 0x000e220000000a00 */
[----:B------:R-:W-:-:S04]  /*6730*/  IMAD.IADD R51, R10, 0x1, R51 ;  /* 0x000000010a337824 */ /* 0x000fc800078e0233 */
[----:B------:R-:W-:-:S04]  /*6740*/  IMAD R51, R51, 0x20, R8 ;  /* 0x0000002033337824 */ /* 0x000fc800078e0208 */
[----:B0-----:R-:W-:-:S06]  /*6750*/  IMAD.WIDE R26, R51, 0x2, R26 ;  /* 0x00000002331a7825 */ /* 0x001fcc00078e021a */
[----:B------:R0:W5:Y:S01]  /*6760*/  LDG.E.U16 R27, desc[UR6][R26.64] ;  /* 0x000000061a1b7981 */ /* 0x000162000c1e1500 */
[----:B------:R-:W-:Y:S05]  /*6770*/  BRA `(.L_x_174) ;  /* 0x00000000001c7947 */ /* 0x000fea0003800000 */
.L_x_176:
[----:B------:R-:W0:Y:S01]  /*6780*/  S2UR UR5, SR_CgaCtaId ;  /* 0x00000000000579c3 */ /* 0x000e220000008800 */
[----:B------:R-:W-:Y:S02]  /*6790*/  UMOV UR4, 0x400 ;  /* 0x0000040000047882 */ /* 0x000fe40000000000 */
[----:B------:R-:W-:-:S04]  /*67a0*/  UIADD3 UR4, UPT, UPT, UR4, 0x70, URZ ;  /* 0x0000007004047890 */ /* 0x000fc8000fffe0ff */
[----:B0-----:R-:W-:-:S06]  /*67b0*/  ULEA UR4, UR5, UR4, 0x18 ;  /* 0x0000000405047291 */ /* 0x001fcc000f8ec0ff */
[----:B------:R-:W-:-:S06]  /*67c0*/  LEA R26, R27, UR4, 0x1 ;  /* 0x000000041b1a7c11 */ /* 0x000fcc000f8e08ff */
[----:B------:R-:W0:Y:S02]  /*67d0*/  LDS.U16 R26, [R26] ;  /* 0x000000001a1a7984 */ /* 0x000e240000000400 */
[----:B0-----:R-:W-:-:S07]  /*67e0*/  PRMT R27, R26, 0x7610, R27 ;  /* 0x000076101a1b7816 */ /* 0x001fce000000001b */
.L_x_174:
[----:B------:R-:W-:Y:S05]  /*67f0*/  BSYNC.RECONVERGENT B2 ;  /* 0x0000000000027941 */ /* 0x000fea0003800200 */
.L_x_173:
        /* <DEDUP_REMOVED lines=13> */
[----:B0-----:R-:W-:-:S05]  /*68d0*/  IMAD R26, R51, 0x20, R8 ;  /* 0x00000020331a7824 */ /* 0x001fca00078e0208 */
[----:B------:R-:W-:-:S04]  /*68e0*/  IADD3 R27, PT, PT, R26, R33, RZ ;  /* 0x000000211a1b7210 */ /* 0x000fc80007ffe0ff */
[----:B------:R-:W-:-:S13]  /*68f0*/  ISETP.GE.AND P1, PT, R27, R2, PT ;  /* 0x000000021b00720c */ /* 0x000fda0003f26270 */
[----:B------:R-:W-:Y:S05]  /*6900*/  @!P1 BRA `(.L_x_180) ;  /* 0x0000000000189947 */ /* 0x000fea0003800000 */
.L_x_179:
[----:B0-----:R-:W0:Y:S01]  /*6910*/  LDC.64 R26, c[0x0][0x380] ;  /* 0x0000e000ff1a7b82 */ /* 0x001e220000000a00 */
[----:B------:R-:W-:-:S04]  /*6920*/  IMAD.IADD R51, R10, 0x1, R51 ;  /* 0x000000010a337824 */ /* 0x000fc800078e0233 */
[----:B------:R-:W-:-:S04]  /*6930*/  IMAD R51, R51, 0x20, R8 ;  /* 0x0000002033337824 */ /* 0x000fc800078e0208 */
[----:B0-----:R-:W-:-:S06]  /*6940*/  IMAD.WIDE R26, R51, 0x2, R26 ;  /* 0x00000002331a7825 */ /* 0x001fcc00078e021a */
[----:B------:R1:W5:Y:S01]  /*6950*/  LDG.E.U16 R27, desc[UR6][R26.64] ;  /* 0x000000061a1b7981 */ /* 0x000362000c1e1500 */
[----:B------:R-:W-:Y:S05]  /*6960*/  BRA `(.L_x_178) ;  /* 0x00000000001c7947 */ /* 0x000fea0003800000 */
.L_x_180:
[----:B------:R-:W0:Y:S01]  /*6970*/  S2UR UR5, SR_CgaCtaId ;  /* 0x00000000000579c3 */ /* 0x000e220000008800 */
[----:B------:R-:W-:Y:S02]  /*6980*/  UMOV UR4, 0x400 ;  /* 0x0000040000047882 */ /* 0x000fe40000000000 */
[----:B------:R-:W-:-:S04]  /*6990*/  UIADD3 UR4, UPT, UPT, UR4, 0x70, URZ ;  /* 0x0000007004047890 */ /* 0x000fc8000fffe0ff */
[----:B0-----:R-:W-:-:S06]  /*69a0*/  ULEA UR4, UR5, UR4, 0x18 ;  /* 0x0000000405047291 */ /* 0x001fcc000f8ec0ff */
[----:B------:R-:W-:-:S06]  /*69b0*/  LEA R26, R27, UR4, 0x1 ;  /* 0x000000041b1a7c11 */ /* 0x000fcc000f8e08ff */
[----:B------:R-:W0:Y:S02]  /*69c0*/  LDS.U16 R26, [R26] ;  /* 0x000000001a1a7984 */ /* 0x000e240000000400 */
[----:B0-----:R-:W-:-:S07]  /*69d0*/  PRMT R27, R26, 0x7610, R27 ;  /* 0x000076101a1b7816 */ /* 0x001fce000000001b */
.L_x_178:
[----:B------:R-:W-:Y:S05]  /*69e0*/  BSYNC.RECONVERGENT B2 ;  /* 0x0000000000027941 */ /* 0x000fea0003800200 */
.L_x_177:
        /* <DEDUP_REMOVED lines=12> */
[----:B01----:R-:W-:-:S04]  /*6ab0*/  IMAD R26, R49, 0x20, R8 ;  /* 0x00000020311a7824 */ /* 0x003fc800078e0208 */
[----:B------:R-:W-:-:S05]  /*6ac0*/  IMAD.IADD R27, R26, 0x1, R33 ;  /* 0x000000011a1b7824 */ /* 0x000fca00078e0221 */
[----:B------:R-:W-:-:S13]  /*6ad0*/  ISETP.GE.AND P1, PT, R27, R2, PT ;  /* 0x000000021b00720c */ /* 0x000fda0003f26270 */
[----:B------:R-:W-:Y:S05]  /*6ae0*/  @!P1 BRA `(.L_x_184) ;  /* 0x0000000000189947 */ /* 0x000fea0003800000 */
.L_x_183:
[----:B01----:R-:W0:Y:S01]  /*6af0*/  LDC.64 R26, c[0x0][0x380] ;  /* 0x0000e000ff1a7b82 */ /* 0x003e220000000a00 */
[----:B------:R-:W-:-:S05]  /*6b00*/  IMAD.IADD R49, R10, 0x1, R49 ;  /* 0x000000010a317824 */ /* 0x000fca00078e0231 */
[----:B------:R-:W-:-:S05]  /*6b10*/  LEA R49, R49, R8, 0x5 ;  /* 0x0000000831317211 */ /* 0x000fca00078e28ff */
[----:B0-----:R-:W-:-:S05]  /*6b20*/  IMAD.WIDE R26, R49, 0x2, R26 ;  /* 0x00000002311a7825 */ /* 0x001fca00078e021a */
[----:B------:R2:W5:Y:S01]  /*6b30*/  LDG.E.U16 R51, desc[UR6][R26.64] ;  /* 0x000000061a337981 */ /* 0x000562000c1e1500 */
[----:B------:R-:W-:Y:S05]  /*6b40*/  BRA `(.L_x_182) ;  /* 0x00000000001c7947 */ /* 0x000fea0003800000 */
.L_x_184:
[----:B------:R-:W0:Y:S01]  /*6b50*/  S2UR UR5, SR_CgaCtaId ;  /* 0x00000000000579c3 */ /* 0x000e220000008800 */
[----:B------:R-:W-:Y:S02]  /*6b60*/  UMOV UR4, 0x400 ;  /* 0x0000040000047882 */ /* 0x000fe40000000000 */
[----:B------:R-:W-:-:S04]  /*6b70*/  UIADD3 UR4, UPT, UPT, UR4, 0x70, URZ ;  /* 0x0000007004047890 */ /* 0x000fc8000fffe0ff */
[----:B0-----:R-:W-:-:S06]  /*6b80*/  ULEA UR4, UR5, UR4, 0x18 ;  /* 0x0000000405047291 */ /* 0x001fcc000f8ec0ff */
[----:B------:R-:W-:-:S06]  /*6b90*/  LEA R26, R27, UR4, 0x1 ;  /* 0x000000041b1a7c11 */ /* 0x000fcc000f8e08ff */
[----:B------:R-:W0:Y:S02]  /*6ba0*/  LDS.U16 R26, [R26] ;  /* 0x000000001a1a7984 */ /* 0x000e240000000400 */
[----:B0-----:R-:W-:-:S07]  /*6bb0*/  PRMT R51, R26, 0x7610, R51 ;  /* 0x000076101a337816 */ /* 0x001fce0000000033 */
.L_x_182:
[----:B------:R-:W-:Y:S05]  /*6bc0*/  BSYNC.RECONVERGENT B2 ;  /* 0x0000000000027941 */ /* 0x000fea0003800200 */
.L_x_181:
        /* <DEDUP_REMOVED lines=15> */
.L_x_187:
[----:B01----:R-:W0:Y:S01]  /*6cc0*/  LDC.64 R26, c[0x0][0x380] ;  /* 0x0000e000ff1a7b82 */ /* 0x003e220000000a00 */
[----:B------:R-:W-:-:S04]  /*6cd0*/  IMAD.IADD R45, R10, 0x1, R45 ;  /* 0x000000010a2d7824 */ /* 0x000fc800078e022d */
[----:B------:R-:W-:-:S04]  /*6ce0*/  IMAD R45, R45, 0x20, R8 ;  /* 0x000000202d2d7824 */ /* 0x000fc800078e0208 */
[----:B0-----:R-:W-:-:S06]  /*6cf0*/  IMAD.WIDE R26, R45, 0x2, R26 ;  /* 0x000000022d1a7825 */ /* 0x001fcc00078e021a */
[----:B------:R2:W5:Y:S01]  /*6d00*/  LDG.E.U16 R27, desc[UR6][R26.64] ;  /* 0x000000061a1b7981 */ /* 0x000562000c1e1500 */
[----:B------:R-:W-:Y:S05]  /*6d10*/  BRA `(.L_x_186) ;  /* 0x00000000001c7947 */ /* 0x000fea0003800000 */
.L_x_188:
[----:B------:R-:W0:Y:S01]  /*6d20*/  S2UR UR5, SR_CgaCtaId ;  /* 0x00000000000579c3 */ /* 0x000e220000008800 */
[----:B------:R-:W-:Y:S02]  /*6d30*/  UMOV UR4, 0x400 ;  /* 0x0000040000047882 */ /* 0x000fe40000000000 */
[----:B------:R-:W-:-:S04]  /*6d40*/  UIADD3 UR4, UPT, UPT, UR4, 0x70, URZ ;  /* 0x0000007004047890 */ /* 0x000fc8000fffe0ff */
[----:B0-----:R-:W-:-:S06]  /*6d50*/  ULEA UR4, UR5, UR4, 0x18 ;  /* 0x0000000405047291 */ /* 0x001fcc000f8ec0ff */
[----:B------:R-:W-:-:S06]  /*6d60*/  LEA R26, R27, UR4, 0x1 ;  /* 0x000000041b1a7c11 */ /* 0x000fcc000f8e08ff */
[----:B------:R-:W0:Y:S02]  /*6d70*/  LDS.U16 R26, [R26] ;  /* 0x000000001a1a7984 */ /* 0x000e240000000400 */
[----:B0-----:R-:W-:-:S07]  /*6d80*/  PRMT R27, R26, 0x7610, R27 ;  /* 0x000076101a1b7816 */ /* 0x001fce000000001b */
.L_x_186:
[----:B------:R-:W-:Y:S05]  /*6d90*/  BSYNC.RECONVERGENT B2 ;  /* 0x0000000000027941 */ /* 0x000fea0003800200 */
.L_x_185:
[----:B------:R-:W-:-:S04]  /*6da0*/  HMUL2 R42, R43.H0_H0, R42.H0_H0 ;  /* 0x2000002a2b2a7232 */ /* 0x000fc80000000800 */
[----:B-----5:R-:W-:-:S04]  /*6db0*/  HFMA2 R27, R27.H0_H0, R42.H0_H0, R46.H0_H0 ;  /* 0x2000002a1b1b7231 */ /* 0x020fc8000004082e */
[----:B------:R-:W-:-:S07]  /*6dc0*/  HFMA2 R11, R12.H0_H0, R27.H0_H0, R11.H0_H0 ;  /* 0x2000001b0c0b7231 */ /* 0x000fce000004080b */
.L_x_172:
[----:B------:R-:W-:Y:S05]  /*6dd0*/  BSYNC.RECONVERGENT B1 ;  /* 0x0000000000017941 */ /* 0x000fea0003800200 */
.L_x_171:
        /* <DEDUP_REMOVED lines=14> */
[----:B------:R-:W3:Y:S01]  /*6ec0*/  F2I.FLOOR.NTZ R27, R48 ;  /* 0x00000030001b7305 */ /* 0x000ee20000207100 */
[----:B------:R-:W-:Y:S07]  /*6ed0*/  BSSY.RECONVERGENT B2, `(.L_x_191) ;  /* 0x000002a000027945 */ /* 0x000fee0003800200 */
[----:B------:R-:W4:Y:S01]  /*6ee0*/  F2I.FLOOR.NTZ R14, R45 ;  /* 0x0000002d000e7305 */ /* 0x000f220000207100 */
[----:B---3--:R-:W-:Y:S02]  /*6ef0*/  ISETP.GE.AND P0, PT, R27, R6, PT ;  /* 0x000000061b00720c */ /* 0x008fe40003f06270 */
[----:B------:R-:W-:-:S05]  /*6f00*/  I2FP.F32.S32 R13, R27 ;  /* 0x0000001b000d7245 */ /* 0x000fca0000201400 */
[--C-:B------:R-:W-:Y:S01]  /*6f10*/  FADD R43, -R48, R13.reuse ;  /* 0x0000000d302b7221 */ /* 0x100fe20000000100 */
[----:B----4-:R-:W-:Y:S01]  /*6f20*/  LOP3.LUT R44, R14, R27, RZ, 0xfc, !PT ;  /* 0x0000001b0e2c7212 */ /* 0x010fe200078efcff */
[----:B------:R-:W-:Y:S01]  /*6f30*/  FADD R42, R48, -R13 ;  /* 0x8000000d302a7221 */ /* 0x000fe20000000000 */
[----:B------:R-:W-:Y:S01]  /*6f40*/  ISETP.GE.OR P0, PT, R14, R5, P0 ;  /* 0x000000050e00720c */ /* 0x000fe20000706670 */
[----:B------:R-:W-:Y:S01]  /*6f50*/  FADD R43, R43, 1 ;  /* 0x3f8000002b2b7421 */ /* 0x000fe20000000000 */
[----:B------:R-:W-:Y:S02]  /*6f60*/  I2FP.F32.S32 R12, R14 ;  /* 0x0000000e000c7245 */ /* 0x000fe40000201400 */
[----:B------:R-:W-:Y:S01]  /*6f70*/  ISETP.LT.OR P0, PT, R44, RZ, P0 ;  /* 0x000000ff2c00720c */ /* 0x000fe20000701670 */
[----:B------:R-:W-:Y:S01]  /*6f80*/  VIADD R44, R14, 0x1 ;  /* 0x000000010e2c7836 */ /* 0x000fe20000000000 */
[----:B------:R-:W-:Y:S01]  /*6f90*/  F2FP.F16.F32.PACK_AB R42, RZ, R42 ;  /* 0x0000002aff2a723e */ /* 0x000fe200000000ff */
[C-C-:B012---:R-:W-:Y:S01]  /*6fa0*/  FADD R26, R45.reuse, -R12.reuse ;  /* 0x8000000c2d1a7221 */ /* 0x147fe20000000000 */
        /* <DEDUP_REMOVED lines=15> */
.L_x_193:
[----:B------:R-:W0:Y:S01]  /*70a0*/  LDC.64 R12, c[0x0][0x380] ;  /* 0x0000e000ff0c7b82 */ /* 0x000e220000000a00 */
[----:B------:R-:W-:-:S04]  /*70b0*/  IMAD.IADD R47, R10, 0x1, R47 ;  /* 0x000000010a2f7824 */ /* 0x000fc800078e022f */
[----:B------:R-:W-:-:S04]  /*70c0*/  IMAD R47, R47, 0x20, R8 ;  /* 0x000000202f2f7824 */ /* 0x000fc800078e0208 */
[----:B0-----:R-:W-:-:S06]  /*70d0*/  IMAD.WIDE R12, R47, 0x2, R12 ;  /* 0x000000022f0c7825 */ /* 0x001fcc00078e020c */
[----:B------:R0:W5:Y:S01]  /*70e0*/  LDG.E.U16 R13, desc[UR6][R12.64] ;  /* 0x000000060c0d7981 */ /* 0x000162000c1e1500 */
[----:B------:R-:W-:Y:S05]  /*70f0*/  BRA `(.L_x_192) ;  /* 0x00000000001c7947 */ /* 0x000fea0003800000 */
.L_x_194:
[----:B------:R-:W0:Y:S01]  /*7100*/  S2UR UR5, SR_CgaCtaId ;  /* 0x00000000000579c3 */ /* 0x000e220000008800 */
[----:B------:R-:W-:Y:S02]  /*7110*/  UMOV UR4, 0x400 ;  /* 0x0000040000047882 */ /* 0x000fe40000000000 */
[----:B------:R-:W-:-:S04]  /*7120*/  UIADD3 UR4, UPT, UPT, UR4, 0x70, URZ ;  /* 0x0000007004047890 */ /* 0x000fc8000fffe0ff */
[----:B0-----:R-:W-:-:S06]  /*7130*/  ULEA UR4, UR5, UR4, 0x18 ;  /* 0x0000000405047291 */ /* 0x001fcc000f8ec0ff */
[----:B------:R-:W-:-:S06]  /*7140*/  LEA R12, R13, UR4, 0x1 ;  /* 0x000000040d0c7c11 */ /* 0x000fcc000f8e08ff */
[----:B------:R-:W0:Y:S02]  /*7150*/  LDS.U16 R12, [R12] ;  /* 0x000000000c0c7984 */ /* 0x000e240000000400 */
[----:B0-----:R-:W-:-:S07]  /*7160*/  PRMT R13, R12, 0x7610, R13 ;  /* 0x000076100c0d7816 */ /* 0x001fce000000000d */
.L_x_192:
[----:B------:R-:W-:Y:S05]  /*7170*/  BSYNC.RECONVERGENT B2 ;  /* 0x0000000000027941 */ /* 0x000fea0003800200 */
.L_x_191:
        /* <DEDUP_REMOVED lines=13> */
[----:B------:R-:W-:-:S05]  /*7250*/  IMAD R12, R47, 0x20, R8 ;  /* 0x000000202f0c7824 */ /* 0x000fca00078e0208 */
[----:B------:R-:W-:-:S04]  /*7260*/  IADD3 R13, PT, PT, R12, R33, RZ ;  /* 0x000000210c0d7210 */ /* 0x000fc80007ffe0ff */
[----:B------:R-:W-:-:S13]  /*7270*/  ISETP.GE.AND P1, PT, R13, R2, PT ;  /* 0x000000020d00720c */ /* 0x000fda0003f26270 */
[----:B------:R-:W-:Y:S05]  /*7280*/  @!P1 BRA `(.L_x_198) ;  /* 0x0000000000189947 */ /* 0x000fea0003800000 */
.L_x_197:
[----:B------:R-:W0:Y:S01]  /*7290*/  LDC.64 R12, c[0x0][0x380] ;  /* 0x0000e000ff0c7b82 */ /* 0x000e220000000a00 */
[----:B------:R-:W-:-:S04]  /*72a0*/  IMAD.IADD R47, R10, 0x1, R47 ;  /* 0x000000010a2f7824 */ /* 0x000fc800078e022f */
[----:B------:R-:W-:-:S04]  /*72b0*/  IMAD R47, R47, 0x20, R8 ;  /* 0x000000202f2f7824 */ /* 0x000fc800078e0208 */
[----:B0-----:R-:W-:-:S06]  /*72c0*/  IMAD.WIDE R12, R47, 0x2, R12 ;  /* 0x000000022f0c7825 */ /* 0x001fcc00078e020c */
[----:B------:R0:W5:Y:S01]  /*72d0*/  LDG.E.U16 R13, desc[UR6][R12.64] ;  /* 0x000000060c0d7981 */ /* 0x000162000c1e1500 */
[----:B------:R-:W-:Y:S05]  /*72e0*/  BRA `(.L_x_196) ;  /* 0x00000000001c7947 */ /* 0x000fea0003800000 */
.L_x_198:
[----:B------:R-:W0:Y:S01]  /*72f0*/  S2UR UR5, SR_CgaCtaId ;  /* 0x00000000000579c3 */ /* 0x000e220000008800 */
[----:B------:R-:W-:Y:S02]  /*7300*/  UMOV UR4, 0x400 ;  /* 0x0000040000047882 */ /* 0x000fe40000000000 */
[----:B------:R-:W-:-:S04]  /*7310*/  UIADD3 UR4, UPT, UPT, UR4, 0x70, URZ ;  /* 0x0000007004047890 */ /* 0x000fc8000fffe0ff */
[----:B0-----:R-:W-:-:S06]  /*7320*/  ULEA UR4, UR5, UR4, 0x18 ;  /* 0x0000000405047291 */ /* 0x001fcc000f8ec0ff */
[----:B------:R-:W-:-:S06]  /*7330*/  LEA R12, R13, UR4, 0x1 ;  /* 0x000000040d0c7c11 */ /* 0x000fcc000f8e08ff */
[----:B------:R-:W0:Y:S02]  /*7340*/  LDS.U16 R12, [R12] ;  /* 0x000000000c0c7984 */ /* 0x000e240000000400 */
[----:B0-----:R-:W-:-:S07]  /*7350*/  PRMT R13, R12, 0x7610, R13 ;  /* 0x000076100c0d7816 */ /* 0x001fce000000000d */
.L_x_196:
[----:B------:R-:W-:Y:S05]  /*7360*/  BSYNC.RECONVERGENT B2 ;  /* 0x0000000000027941 */ /* 0x000fea0003800200 */
.L_x_195:
        /* <DEDUP_REMOVED lines=16> */
.L_x_201:
[----:B0-----:R-:W0:Y:S01]  /*7470*/  LDC.64 R12, c[0x0][0x380] ;  /* 0x0000e000ff0c7b82 */ /* 0x001e220000000a00 */
[----:B------:R-:W-:-:S05]  /*7480*/  IMAD.IADD R47, R10, 0x1, R47 ;  /* 0x000000010a2f7824 */ /* 0x000fca00078e022f */
[----:B------:R-:W-:-:S05]  /*7490*/  LEA R47, R47, R8, 0x5 ;  /* 0x000000082f2f7211 */ /* 0x000fca00078e28ff */
[----:B0-----:R-:W-:-:S05]  /*74a0*/  IMAD.WIDE R12, R47, 0x2, R12 ;  /* 0x000000022f0c7825 */ /* 0x001fca00078e020c */
[----:B------:R1:W5:Y:S01]  /*74b0*/  LDG.E.U16 R47, desc[UR6][R12.64] ;  /* 0x000000060c2f7981 */ /* 0x000362000c1e1500 */
[----:B------:R-:W-:Y:S05]  /*74c0*/  BRA `(.L_x_200) ;  /* 0x00000000001c7947 */ /* 0x000fea0003800000 */
.L_x_202:
[----:B------:R-:W0:Y:S01]  /*74d0*/  S2UR UR5, SR_CgaCtaId ;  /* 0x00000000000579c3 */ /* 0x000e220000008800 */
[----:B------:R-:W-:Y:S02]  /*74e0*/  UMOV UR4, 0x400 ;  /* 0x0000040000047882 */ /* 0x000fe40000000000 */
[----:B------:R-:W-:-:S04]  /*74f0*/  UIADD3 UR4, UPT, UPT, UR4, 0x70, URZ ;  /* 0x0000007004047890 */ /* 0x000fc8000fffe0ff */
[----:B0-----:R-:W-:-:S06]  /*7500*/  ULEA UR4, UR5, UR4, 0x18 ;  /* 0x0000000405047291 */ /* 0x001fcc000f8ec0ff */
[----:B------:R-:W-:-:S06]  /*7510*/  LEA R12, R13, UR4, 0x1 ;  /* 0x000000040d0c7c11 */ /* 0x000fcc000f8e08ff */
[----:B------:R-:W0:Y:S02]  /*7520*/  LDS.U16 R12, [R12] ;  /* 0x000000000c0c7984 */ /* 0x000e240000000400 */
[----:B0-----:R-:W-:-:S07]  /*7530*/  PRMT R47, R12, 0x7610, R47 ;  /* 0x000076100c2f7816 */ /* 0x001fce000000002f */
.L_x_200:
[----:B------:R-:W-:Y:S05]  /*7540*/  BSYNC.RECONVERGENT B2 ;  /* 0x0000000000027941 */ /* 0x000fea0003800200 */
.L_x_199:
[----:B------:R-:W-:Y:S01]  /*7550*/  VIMNMX R14, PT, PT, R14, R27, PT ;  /* 0x0000001b0e0e7248 */ /* 0x000fe20003fe0100 */
[----:B------:R-:W-:Y:S01]  /*7560*/  HMUL2 R43, R26.H0_H0, R43.H0_H0 ;  /* 0x2000002b1a2b7232 */ /* 0x000fe20000000800 */
[----:B------:R-:W-:Y:S01]  /*7570*/  ISETP.GE.OR P0, PT, R44, R5, P0 ;  /* 0x000000052c00720c */ /* 0x000fe20000706670 */
[----:B------:R-:W-:Y:S01]  /*7580*/  BSSY.RECONVERGENT B2, `(.L_x_203) ;  /* 0x0000019000027945 */ /* 0x000fe20003800200 */
[----:B-1----:R-:W-:Y:S01]  /*7590*/  PRMT R13, RZ, 0x7610, R13 ;  /* 0x00007610ff0d7816 */ /* 0x002fe2000000000d */
[----:B-----5:R-:W-:Y:S01]  /*75a0*/  HFMA2 R43, R47.H0_H0, R43.H0_H0, R46.H0_H0 ;  /* 0x2000002b2f2b7231 */ /* 0x020fe2000004082e */
[----:B------:R-:W-:-:S13]  /*75b0*/  ISETP.LT.OR P0, PT, R14, -0x1, P0 ;  /* 0xffffffff0e00780c */ /* 0x000fda0000701670 */
        /* <DEDUP_REMOVED lines=8> */
.L_x_205:
[----:B0-----:R-:W0:Y:S01]  /*7640*/  LDC.64 R12, c[0x0][0x380] ;  /* 0x0000e000ff0c7b82 */ /* 0x001e220000000a00 */
[----:B------:R-:W-:-:S04]  /*7650*/  IMAD.IADD R27, R10, 0x1, R27 ;  /* 0x000000010a1b7824 */ /* 0x000fc800078e021b */
[----:B------:R-:W-:-:S04]  /*7660*/  IMAD R27, R27, 0x20, R8 ;  /* 0x000000201b1b7824 */ /* 0x000fc800078e0208 */
[----:B0-----:R-:W-:-:S06]  /*7670*/  IMAD.WIDE R12, R27, 0x2, R12 ;  /* 0x000000021b0c7825 */ /* 0x001fcc00078e020c */
[----:B------:R1:W5:Y:S01]  /*7680*/  LDG.E.U16 R13, desc[UR6][R12.64] ;  /* 0x000000060c0d7981 */ /* 0x000362000c1e1500 */
[----:B------:R-:W-:Y:S05]  /*7690*/  BRA `(.L_x_204) ;  /* 0x00000000001c7947 */ /* 0x000fea0003800000 */
.L_x_206:
[----:B------:R-:W0:Y:S01]  /*76a0*/  S2UR UR5, SR_CgaCtaId ;  /* 0x00000000000579c3 */ /* 0x000e220000008800 */
[----:B------:R-:W-:Y:S02]  /*76b0*/  UMOV UR4, 0x400 ;  /* 0x0000040000047882 */ /* 0x000fe40000000000 */
[----:B------:R-:W-:-:S04]  /*76c0*/  UIADD3 UR4, UPT, UPT, UR4, 0x70, URZ ;  /* 0x0000007004047890 */ /* 0x000fc8000fffe0ff */
[----:B0-----:R-:W-:-:S06]  /*76d0*/  ULEA UR4, UR5, UR4, 0x18 ;  /* 0x0000000405047291 */ /* 0x001fcc000f8ec0ff */
[----:B------:R-:W-:-:S06]  /*76e0*/  LEA R12, R13, UR4, 0x1 ;  /* 0x000000040d0c7c11 */ /* 0x000fcc000f8e08ff */
[----:B------:R-:W0:Y:S02]  /*76f0*/  LDS.U16 R12, [R12] ;  /* 0x000000000c0c7984 */ /* 0x000e240000000400 */
[----:B0-----:R-:W-:-:S07]  /*7700*/  PRMT R13, R12, 0x7610, R13 ;  /* 0x000076100c0d7816 */ /* 0x001fce000000000d */
.L_x_204:
[----:B------:R-:W-:Y:S05]  /*7710*/  BSYNC.RECONVERGENT B2 ;  /* 0x0000000000027941 */ /* 0x000fea0003800200 */
.L_x_203:
[----:B------:R-:W-:-:S04]  /*7720*/  HMUL2 R26, R26.H0_H0, R42.H0_H0 ;  /* 0x2000002a1a1a7232 */ /* 0x000fc80000000800 */
[----:B-----5:R-:W-:-:S04]  /*7730*/  HFMA2 R13, R13.H0_H0, R26.H0_H0, R43.H0_H0 ;  /* 0x2000001a0d0d7231 */ /* 0x020fc8000004082b */
[----:B------:R-:W-:-:S07]  /*7740*/  HFMA2 R11, R15.H0_H0, R13.H0_H0, R11.H0_H0 ;  /* 0x2000000d0f0b7231 */ /* 0x000fce000004080b */
.L_x_190:
[----:B------:R-:W-:Y:S05]  /*7750*/  BSYNC.RECONVERGENT B1 ;  /* 0x0000000000017941 */ /* 0x000fea0003800200 */
.L_x_189:
        /* <DEDUP_REMOVED lines=19> */
[--C-:B012---:R-:W-:Y:S01]  /*7890*/  FADD R26, -R42, R13.reuse ;  /* 0x0000000d2a1a7221 */ /* 0x107fe20000000100 */
[----:B----4-:R-:W-:Y:S01]  /*78a0*/  LOP3.LUT R27, R14, R15, RZ, 0xfc, !PT ;  /* 0x0000000f0e1b7212 */ /* 0x010fe200078efcff */
[----:B------:R-:W-:Y:S01]  /*78b0*/  FADD R17, R42, -R13 ;  /* 0x8000000d2a117221 */ /* 0x000fe20000000000 */
[----:B------:R-:W-:Y:S01]  /*78c0*/  ISETP.GE.OR P0, PT, R14, R5, P0 ;  /* 0x000000050e00720c */ /* 0x000fe20000706670 */
[----:B------:R-:W-:Y:S01]  /*78d0*/  FADD R42, R26, 1 ;  /* 0x3f8000001a2a7421 */ /* 0x000fe20000000000 */
[----:B------:R-:W-:Y:S01]  /*78e0*/  I2FP.F32.S32 R12, R14 ;  /* 0x0000000e000c7245 */ /* 0x000fe20000201400 */
        /* <DEDUP_REMOVED lines=19> */
.L_x_211:
[----:B------:R-:W0:Y:S01]  /*7a20*/  LDC.64 R12, c[0x0][0x380] ;  /* 0x0000e000ff0c7b82 */ /* 0x000e220000000a00 */
[----:B------:R-:W-:-:S04]  /*7a30*/  IMAD.IADD R45, R10, 0x1, R45 ;  /* 0x000000010a2d7824 */ /* 0x000fc800078e022d */
[----:B------:R-:W-:-:S04]  /*7a40*/  IMAD R45, R45, 0x20, R8 ;  /* 0x000000202d2d7824 */ /* 0x000fc800078e0208 */
[----:B0-----:R-:W-:-:S06]  /*7a50*/  IMAD.WIDE R12, R45, 0x2, R12 ;  /* 0x000000022d0c7825 */ /* 0x001fcc00078e020c */
[----:B------:R0:W5:Y:S01]  /*7a60*/  LDG.E.U16 R13, desc[UR6][R12.64] ;  /* 0x000000060c0d7981 */ /* 0x000162000c1e1500 */
[----:B------:R-:W-:Y:S05]  /*7a70*/  BRA `(.L_x_210) ;  /* 0x00000000001c7947 */ /* 0x000fea0003800000 */
.L_x_212:
[----:B------:R-:W0:Y:S01]  /*7a80*/  S2UR UR5, SR_CgaCtaId ;  /* 0x00000000000579c3 */ /* 0x000e220000008800 */
[----:B------:R-:W-:Y:S02]  /*7a90*/  UMOV UR4, 0x400 ;  /* 0x0000040000047882 */ /* 0x000fe40000000000 */
[----:B------:R-:W-:-:S04]  /*7aa0*/  UIADD3 UR4, UPT, UPT, UR4, 0x70, URZ ;  /* 0x0000007004047890 */ /* 0x000fc8000fffe0ff */
[----:B0-----:R-:W-:-:S06]  /*7ab0*/  ULEA UR4, UR5, UR4, 0x18 ;  /* 0x0000000405047291 */ /* 0x001fcc000f8ec0ff */
[----:B------:R-:W-:-:S06]  /*7ac0*/  LEA R12, R13, UR4, 0x1 ;  /* 0x000000040d0c7c11 */ /* 0x000fcc000f8e08ff */
[----:B------:R-:W0:Y:S02]  /*7ad0*/  LDS.U16 R12, [R12] ;  /* 0x000000000c0c7984 */ /* 0x000e240000000400 */
[----:B0-----:R-:W-:-:S07]  /*7ae0*/  PRMT R13, R12, 0x7610, R13 ;  /* 0x000076100c0d7816 */ /* 0x001fce000000000d */
.L_x_210:
[----:B------:R-:W-:Y:S05]  /*7af0*/  BSYNC.RECONVERGENT B2 ;  /* 0x0000000000027941 */ /* 0x000fea0003800200 */
.L_x_209:
        /* <DEDUP_REMOVED lines=17> */
.L_x_215:
[----:B------:R-:W0:Y:S01]  /*7c10*/  LDC.64 R12, c[0x0][0x380] ;  /* 0x0000e000ff0c7b82 */ /* 0x000e220000000a00 */
[----:B------:R-:W-:-:S04]  /*7c20*/  IMAD.IADD R45, R10, 0x1, R45 ;  /* 0x000000010a2d7824 */ /* 0x000fc800078e022d */
[----:B------:R-:W-:-:S04]  /*7c30*/  IMAD R45, R45, 0x20, R8 ;  /* 0x000000202d2d7824 */ /* 0x000fc800078e0208 */
[----:B0-----:R-:W-:-:S06]  /*7c40*/  IMAD.WIDE R12, R45, 0x2, R12 ;  /* 0x000000022d0c7825 */ /* 0x001fcc00078e020c */
[----:B------:R0:W5:Y:S01]  /*7c50*/  LDG.E.U16 R13, desc[UR6][R12.64] ;  /* 0x000000060c0d7981 */ /* 0x000162000c1e1500 */
[----:B------:R-:W-:Y:S05]  /*7c60*/  BRA `(.L_x_214) ;  /* 0x00000000001c7947 */ /* 0x000fea0003800000 */
.L_x_216:
[----:B------:R-:W0:Y:S01]  /*7c70*/  S2UR UR5, SR_CgaCtaId ;  /* 0x00000000000579c3 */ /* 0x000e220000008800 */
[----:B------:R-:W-:Y:S02]  /*7c80*/  UMOV UR4, 0x400 ;  /* 0x0000040000047882 */ /* 0x000fe40000000000 */
[----:B------:R-:W-:-:S04]  /*7c90*/  UIADD3 UR4, UPT, UPT, UR4, 0x70, URZ ;  /* 0x0000007004047890 */ /* 0x000fc8000fffe0ff */
[----:B0-----:R-:W-:-:S06]  /*7ca0*/  ULEA UR4, UR5, UR4, 0x18 ;  /* 0x0000000405047291 */ /* 0x001fcc000f8ec0ff */
[----:B------:R-:W-:-:S06]  /*7cb0*/  LEA R12, R13, UR4, 0x1 ;  /* 0x000000040d0c7c11 */ /* 0x000fcc000f8e08ff */
[----:B------:R-:W0:Y:S02]  /*7cc0*/  LDS.U16 R12, [R12] ;  /* 0x000000000c0c7984 */ /* 0x000e240000000400 */
[----:B0-----:R-:W-:-:S07]  /*7cd0*/  PRMT R13, R12, 0x7610, R13 ;  /* 0x000076100c0d7816 */ /* 0x001fce000000000d */
.L_x_214:
[----:B------:R-:W-:Y:S05]  /*7ce0*/  BSYNC.RECONVERGENT B2 ;  /* 0x0000000000027941 */ /* 0x000fea0003800200 */
.L_x_213:
[----:B------:R-:W-:Y:S01]  /*7cf0*/  ISETP.GE.AND P1, PT, R15, RZ, PT ;  /* 0x000000ff0f00720c */ /* 0x000fe20003f26270 */
[----:B------:R-:W-:Y:S01]  /*7d00*/  HMUL2 R43, R43.H0_H0, R17.H0_H0 ;  /* 0x200000112b2b7232 */ /* 0x000fe20000000800 */
[----:B------:R-:W-:Y:S01]  /*7d10*/  BSSY.RECONVERGENT B2, `(.L_x_217) ;  /* 0x000001d000027945 */ /* 0x000fe20003800200 */
[----:B0-----:R-:W-:Y:S02]  /*7d20*/  PRMT R12, RZ, 0x7610, R12 ;  /* 0x00007610ff0c7816 */ /* 0x001fe4000000000c */
[----:B------:R-:W-:Y:S01]  /*7d30*/  ISETP.LT.OR P1, PT, R14, -0x1, !P1 ;  /* 0xffffffff0e00780c */ /* 0x000fe20004f21670 */
[----:B-----5:R-:W-:-:S03]  /*7d40*/  HFMA2 R43, R13.H0_H0, R43.H0_H0, R44.H0_H0 ;  /* 0x2000002b0d2b7231 */ /* 0x020fc6000004082c */
[----:B------:R-:W-:-:S04]  /*7d50*/  ISETP.GE.OR P1, PT, R26, R5, P1 ;  /* 0x000000051a00720c */ /* 0x000fc80000f26670 */
[----:B------:R-:W-:-:S13]  /*7d60*/  ISETP.GE.OR P1, PT, R15, R6, P1 ;  /* 0x000000060f00720c */ /* 0x000fda0000f26670 */
[----:B------:R-:W-:Y:S05]  /*7d70*/  @P1 BRA `(.L_x_218) ;  /* 0x0000000000581947 */ /* 0x000fea0003800000 */
[----:B------:R-:W0:Y:S01]  /*7d80*/  S2R R47, SR_CgaCtaId ;  /* 0x00000000002f7919 */ /* 0x000e220000008800 */
[----:B------:R-:W-:Y:S01]  /*7d90*/  MOV R44, 0x400 ;  /* 0x00000400002c7802 */ /* 0x000fe20000000f00 */
[----:B------:R-:W-:-:S03]  /*7da0*/  IMAD R45, R26, R6, R15 ;  /* 0x000000061a2d7224 */ /* 0x000fc600078e020f */
[----:B0-----:R-:W-:-:S06]  /*7db0*/  LEA R12, R47, R44, 0x18 ;  /* 0x0000002c2f0c7211 */ /* 0x001fcc00078ec0ff */
[----:B------:R-:W0:Y:S02]  /*7dc0*/  LDS R12, [R12+0x64] ;  /* 0x000064000c0c7984 */ /* 0x000e240000000800 */
[----:B0-----:R-:W-:-:S13]  /*7dd0*/  ISETP.GE.AND P1, PT, R12, RZ, PT ;  /* 0x000000ff0c00720c */ /* 0x001fda0003f26270 */
[----:B------:R-:W-:Y:S05]  /*7de0*/  @!P1 BRA `(.L_x_219) ;  /* 0x0000000000109947 */ /* 0x000fea0003800000 */
[----:B------:R-:W-:-:S04]  /*7df0*/  IMAD R13, R45, 0x20, R8 ;  /* 0x000000202d0d7824 */ /* 0x000fc800078e0208 */
[----:B------:R-:W-:-:S05]  /*7e00*/  IMAD.IADD R13, R12, 0x1, R13 ;  /* 0x000000010c0d7824 */ /* 0x000fca00078e020d */
[----:B------:R-:W-:-:S13]  /*7e10*/  ISETP.GE.AND P1, PT, R13, R2, PT ;  /* 0x000000020d00720c */ /* 0x000fda0003f26270 */
[----:B------:R-:W-:Y:S05]  /*7e20*/  @!P1 BRA `(.L_x_220) ;  /* 0x0000000000189947 */ /* 0x000fea0003800000 */
.L_x_219:
[----:B------:R-:W0:Y:S01]  /*7e30*/  LDC.64 R12, c[0x0][0x380] ;  /* 0x0000e000ff0c7b82 */ /* 0x000e220000000a00 */
[----:B------:R-:W-:-:S05]  /*7e40*/  IMAD.IADD R45, R10, 0x1, R45 ;  /* 0x000000010a2d7824 */ /* 0x000fca00078e022d */
[----:B------:R-:W-:-:S05]  /*7e50*/  LEA R45, R45, R8, 0x5 ;  /* 0x000000082d2d7211 */ /* 0x000fca00078e28ff */
[----:B0-----:R-:W-:-:S06]  /*7e60*/  IMAD.WIDE R12, R45, 0x2, R12 ;  /* 0x000000022d0c7825 */ /* 0x001fcc00078e020c */
[----:B------:R0:W5:Y:S01]  /*7e70*/  LDG.E.U16 R12, desc[UR6][R12.64] ;  /* 0x000000060c0c7981 */ /* 0x000162000c1e1500 */
[----:B------:R-:W-:Y:S05]  /*7e80*/  BRA `(.L_x_218) ;  /* 0x0000000000147947 */ /* 0x000fea0003800000 */
.L_x_220:
[----:B------:R-:W-:-:S05]  /*7e90*/  VIADD R44, R44, 0x70 ;  /* 0x000000702c2c7836 */ /* 0x000fca0000000000 */
[----:B------:R-:W-:-:S05]  /*7ea0*/  LEA R44, R47, R44, 0x18 ;  /* 0x0000002c2f2c7211 */ /* 0x000fca00078ec0ff */
[----:B------:R-:W-:-:S06]  /*7eb0*/  IMAD R13, R13, 0x2, R44 ;  /* 0x000000020d0d7824 */ /* 0x000fcc00078e022c */
[----:B------:R-:W0:Y:S02]  /*7ec0*/  LDS.U16 R13, [R13] ;  /* 0x000000000d0d7984 */ /* 0x000e240000000400 */
[----:B0-----:R-:W-:-:S07]  /*7ed0*/  PRMT R12, R13, 0x7610, R12 ;  /* 0x000076100d0c7816 */ /* 0x001fce000000000c */
.L_x_218:
[----:B------:R-:W-:Y:S05]  /*7ee0*/  BSYNC.RECONVERGENT B2 ;  /* 0x0000000000027941 */ /* 0x000fea0003800200 */
.L_x_217:
        /* <DEDUP_REMOVED lines=8> */
[----:B------:R-:W0:Y:S01]  /*7f70*/  S2R R43, SR_CgaCtaId ;  /* 0x00000000002b7919 */ /* 0x000e220000008800 */
[----:B------:R-:W-:Y:S01]  /*7f80*/  MOV R14, 0x400 ;  /* 0x00000400000e7802 */ /* 0x000fe20000000f00 */
[----:B------:R-:W-:-:S03]  /*7f90*/  IMAD R15, R26, R6, R27 ;  /* 0x000000061a0f7224 */ /* 0x000fc600078e021b */
[----:B0-----:R-:W-:-:S05]  /*7fa0*/  LEA R12, R43, R14, 0x18 ;  /* 0x0000000e2b0c7211 */ /* 0x001fca00078ec0ff */
[----:B------:R-:W0:Y:S02]  /*7fb0*/  LDS R13, [R12+0x64] ;  /* 0x000064000c0d7984 */ /* 0x000e240000000800 */
[----:B0-----:R-:W-:-:S13]  /*7fc0*/  ISETP.GE.AND P0, PT, R13, RZ, PT ;  /* 0x000000ff0d00720c */ /* 0x001fda0003f06270 */
[----:B------:R-:W-:Y:S05]  /*7fd0*/  @!P0 BRA `(.L_x_223) ;  /* 0x0000000000108947 */ /* 0x000fea0003800000 */
[----:B------:R-:W-:-:S04]  /*7fe0*/  IMAD R12, R15, 0x20, R8 ;  /* 0x000000200f0c7824 */ /* 0x000fc800078e0208 */
[----:B------:R-:W-:-:S05]  /*7ff0*/  IMAD.IADD R13, R13, 0x1, R12 ;  /* 0x000000010d0d7824 */ /* 0x000fca00078e020c */
[----:B------:R-:W-:-:S13]  /*8000*/  ISETP.GE.AND P0, PT, R13, R2, PT ;  /* 0x000000020d00720c */ /* 0x000fda0003f06270 */
[----:B------:R-:W-:Y:S05]  /*8010*/  @!P0 BRA `(.L_x_224) ;  /* 0x0000000000188947 */ /* 0x000fea0003800000 */
.L_x_223:
[----:B------:R-:W0:Y:S01]  /*8020*/  LDC.64 R12, c[0x0][0x380] ;  /* 0x0000e000ff0c7b82 */ /* 0x000e220000000a00 */
[----:B------:R-:W-:-:S05]  /*8030*/  IMAD.IADD R15, R10, 0x1, R15 ;  /* 0x000000010a0f7824 */ /* 0x000fca00078e020f */
[----:B------:R-:W-:-:S05]  /*8040*/  LEA R15, R15, R8, 0x5 ;  /* 0x000000080f0f7211 */ /* 0x000fca00078e28ff */
[----:B0-----:R-:W-:-:S06]  /*8050*/  IMAD.WIDE R12, R15, 0x2, R12 ;  /* 0x000000020f0c7825 */ /* 0x001fcc00078e020c */
[----:B------:R0:W5:Y:S01]  /*8060*/  LDG.E.U16 R13, desc[UR6][R12.64] ;  /* 0x000000060c0d7981 */ /* 0x000162000c1e1500 */
[----:B------:R-:W-:Y:S05]  /*8070*/  BRA `(.L_x_222) ;  /* 0x0000000000147947 */ /* 0x000fea0003800000 */
.L_x_224:
[----:B------:R-:W-:-:S05]  /*8080*/  VIADD R14, R14, 0x70 ;  /* 0x000000700e0e7836 */ /* 0x000fca0000000000 */
[----:B------:R-:W-:-:S05]  /*8090*/  LEA R12, R43, R14, 0x18 ;  /* 0x0000000e2b0c7211 */ /* 0x000fca00078ec0ff */
[----:B------:R-:W-:-:S06]  /*80a0*/  IMAD R12, R13, 0x2, R12 ;  /* 0x000000020d0c7824 */ /* 0x000fcc00078e020c */
[----:B------:R-:W0:Y:S02]  /*80b0*/  LDS.U16 R12, [R12] ;  /* 0x000000000c0c7984 */ /* 0x000e240000000400 */
[----:B0-----:R-:W-:-:S07]  /*80c0*/  PRMT R13, R12, 0x7610, R13 ;  /* 0x000076100c0d7816 */ /* 0x001fce000000000d */
.L_x_222:
[----:B------:R-:W-:Y:S05]  /*80d0*/  BSYNC.RECONVERGENT B2 ;  /* 0x0000000000027941 */ /* 0x000fea0003800200 */
.L_x_221:
[----:B------:R-:W-:-:S04]  /*80e0*/  HMUL2 R16, R16.H0_H0, R17.H0_H0 ;  /* 0x2000001110107232 */ /* 0x000fc80000000800 */
[----:B-----5:R-:W-:-:S04]  /*80f0*/  HFMA2 R13, R13.H0_H0, R16.H0_H0, R42.H0_H0 ;  /* 0x200000100d0d7231 */ /* 0x020fc8000004082a */
[----:B------:R-:W-:-:S07]  /*8100*/  HFMA2 R11, R18.H0_H0, R13.H0_H0, R11.H0_H0 ;  /* 0x2000000d120b7231 */ /* 0x000fce000004080b */
.L_x_208:
[----:B------:R-:W-:Y:S05]  /*8110*/  BSYNC.RECONVERGENT B1 ;  /* 0x0000000000017941 */ /* 0x000fea0003800200 */
.L_x_207:
[----:B------:R-:W-:Y:S01]  /*8120*/  HADD2.F32 R20, -RZ, R20.H0_H0 ;  /* 0x20000014ff147230 */ /* 0x000fe20000004100 */
[----:B------:R-:W-:Y:S01]  /*8130*/  BSSY.RECONVERGENT B1, `(.L_x_225) ;  /* 0x000009e000017945 */ /* 0x000fe20003800200 */
[----:B------:R-:W-:-:S03]  /*8140*/  HADD2.F32 R19, -RZ, R19.H0_H0 ;  /* 0x20000013ff137230 */ /* 0x000fc60000004100 */
[----:B------:R-:W-:Y:S02]  /*8150*/  FADD R13, R20, 1 ;  /* 0x3f800000140d7421 */ /* 0x000fe40000000000 */
[----:B01----:R-:W-:Y:S02]  /*8160*/  FADD R12, R19, 1 ;  /* 0x3f800000130c7421 */ /* 0x003fe40000000000 */
        /* <DEDUP_REMOVED lines=11> */
[----:B------:R-:W1:Y:S01]  /*8220*/  F2I.FLOOR.NTZ R14, R27 ;  /* 0x0000001b000e7305 */ /* 0x000e620000207100 */
[----:B0-----:R-:W-:Y:S02]  /*8230*/  ISETP.GE.AND P0, PT, R15, R6, PT ;  /* 0x000000060f00720c */ /* 0x001fe40003f06270 */
[----:B------:R-:W-:-:S05]  /*8240*/  I2FP.F32.S32 R13, R15 ;  /* 0x0000000f000d7245 */ /* 0x000fca0000201400 */
[--C-:B------:R-:W-:Y:S01]  /*8250*/  FADD R18, -R20, R13.reuse ;  /* 0x0000000d14127221 */ /* 0x100fe20000000100 */
[----:B-1----:R-:W-:Y:S01]  /*8260*/  LOP3.LUT R19, R14, R15, RZ, 0xfc, !PT ;  /* 0x0000000f0e137212 */ /* 0x002fe200078efcff */
        /* <DEDUP_REMOVED lines=12> */
[----:B--2---:R-:W-:Y:S01]  /*8330*/  FADD R26, R12, 1 ;  /* 0x3f8000000c1a7421 */ /* 0x004fe20000000000 */
[----:B------:R-:W-:-:S04]  /*8340*/  F2FP.F16.F32.PACK_AB R16, RZ, R16 ;  /* 0x00000010ff10723e */ /* 0x000fc800000000ff */
[----:B------:R-:W-:Y:S01]  /*8350*/  F2FP.F16.F32.PACK_AB R26, RZ, R26 ;  /* 0x0000001aff1a723e */ /* 0x000fe200000000ff */
[----:B------:R-:W-:Y:S06]  /*8360*/  @P0 BRA `(.L_x_228) ;  /* 0x0000000000580947 */ /* 0x000fec0003800000 */
[----:B------:R-:W0:Y:S01]  /*8370*/  S2R R43, SR_CgaCtaId ;  /* 0x00000000002b7919 */ /* 0x000e220000008800 */
[----:B------:R-:W-:Y:S01]  /*8380*/  MOV R42, 0x400 ;  /* 0x00000400002a7802 */ /* 0x000fe20000000f00 */
[----:B------:R-:W-:-:S03]  /*8390*/  IMAD R27, R14, R6, R15 ;  /* 0x000000060e1b7224 */ /* 0x000fc600078e020f */
[----:B0-----:R-:W-:-:S05]  /*83a0*/  LEA R12, R43, R42, 0x18 ;  /* 0x0000002a2b0c7211 */ /* 0x001fca00078ec0ff */
[----:B------:R-:W0:Y:S02]  /*83b0*/  LDS R13, [R12+0x64] ;  /* 0x000064000c0d7984 */ /* 0x000e240000000800 */
[----:B0-----:R-:W-:-:S13]  /*83c0*/  ISETP.GE.AND P0, PT, R13, RZ, PT ;  /* 0x000000ff0d00720c */ /* 0x001fda0003f06270 */
[----:B------:R-:W-:Y:S05]  /*83d0*/  @!P0 BRA `(.L_x_229) ;  /* 0x0000000000108947 */ /* 0x000fea0003800000 */
[----:B------:R-:W-:-:S05]  /*83e0*/  IMAD R12, R27, 0x20, R8 ;  /* 0x000000201b0c7824 */ /* 0x000fca00078e0208 */
[----:B------:R-:W-:-:S04]  /*83f0*/  IADD3 R13, PT, PT, R13, R12, RZ ;  /* 0x0000000c0d0d7210 */ /* 0x000fc80007ffe0ff */
[----:B------:R-:W-:-:S13]  /*8400*/  ISETP.GE.AND P0, PT, R13, R2, PT ;  /* 0x000000020d00720c */ /* 0x000fda0003f06270 */
[----:B------:R-:W-:Y:S05]  /*8410*/  @!P0 BRA `(.L_x_230) ;  /* 0x0000000000188947 */ /* 0x000fea0003800000 */
.L_x_229:
[----:B------:R-:W0:Y:S01]  /*8420*/  LDC.64 R12, c[0x0][0x380] ;  /* 0x0000e000ff0c7b82 */ /* 0x000e220000000a00 */
[----:B------:R-:W-:-:S04]  /*8430*/  IMAD.IADD R27, R10, 0x1, R27 ;  /* 0x000000010a1b7824 */ /* 0x000fc800078e021b */
[----:B------:R-:W-:-:S04]  /*8440*/  IMAD R27, R27, 0x20, R8 ;  /* 0x000000201b1b7824 */ /* 0x000fc800078e0208 */
[----:B0-----:R-:W-:-:S06]  /*8450*/  IMAD.WIDE R12, R27, 0x2, R12 ;  /* 0x000000021b0c7825 */ /* 0x001fcc00078e020c */
[----:B------:R0:W5:Y:S01]  /*8460*/  LDG.E.U16 R13, desc[UR6][R12.64] ;  /* 0x000000060c0d7981 */ /* 0x000162000c1e1500 */
[----:B------:R-:W-:Y:S05]  /*8470*/  BRA `(.L_x_228) ;  /* 0x0000000000147947 */ /* 0x000fea0003800000 */
.L_x_230:
[----:B------:R-:W-:-:S05]  /*8480*/  VIADD R42, R42, 0x70 ;  /* 0x000000702a2a7836 */ /* 0x000fca0000000000 */
[----:B------:R-:W-:-:S05]  /*8490*/  LEA R12, R43, R42, 0x18 ;  /* 0x0000002a2b0c7211 */ /* 0x000fca00078ec0ff */
[----:B------:R-:W-:-:S06]  /*84a0*/  IMAD R12, R13, 0x2, R12 ;  /* 0x000000020d0c7824 */ /* 0x000fcc00078e020c */
[----:B------:R-:W0:Y:S02]  /*84b0*/  LDS.U16 R12, [R12] ;  /* 0x000000000c0c7984 */ /* 0x000e240000000400 */
[----:B0-----:R-:W-:-:S07]  /*84c0*/  PRMT R13, R12, 0x7610, R13 ;  /* 0x000076100c0d7816 */ /* 0x001fce000000000d */
.L_x_228:
[----:B------:R-:W-:Y:S05]  /*84d0*/  BSYNC.RECONVERGENT B2 ;  /* 0x0000000000027941 */ /* 0x000fea0003800200 */
.L_x_227:
        /* <DEDUP_REMOVED lines=21> */
.L_x_233:
[----:B------:R-:W0:Y:S01]  /*8630*/  LDC.64 R12, c[0x0][0x380] ;  /* 0x0000e000ff0c7b82 */ /* 0x000e220000000a00 */
[----:B------:R-:W-:-:S04]  /*8640*/  IMAD.IADD R27, R10, 0x1, R27 ;  /* 0x000000010a1b7824 */ /* 0x000fc800078e021b */
[----:B------:R-:W-:-:S04]  /*8650*/  IMAD R27, R27, 0x20, R8 ;  /* 0x000000201b1b7824 */ /* 0x000fc800078e0208 */
[----:B0-----:R-:W-:-:S06]  /*8660*/  IMAD.WIDE R12, R27, 0x2, R12 ;  /* 0x000000021b0c7825 */ /* 0x001fcc00078e020c */
[----:B------:R0:W5:Y:S01]  /*8670*/  LDG.E.U16 R13, desc[UR6][R12.64] ;  /* 0x000000060c0d7981 */ /* 0x000162000c1e1500 */
[----:B------:R-:W-:Y:S05]  /*8680*/  BRA `(.L_x_232) ;  /* 0x0000000000147947 */ /* 0x000fea0003800000 */
.L_x_234:
[----:B------:R-:W-:-:S05]  /*8690*/  VIADD R43, R43, 0x70 ;  /* 0x000000702b2b7836 */ /* 0x000fca0000000000 */
[----:B------:R-:W-:-:S05]  /*86a0*/  LEA R12, R44, R43, 0x18 ;  /* 0x0000002b2c0c7211 */ /* 0x000fca00078ec0ff */
[----:B------:R-:W-:-:S06]  /*86b0*/  IMAD R12, R13, 0x2, R12 ;  /* 0x000000020d0c7824 */ /* 0x000fcc00078e020c */
[----:B------:R-:W0:Y:S02]  /*86c0*/  LDS.U16 R12, [R12] ;  /* 0x000000000c0c7984 */ /* 0x000e240000000400 */
[----:B0-----:R-:W-:-:S07]  /*86d0*/  PRMT R13, R12, 0x7610, R13 ;  /* 0x000076100c0d7816 */ /* 0x001fce000000000d */
.L_x_232:
[----:B------:R-:W-:Y:S05]  /*86e0*/  BSYNC.RECONVERGENT B2 ;  /* 0x0000000000027941 */ /* 0x000fea0003800200 */
.L_x_231:
        /* <DEDUP_REMOVED lines=20> */
.L_x_237:
[----:B------:R-:W0:Y:S01]  /*8830*/  LDC.64 R12, c[0x0][0x380] ;  /* 0x0000e000ff0c7b82 */ /* 0x000e220000000a00 */
[----:B------:R-:W-:-:S04]  /*8840*/  IMAD.IADD R27, R10, 0x1, R27 ;  /* 0x000000010a1b7824 */ /* 0x000fc800078e021b */
[----:B------:R-:W-:-:S04]  /*8850*/  IMAD R27, R27, 0x20, R8 ;  /* 0x000000201b1b7824 */ /* 0x000fc800078e0208 */
[----:B0-----:R-:W-:-:S05]  /*8860*/  IMAD.WIDE R12, R27, 0x2, R12 ;  /* 0x000000021b0c7825 */ /* 0x001fca00078e020c */
[----:B------:R1:W5:Y:S01]  /*8870*/  LDG.E.U16 R27, desc[UR6][R12.64] ;  /* 0x000000060c1b7981 */ /* 0x000362000c1e1500 */
[----:B------:R-:W-:Y:S05]  /*8880*/  BRA `(.L_x_236) ;  /* 0x0000000000147947 */ /* 0x000fea0003800000 */
.L_x_238:
[----:B------:R-:W-:-:S05]  /*8890*/  VIADD R42, R42, 0x70 ;  /* 0x000000702a2a7836 */ /* 0x000fca0000000000 */
[----:B------:R-:W-:-:S05]  /*88a0*/  LEA R12, R43, R42, 0x18 ;  /* 0x0000002a2b0c7211 */ /* 0x000fca00078ec0ff */
[----:B------:R-:W-:-:S06]  /*88b0*/  IMAD R12, R13, 0x2, R12 ;  /* 0x000000020d0c7824 */ /* 0x000fcc00078e020c */
[----:B------:R-:W0:Y:S02]  /*88c0*/  LDS.U16 R12, [R12] ;  /* 0x000000000c0c7984 */ /* 0x000e240000000400 */
[----:B0-----:R-:W-:-:S07]  /*88d0*/  PRMT R27, R12, 0x7610, R27 ;  /* 0x000076100c1b7816 */ /* 0x001fce000000001b */
.L_x_236:
[----:B------:R-:W-:Y:S05]  /*88e0*/  BSYNC.RECONVERGENT B2 ;  /* 0x0000000000027941 */ /* 0x000fea0003800200 */
.L_x_235:
        /* <DEDUP_REMOVED lines=19> */
.L_x_241:
[----:B------:R-:W0:Y:S01]  /*8a20*/  LDC.64 R12, c[0x0][0x380] ;  /* 0x0000e000ff0c7b82 */ /* 0x000e220000000a00 */
[----:B------:R-:W-:-:S04]  /*8a30*/  IMAD.IADD R15, R10, 0x1, R15 ;  /* 0x000000010a0f7824 */ /* 0x000fc800078e020f */
[----:B------:R-:W-:-:S04]  /*8a40*/  IMAD R15, R15, 0x20, R8 ;  /* 0x000000200f0f7824 */ /* 0x000fc800078e0208 */
[----:B0-----:R-:W-:-:S06]  /*8a50*/  IMAD.WIDE R12, R15, 0x2, R12 ;  /* 0x000000020f0c7825 */ /* 0x001fcc00078e020c */
[----:B------:R1:W5:Y:S01]  /*8a60*/  LDG.E.U16 R13, desc[UR6][R12.64] ;  /* 0x000000060c0d7981 */ /* 0x000362000c1e1500 */
[----:B------:R-:W-:Y:S05]  /*8a70*/  BRA `(.L_x_240) ;  /* 0x0000000000147947 */ /* 0x000fea0003800000 */
.L_x_242:
[----:B------:R-:W-:-:S05]  /*8a80*/  VIADD R14, R14, 0x70 ;  /* 0x000000700e0e7836 */ /* 0x000fca0000000000 */
[----:B------:R-:W-:-:S05]  /*8a90*/  LEA R12, R27, R14, 0x18 ;  /* 0x0000000e1b0c7211 */ /* 0x000fca00078ec0ff */
[----:B------:R-:W-:-:S06]  /*8aa0*/  IMAD R12, R13, 0x2, R12 ;  /* 0x000000020d0c7824 */ /* 0x000fcc00078e020c */
[----:B------:R-:W0:Y:S02]  /*8ab0*/  LDS.U16 R12, [R12] ;  /* 0x000000000c0c7984 */ /* 0x000e240000000400 */
[----:B0-----:R-:W-:-:S07]  /*8ac0*/  PRMT R13, R12, 0x7610, R13 ;  /* 0x000076100c0d7816 */ /* 0x001fce000000000d */
.L_x_240:
[----:B------:R-:W-:Y:S05]  /*8ad0*/  BSYNC.RECONVERGENT B2 ;  /* 0x0000000000027941 */ /* 0x000fea0003800200 */
.L_x_239:
[----:B------:R-:W-:-:S04]  /*8ae0*/  HMUL2 R16, R16.H0_H0, R17.H0_H0 ;  /* 0x2000001110107232 */ /* 0x000fc80000000800 */
[----:B-----5:R-:W-:-:S04]  /*8af0*/  HFMA2 R13, R13.H0_H0, R16.H0_H0, R18.H0_H0 ;  /* 0x200000100d0d7231 */ /* 0x020fc80000040812 */
[----:B------:R-:W-:-:S07]  /*8b00*/  HFMA2 R11, R21.H0_H0, R13.H0_H0, R11.H0_H0 ;  /* 0x2000000d150b7231 */ /* 0x000fce000004080b */
.L_x_226:
[----:B------:R-:W-:Y:S05]  /*8b10*/  BSYNC.RECONVERGENT B1 ;  /* 0x0000000000017941 */ /* 0x000fea0003800200 */
.L_x_225:
        /* <DEDUP_REMOVED lines=24> */
[----:B01----:R-:W-:Y:S01]  /*8ca0*/  I2FP.F32.S32 R12, R14 ;  /* 0x0000000e000c7245 */ /* 0x003fe20000201400 */
        /* <DEDUP_REMOVED lines=23> */
.L_x_247:
[----:B------:R-:W0:Y:S01]  /*8e20*/  LDC.64 R12, c[0x0][0x380] ;  /* 0x0000e000ff0c7b82 */ /* 0x000e220000000a00 */
[----:B------:R-:W-:-:S04]  /*8e30*/  IMAD.IADD R23, R10, 0x1, R23 ;  /* 0x000000010a177824 */ /* 0x000fc800078e0217 */
[----:B------:R-:W-:-:S04]  /*8e40*/  IMAD R23, R23, 0x20, R8 ;  /* 0x0000002017177824 */ /* 0x000fc800078e0208 */
[----:B0-----:R-:W-:-:S06]  /*8e50*/  IMAD.WIDE R12, R23, 0x2, R12 ;  /* 0x00000002170c7825 */ /* 0x001fcc00078e020c */
[----:B------:R0:W5:Y:S01]  /*8e60*/  LDG.E.U16 R13, desc[UR6][R12.64] ;  /* 0x000000060c0d7981 */ /* 0x000162000c1e1500 */
[----:B------:R-:W-:Y:S05]  /*8e70*/  BRA `(.L_x_246) ;  /* 0x0000000000147947 */ /* 0x000fea0003800000 */
.L_x_248:
[----:B------:R-:W-:-:S05]  /*8e80*/  VIADD R22, R22, 0x70 ;  /* 0x0000007016167836 */ /* 0x000fca0000000000 */
[----:B------:R-:W-:-:S04]  /*8e90*/  LEA R12, R27, R22, 0x18 ;  /* 0x000000161b0c7211 */ /* 0x000fc800078ec0ff */
[----:B------:R-:W-:-:S06]  /*8ea0*/  LEA R12, R13, R12, 0x1 ;  /* 0x0000000c0d0c7211 */ /* 0x000fcc00078e08ff */
[----:B------:R-:W0:Y:S02]  /*8eb0*/  LDS.U16 R12, [R12] ;  /* 0x000000000c0c7984 */ /* 0x000e240000000400 */
[----:B0-----:R-:W-:-:S07]  /*8ec0*/  PRMT R13, R12, 0x7610, R13 ;  /* 0x000076100c0d7816 */ /* 0x001fce000000000d */
.L_x_246:
[----:B------:R-:W-:Y:S05]  /*8ed0*/  BSYNC.RECONVERGENT B2 ;  /* 0x0000000000027941 */ /* 0x000fea0003800200 */
.L_x_245:
        /* <DEDUP_REMOVED lines=11> */
[----:B--2---:R-:W-:Y:S01]  /*8f90*/  MOV R26, 0x400 ;  /* 0x00000400001a7802 */ /* 0x004fe20000000f00 */
        /* <DEDUP_REMOVED lines=9> */
.L_x_251:
[----:B------:R-:W0:Y:S01]  /*9030*/  LDC.64 R12, c[0x0][0x380] ;  /* 0x0000e000ff0c7b82 */ /* 0x000e220000000a00 */
[----:B------:R-:W-:-:S04]  /*9040*/  IMAD.IADD R23, R10, 0x1, R23 ;  /* 0x000000010a177824 */ /* 0x000fc800078e0217 */
[----:B------:R-:W-:-:S04]  /*9050*/  IMAD R23, R23, 0x20, R8 ;  /* 0x0000002017177824 */ /* 0x000fc800078e0208 */
[----:B0-----:R-:W-:-:S06]  /*9060*/  IMAD.WIDE R12, R23, 0x2, R12 ;  /* 0x00000002170c7825 */ /* 0x001fcc00078e020c */
[----:B------:R0:W5:Y:S01]  /*9070*/  LDG.E.U16 R13, desc[UR6][R12.64] ;  /* 0x000000060c0d7981 */ /* 0x000162000c1e1500 */
[----:B------:R-:W-:Y:S05]  /*9080*/  BRA `(.L_x_250) ;  /* 0x0000000000147947 */ /* 0x000fea0003800000 */
.L_x_252:
[----:B------:R-:W-:-:S05]  /*9090*/  VIADD R26, R26, 0x70 ;  /* 0x000000701a1a7836 */ /* 0x000fca0000000000 */
[----:B------:R-:W-:-:S04]  /*90a0*/  LEA R12, R27, R26, 0x18 ;  /* 0x0000001a1b0c7211 */ /* 0x000fc800078ec0ff */
[----:B------:R-:W-:-:S06]  /*90b0*/  LEA R12, R13, R12, 0x1 ;  /* 0x0000000c0d0c7211 */ /* 0x000fcc00078e08ff */
[----:B------:R-:W0:Y:S02]  /*90c0*/  LDS.U16 R12, [R12] ;  /* 0x000000000c0c7984 */ /* 0x000e240000000400 */
[----:B0-----:R-:W-:-:S07]  /*90d0*/  PRMT R13, R12, 0x7610, R13 ;  /* 0x000076100c0d7816 */ /* 0x001fce000000000d */
.L_x_250:
[----:B------:R-:W-:Y:S05]  /*90e0*/  BSYNC.RECONVERGENT B2 ;  /* 0x0000000000027941 */ /* 0x000fea0003800200 */
.L_x_249:
        /* <DEDUP_REMOVED lines=9> */
[----:B--2---:R-:W0:Y:S01]  /*9180*/  S2R R26, SR_CgaCtaId ;  /* 0x00000000001a7919 */ /* 0x004e220000008800 */
        /* <DEDUP_REMOVED lines=10> */
.L_x_255:
[----:B------:R-:W0:Y:S01]  /*9230*/  LDC.64 R12, c[0x0][0x380] ;  /* 0x0000e000ff0c7b82 */ /* 0x000e220000000a00 */
[----:B------:R-:W-:-:S04]  /*9240*/  IMAD.IADD R21, R10, 0x1, R21 ;  /* 0x000000010a157824 */ /* 0x000fc800078e0215 */
[----:B------:R-:W-:-:S04]  /*9250*/  IMAD R21, R21, 0x20, R8 ;  /* 0x0000002015157824 */ /* 0x000fc800078e0208 */
[----:B0-----:R-:W-:-:S05]  /*9260*/  IMAD.WIDE R12, R21, 0x2, R12 ;  /* 0x00000002150c7825 */ /* 0x001fca00078e020c */
[----:B------:R1:W5:Y:S01]  /*9270*/  LDG.E.U16 R23, desc[UR6][R12.64] ;  /* 0x000000060c177981 */ /* 0x000362000c1e1500 */
[----:B------:R-:W-:Y:S05]  /*9280*/  BRA `(.L_x_254) ;  /* 0x0000000000147947 */ /* 0x000fea0003800000 */
.L_x_256:
[----:B------:R-:W-:-:S05]  /*9290*/  VIADD R23, R23, 0x70 ;  /* 0x0000007017177836 */ /* 0x000fca0000000000 */
[----:B------:R-:W-:-:S04]  /*92a0*/  LEA R12, R26, R23, 0x18 ;  /* 0x000000171a0c7211 */ /* 0x000fc800078ec0ff */
[----:B------:R-:W-:-:S06]  /*92b0*/  LEA R12, R13, R12, 0x1 ;  /* 0x0000000c0d0c7211 */ /* 0x000fcc00078e08ff */
[----:B------:R-:W0:Y:S02]  /*92c0*/  LDS.U16 R12, [R12] ;  /* 0x000000000c0c7984 */ /* 0x000e240000000400 */
[----:B0-----:R-:W-:-:S07]  /*92d0*/  PRMT R23, R12, 0x7610, R23 ;  /* 0x000076100c177816 */ /* 0x001fce0000000017 */
.L_x_254:
[----:B------:R-:W-:Y:S05]  /*92e0*/  BSYNC.RECONVERGENT B2 ;  /* 0x0000000000027941 */ /* 0x000fea0003800200 */
.L_x_253:
        /* <DEDUP_REMOVED lines=19> */
.L_x_259:
[----:B------:R-:W0:Y:S01]  /*9420*/  LDC.64 R12, c[0x0][0x380] ;  /* 0x0000e000ff0c7b82 */ /* 0x000e220000000a00 */
[----:B------:R-:W-:-:S04]  /*9430*/  IMAD.IADD R15, R10, 0x1, R15 ;  /* 0x000000010a0f7824 */ /* 0x000fc800078e020f */
[----:B------:R-:W-:-:S04]  /*9440*/  IMAD R15, R15, 0x20, R8 ;  /* 0x000000200f0f7824 */ /* 0x000fc800078e0208 */
[----:B0-----:R-:W-:-:S06]  /*9450*/  IMAD.WIDE R12, R15, 0x2, R12 ;  /* 0x000000020f0c7825 */ /* 0x001fcc00078e020c */
[----:B------:R1:W5:Y:S01]  /*9460*/  LDG.E.U16 R13, desc[UR6][R12.64] ;  /* 0x000000060c0d7981 */ /* 0x000362000c1e1500 */
[----:B------:R-:W-:Y:S05]  /*9470*/  BRA `(.L_x_258) ;  /* 0x0000000000147947 */ /* 0x000fea0003800000 */
.L_x_260:
[----:B------:R-:W-:-:S05]  /*9480*/  VIADD R14, R14, 0x70 ;  /* 0x000000700e0e7836 */ /* 0x000fca0000000000 */
[----:B------:R-:W-:-:S04]  /*9490*/  LEA R12, R21, R14, 0x18 ;  /* 0x0000000e150c7211 */ /* 0x000fc800078ec0ff */
[----:B------:R-:W-:-:S06]  /*94a0*/  LEA R12, R13, R12, 0x1 ;  /* 0x0000000c0d0c7211 */ /* 0x000fcc00078e08ff */
[----:B------:R-:W0:Y:S02]  /*94b0*/  LDS.U16 R12, [R12] ;  /* 0x000000000c0c7984 */ /* 0x000e240000000400 */
[----:B0-----:R-:W-:-:S07]  /*94c0*/  PRMT R13, R12, 0x7610, R13 ;  /* 0x000076100c0d7816 */ /* 0x001fce000000000d */
.L_x_258:
[----:B------:R-:W-:Y:S05]  /*94d0*/  BSYNC.RECONVERGENT B2 ;  /* 0x0000000000027941 */ /* 0x000fea0003800200 */
.L_x_257:
[----:B------:R-:W-:-:S04]  /*94e0*/  HMUL2 R16, R16.H0_H0, R17.H0_H0 ;  /* 0x2000001110107232 */ /* 0x000fc80000000800 */
[----:B01---5:R-:W-:-:S04]  /*94f0*/  HFMA2 R12, R13.H0_H0, R16.H0_H0, R20.H0_H0 ;  /* 0x200000100d0c7231 */ /* 0x023fc80000040814 */
[----:B------:R-:W-:-:S07]  /*9500*/  HFMA2 R11, R24.H0_H0, R12.H0_H0, R11.H0_H0 ;  /* 0x2000000c180b7231 */ /* 0x000fce000004080b */
.L_x_244:
[----:B------:R-:W-:Y:S05]  /*9510*/  BSYNC.RECONVERGENT B1 ;  /* 0x0000000000017941 */ /* 0x000fea0003800200 */
.L_x_243:
        /* <DEDUP_REMOVED lines=48> */
.L_x_265:
[----:B------:R-:W0:Y:S01]  /*9820*/  LDC.64 R12, c[0x0][0x380] ;  /* 0x0000e000ff0c7b82 */ /* 0x000e220000000a00 */
[----:B------:R-:W-:-:S05]  /*9830*/  IMAD.IADD R23, R10, 0x1, R23 ;  /* 0x000000010a177824 */ /* 0x000fca00078e0217 */
[----:B------:R-:W-:-:S05]  /*9840*/  LEA R23, R23, R8, 0x5 ;  /* 0x0000000817177211 */ /* 0x000fca00078e28ff */
[----:B0-----:R-:W-:-:S06]  /*9850*/  IMAD.WIDE R12, R23, 0x2, R12 ;  /* 0x00000002170c7825 */ /* 0x001fcc00078e020c */
[----:B------:R0:W5:Y:S01]  /*9860*/  LDG.E.U16 R13, desc[UR6][R12.64] ;  /* 0x000000060c0d7981 */ /* 0x000162000c1e1500 */
[----:B------:R-:W-:Y:S05]  /*9870*/  BRA `(.L_x_264) ;  /* 0x0000000000147947 */ /* 0x000fea0003800000 */
.L_x_266:
[----:B------:R-:W-:-:S05]  /*9880*/  VIADD R22, R22, 0x70 ;  /* 0x0000007016167836 */ /* 0x000fca0000000000 */
[----:B------:R-:W-:-:S05]  /*9890*/  LEA R12, R25, R22, 0x18 ;  /* 0x00000016190c7211 */ /* 0x000fca00078ec0ff */
[----:B------:R-:W-:-:S06]  /*98a0*/  IMAD R12, R13, 0x2, R12 ;  /* 0x000000020d0c7824 */ /* 0x000fcc00078e020c */
[----:B------:R-:W0:Y:S02]  /*98b0*/  LDS.U16 R12, [R12] ;  /* 0x000000000c0c7984 */ /* 0x000e240000000400 */
[----:B0-----:R-:W-:-:S07]  /*98c0*/  PRMT R13, R12, 0x7610, R13 ;  /* 0x000076100c0d7816 */ /* 0x001fce000000000d */
.L_x_264:
[----:B------:R-:W-:Y:S05]  /*98d0*/  BSYNC.RECONVERGENT B2 ;  /* 0x0000000000027941 */ /* 0x000fea0003800200 */
.L_x_263:
        /* <DEDUP_REMOVED lines=21> */
.L_x_269:
[----:B------:R-:W0:Y:S01]  /*9a30*/  LDC.64 R12, c[0x0][0x380] ;  /* 0x0000e000ff0c7b82 */ /* 0x000e220000000a00 */
[----:B------:R-:W-:-:S05]  /*9a40*/  IMAD.IADD R23, R10, 0x1, R23 ;  /* 0x000000010a177824 */ /* 0x000fca00078e0217 */
[----:B------:R-:W-:-:S05]  /*9a50*/  LEA R23, R23, R8, 0x5 ;  /* 0x0000000817177211 */ /* 0x000fca00078e28ff */
[----:B0-----:R-:W-:-:S06]  /*9a60*/  IMAD.WIDE R12, R23, 0x2, R12 ;  /* 0x00000002170c7825 */ /* 0x001fcc00078e020c */
[----:B------:R0:W5:Y:S01]  /*9a70*/  LDG.E.U16 R13, desc[UR6][R12.64] ;  /* 0x000000060c0d7981 */ /* 0x000162000c1e1500 */
[----:B------:R-:W-:Y:S05]  /*9a80*/  BRA `(.L_x_268) ;  /* 0x0000000000147947 */ /* 0x000fea0003800000 */
.L_x_270:
[----:B------:R-:W-:-:S05]  /*9a90*/  VIADD R24, R24, 0x70 ;  /* 0x0000007018187836 */ /* 0x000fca0000000000 */
[----:B------:R-:W-:-:S05]  /*9aa0*/  LEA R12, R25, R24, 0x18 ;  /* 0x00000018190c7211 */ /* 0x000fca00078ec0ff */
[----:B------:R-:W-:-:S06]  /*9ab0*/  IMAD R12, R13, 0x2, R12 ;  /* 0x000000020d0c7824 */ /* 0x000fcc00078e020c */
[----:B------:R-:W0:Y:S02]  /*9ac0*/  LDS.U16 R12, [R12] ;  /* 0x000000000c0c7984 */ /* 0x000e240000000400 */
[----:B0-----:R-:W-:-:S07]  /*9ad0*/  PRMT R13, R12, 0x7610, R13 ;  /* 0x000076100c0d7816 */ /* 0x001fce000000000d */
.L_x_268:
[----:B------:R-:W-:Y:S05]  /*9ae0*/  BSYNC.RECONVERGENT B2 ;  /* 0x0000000000027941 */ /* 0x000fea0003800200 */
.L_x_267:
        /* <DEDUP_REMOVED lines=20> */
.L_x_273:
[----:B------:R-:W0:Y:S01]  /*9c30*/  LDC.64 R12, c[0x0][0x380] ;  /* 0x0000e000ff0c7b82 */ /* 0x000e220000000a00 */
[----:B------:R-:W-:-:S05]  /*9c40*/  IMAD.IADD R21, R10, 0x1, R21 ;  /* 0x000000010a157824 */ /* 0x000fca00078e0215 */
[----:B------:R-:W-:-:S05]  /*9c50*/  LEA R21, R21, R8, 0x5 ;  /* 0x0000000815157211 */ /* 0x000fca00078e28ff */
[----:B0-----:R-:W-:-:S05]  /*9c60*/  IMAD.WIDE R12, R21, 0x2, R12 ;  /* 0x00000002150c7825 */ /* 0x001fca00078e020c */
[----:B------:R1:W5:Y:S01]  /*9c70*/  LDG.E.U16 R23, desc[UR6][R12.64] ;  /* 0x000000060c177981 */ /* 0x000362000c1e1500 */
[----:B------:R-:W-:Y:S05]  /*9c80*/  BRA `(.L_x_272) ;  /* 0x0000000000147947 */ /* 0x000fea0003800000 */
.L_x_274:
[----:B------:R-:W-:-:S05]  /*9c90*/  VIADD R23, R23, 0x70 ;  /* 0x0000007017177836 */ /* 0x000fca0000000000 */
[----:B------:R-:W-:-:S05]  /*9ca0*/  LEA R12, R24, R23, 0x18 ;  /* 0x00000017180c7211 */ /* 0x000fca00078ec0ff */
[----:B------:R-:W-:-:S06]  /*9cb0*/  IMAD R12, R13, 0x2, R12 ;  /* 0x000000020d0c7824 */ /* 0x000fcc00078e020c */
[----:B------:R-:W0:Y:S02]  /*9cc0*/  LDS.U16 R12, [R12] ;  /* 0x000000000c0c7984 */ /* 0x000e240000000400 */
[----:B0-----:R-:W-:-:S07]  /*9cd0*/  PRMT R23, R12, 0x7610, R23 ;  /* 0x000076100c177816 */ /* 0x001fce0000000017 */
.L_x_272:
[----:B------:R-:W-:Y:S05]  /*9ce0*/  BSYNC.RECONVERGENT B2 ;  /* 0x0000000000027941 */ /* 0x000fea0003800200 */
.L_x_271:
        /* <DEDUP_REMOVED lines=19> */
.L_x_277:
[----:B------:R-:W0:Y:S01]  /*9e20*/  LDC.64 R12, c[0x0][0x380] ;  /* 0x0000e000ff0c7b82 */ /* 0x000e220000000a00 */
[----:B------:R-:W-:-:S05]  /*9e30*/  IMAD.IADD R15, R10, 0x1, R15 ;  /* 0x000000010a0f7824 */ /* 0x000fca00078e020f */
[----:B------:R-:W-:-:S05]  /*9e40*/  LEA R15, R15, R8, 0x5 ;  /* 0x000000080f0f7211 */ /* 0x000fca00078e28ff */
[----:B0-----:R-:W-:-:S06]  /*9e50*/  IMAD.WIDE R12, R15, 0x2, R12 ;  /* 0x000000020f0c7825 */ /* 0x001fcc00078e020c */
[----:B------:R1:W5:Y:S01]  /*9e60*/  LDG.E.U16 R13, desc[UR6][R12.64] ;  /* 0x000000060c0d7981 */ /* 0x000362000c1e1500 */
[----:B------:R-:W-:Y:S05]  /*9e70*/  BRA `(.L_x_276) ;  /* 0x0000000000147947 */ /* 0x000fea0003800000 */
.L_x_278:
[----:B------:R-:W-:-:S05]  /*9e80*/  VIADD R14, R14, 0x70 ;  /* 0x000000700e0e7836 */ /* 0x000fca0000000000 */
[----:B------:R-:W-:-:S05]  /*9e90*/  LEA R12, R21, R14, 0x18 ;  /* 0x0000000e150c7211 */ /* 0x000fca00078ec0ff */
[----:B------:R-:W-:-:S06]  /*9ea0*/  IMAD R12, R13, 0x2, R12 ;  /* 0x000000020d0c7824 */ /* 0x000fcc00078e020c */
[----:B------:R-:W0:Y:S02]  /*9eb0*/  LDS.U16 R12, [R12] ;  /* 0x000000000c0c7984 */ /* 0x000e240000000400 */
[----:B0-----:R-:W-:-:S07]  /*9ec0*/  PRMT R13, R12, 0x7610, R13 ;  /* 0x000076100c0d7816 */ /* 0x001fce000000000d */
.L_x_276:
[----:B------:R-:W-:Y:S05]  /*9ed0*/  BSYNC.RECONVERGENT B2 ;  /* 0x0000000000027941 */ /* 0x000fea0003800200 */
.L_x_275:
[----:B------:R-:W-:-:S04]  /*9ee0*/  HMUL2 R16, R16.H0_H0, R17.H0_H0 ;  /* 0x2000001110107232 */ /* 0x000fc80000000800 */
[----:B-----5:R-:W-:-:S04]  /*9ef0*/  HFMA2 R18, R13.H0_H0, R16.H0_H0, R18.H0_H0 ;  /* 0x200000100d127231 */ /* 0x020fc80000040812 */
[----:B------:R-:W-:-:S07]  /*9f00*/  HFMA2 R11, R36.H0_H0, R18.H0_H0, R11.H0_H0 ;  /* 0x20000012240b7231 */ /* 0x000fce000004080b */
.L_x_262:
[----:B------:R-:W-:Y:S05]  /*9f10*/  BSYNC.RECONVERGENT B1 ;  /* 0x0000000000017941 */ /* 0x000fea0003800200 */
.L_x_261:
        /* <DEDUP_REMOVED lines=19> */
[C-C-:B------:R-:W-:Y:S01]  /*a050*/  FADD R17, -R21.reuse, R16.reuse ;  /* 0x0000001015117221 */ /* 0x140fe20000000100 */
[C---:B-1----:R-:W-:Y:S01]  /*a060*/  LOP3.LUT R20, R12.reuse, R13, RZ, 0xfc, !PT ;  /* 0x0000000d0c147212 */ /* 0x042fe200078efcff */
        /* <DEDUP_REMOVED lines=27> */
.L_x_283:
[----:B------:R-:W0:Y:S01]  /*a220*/  LDC.64 R20, c[0x0][0x380] ;  /* 0x0000e000ff147b82 */ /* 0x000e220000000a00 */
[----:B------:R-:W-:-:S04]  /*a230*/  IMAD.IADD R23, R10, 0x1, R23 ;  /* 0x000000010a177824 */ /* 0x000fc800078e0217 */
[----:B------:R-:W-:-:S04]  /*a240*/  IMAD R23, R23, 0x20, R8 ;  /* 0x0000002017177824 */ /* 0x000fc800078e0208 */
[----:B0-----:R-:W-:-:S06]  /*a250*/  IMAD.WIDE R20, R23, 0x2, R20 ;  /* 0x0000000217147825 */ /* 0x001fcc00078e0214 */
[----:B------:R0:W5:Y:S01]  /*a260*/  LDG.E.U16 R21, desc[UR6][R20.64] ;  /* 0x0000000614157981 */ /* 0x000162000c1e1500 */
[----:B------:R-:W-:Y:S05]  /*a270*/  BRA `(.L_x_282) ;  /* 0x0000000000147947 */ /* 0x000fea0003800000 */
.L_x_284:
[----:B------:R-:W-:-:S05]  /*a280*/  VIADD R22, R22, 0x70 ;  /* 0x0000007016167836 */ /* 0x000fca0000000000 */
[----:B------:R-:W-:-:S05]  /*a290*/  LEA R20, R25, R22, 0x18 ;  /* 0x0000001619147211 */ /* 0x000fca00078ec0ff */
[----:B------:R-:W-:-:S06]  /*a2a0*/  IMAD R20, R21, 0x2, R20 ;  /* 0x0000000215147824 */ /* 0x000fcc00078e0214 */
[----:B------:R-:W0:Y:S02]  /*a2b0*/  LDS.U16 R20, [R20] ;  /* 0x0000000014147984 */ /* 0x000e240000000400 */
[----:B0-----:R-:W-:-:S07]  /*a2c0*/  PRMT R21, R20, 0x7610, R21 ;  /* 0x0000761014157816 */ /* 0x001fce0000000015 */
.L_x_282:
[----:B------:R-:W-:Y:S05]  /*a2d0*/  BSYNC.RECONVERGENT B2 ;  /* 0x0000000000027941 */ /* 0x000fea0003800200 */
.L_x_281:
[----:B------:R-:W-:Y:S01]  /*a2e0*/  ISETP.GE.AND P0, PT, R13, -0x1, PT ;  /* 0xffffffff0d00780c */ /* 0x000fe20003f06270 */
[----:B0-----:R-:W-:Y:S01]  /*a2f0*/  HMUL2 R20, R19.H0_H0, R18.H0_H0 ;  /* 0x2000001213147232 */ /* 0x001fe20000000800 */
[----:B------:R-:W-:Y:S01]  /*a300*/  BSSY.RECONVERGENT B2, `(.L_x_285) ;  /* 0x000001d000027945 */ /* 0x000fe20003800200 */
[----:B------:R-:W-:Y:S02]  /*a310*/  PRMT R23, RZ, 0x7610, R23 ;  /* 0x00007610ff177816 */ /* 0x000fe40000000017 */
[----:B------:R-:W-:Y:S01]  /*a320*/  ISETP.LT.OR P0, PT, R12, RZ, !P0 ;  /* 0x000000ff0c00720c */ /* 0x000fe20004701670 */
[----:B-----5:R-:W-:-:S03]  /*a330*/  HFMA2 R22, R21.H0_H0, R20.H0_H0, RZ.H0_H0 ;  /* 0x2000001415167231 */ /* 0x020fc600000408ff */
        /* <DEDUP_REMOVED lines=14> */
.L_x_287:
[----:B------:R-:W0:Y:S01]  /*a420*/  LDC.64 R20, c[0x0][0x380] ;  /* 0x0000e000ff147b82 */ /* 0x000e220000000a00 */
[----:B------:R-:W-:-:S04]  /*a430*/  IMAD.IADD R23, R10, 0x1, R23 ;  /* 0x000000010a177824 */ /* 0x000fc800078e0217 */
[----:B------:R-:W-:-:S04]  /*a440*/  IMAD R23, R23, 0x20, R8 ;  /* 0x0000002017177824 */ /* 0x000fc800078e0208 */
[----:B0-----:R-:W-:-:S05]  /*a450*/  IMAD.WIDE R20, R23, 0x2, R20 ;  /* 0x0000000217147825 */ /* 0x001fca00078e0214 */
[----:B------:R0:W5:Y:S01]  /*a460*/  LDG.E.U16 R23, desc[UR6][R20.64] ;  /* 0x0000000614177981 */ /* 0x000162000c1e1500 */
[----:B------:R-:W-:Y:S05]  /*a470*/  BRA `(.L_x_286) ;  /* 0x0000000000147947 */ /* 0x000fea0003800000 */
.L_x_288:
[----:B------:R-:W-:-:S05]  /*a480*/  VIADD R24, R24, 0x70 ;  /* 0x0000007018187836 */ /* 0x000fca0000000000 */
[----:B------:R-:W-:-:S05]  /*a490*/  LEA R20, R25, R24, 0x18 ;  /* 0x0000001819147211 */ /* 0x000fca00078ec0ff */
[----:B------:R-:W-:-:S06]  /*a4a0*/  IMAD R20, R21, 0x2, R20 ;  /* 0x0000000215147824 */ /* 0x000fcc00078e0214 */
[----:B------:R-:W0:Y:S02]  /*a4b0*/  LDS.U16 R20, [R20] ;  /* 0x0000000014147984 */ /* 0x000e240000000400 */
[----:B0-----:R-:W-:-:S07]  /*a4c0*/  PRMT R23, R20, 0x7610, R23 ;  /* 0x0000761014177816 */ /* 0x001fce0000000017 */
.L_x_286:
[----:B------:R-:W-:Y:S05]  /*a4d0*/  BSYNC.RECONVERGENT B2 ;  /* 0x0000000000027941 */ /* 0x000fea0003800200 */
.L_x_285:
        /* <DEDUP_REMOVED lines=20> */
.L_x_291:
[----:B------:R-:W0:Y:S01]  /*a620*/  LDC.64 R20, c[0x0][0x380] ;  /* 0x0000e000ff147b82 */ /* 0x000e220000000a00 */
[----:B------:R-:W-:-:S04]  /*a630*/  IMAD.IADD R19, R10, 0x1, R23 ;  /* 0x000000010a137824 */ /* 0x000fc800078e0217 */
[----:B------:R-:W-:-:S04]  /*a640*/  IMAD R19, R19, 0x20, R8 ;  /* 0x0000002013137824 */ /* 0x000fc800078e0208 */
[----:B0-----:R-:W-:-:S06]  /*a650*/  IMAD.WIDE R20, R19, 0x2, R20 ;  /* 0x0000000213147825 */ /* 0x001fcc00078e0214 */
[----:B------:R0:W5:Y:S01]  /*a660*/  LDG.E.U16 R21, desc[UR6][R20.64] ;  /* 0x0000000614157981 */ /* 0x000162000c1e1500 */
[----:B------:R-:W-:Y:S05]  /*a670*/  BRA `(.L_x_290) ;  /* 0x0000000000147947 */ /* 0x000fea0003800000 */
.L_x_292:
[----:B------:R-:W-:-:S05]  /*a680*/  VIADD R20, R20, 0x70 ;  /* 0x0000007014147836 */ /* 0x000fca0000000000 */
[----:B------:R-:W-:-:S05]  /*a690*/  LEA R20, R21, R20, 0x18 ;  /* 0x0000001415147211 */ /* 0x000fca00078ec0ff */
[----:B------:R-:W-:-:S06]  /*a6a0*/  IMAD R19, R19, 0x2, R20 ;  /* 0x0000000213137824 */ /* 0x000fcc00078e0214 */
[----:B------:R-:W0:Y:S02]  /*a6b0*/  LDS.U16 R19, [R19] ;  /* 0x0000000013137984 */ /* 0x000e240000000400 */
[----:B0-----:R-:W-:-:S07]  /*a6c0*/  PRMT R21, R19, 0x7610, R21 ;  /* 0x0000761013157816 */ /* 0x001fce0000000015 */
.L_x_290:
[----:B------:R-:W-:Y:S05]  /*a6d0*/  BSYNC.RECONVERGENT B2 ;  /* 0x0000000000027941 */ /* 0x000fea0003800200 */
.L_x_289:
        /* <DEDUP_REMOVED lines=9> */
[----:B0-----:R-:W0:Y:S01]  /*a770*/  S2R R20, SR_CgaCtaId ;  /* 0x0000000000147919 */ /* 0x001e220000008800 */
        /* <DEDUP_REMOVED lines=10> */
.L_x_295:
[----:B------:R-:W0:Y:S01]  /*a820*/  LDC.64 R12, c[0x0][0x380] ;  /* 0x0000e000ff0c7b82 */ /* 0x000e220000000a00 */
[----:B------:R-:W-:-:S04]  /*a830*/  IMAD.IADD R17, R10, 0x1, R17 ;  /* 0x000000010a117824 */ /* 0x000fc800078e0211 */
[----:B------:R-:W-:-:S04]  /*a840*/  IMAD R17, R17, 0x20, R8 ;  /* 0x0000002011117824 */ /* 0x000fc800078e0208 */
[----:B0-----:R-:W-:-:S06]  /*a850*/  IMAD.WIDE R12, R17, 0x2, R12 ;  /* 0x00000002110c7825 */ /* 0x001fcc00078e020c */
[----:B------:R1:W5:Y:S01]  /*a860*/  LDG.E.U16 R13, desc[UR6][R12.64] ;  /* 0x000000060c0d7981 */ /* 0x000362000c1e1500 */
[----:B------:R-:W-:Y:S05]  /*a870*/  BRA `(.L_x_294) ;  /* 0x0000000000147947 */ /* 0x000fea0003800000 */
.L_x_296:
[----:B------:R-:W-:-:S05]  /*a880*/  VIADD R19, R19, 0x70 ;  /* 0x0000007013137836 */ /* 0x000fca0000000000 */
[----:B------:R-:W-:-:S05]  /*a890*/  LEA R12, R20, R19, 0x18 ;  /* 0x00000013140c7211 */ /* 0x000fca00078ec0ff */
[----:B------:R-:W-:-:S06]  /*a8a0*/  IMAD R12, R13, 0x2, R12 ;  /* 0x000000020d0c7824 */ /* 0x000fcc00078e020c */
[----:B------:R-:W0:Y:S02]  /*a8b0*/  LDS.U16 R12, [R12] ;  /* 0x000000000c0c7984 */ /* 0x000e240000000400 */
[----:B0-----:R-:W-:-:S07]  /*a8c0*/  PRMT R13, R12, 0x7610, R13 ;  /* 0x000076100c0d7816 */ /* 0x001fce000000000d */
.L_x_294:
[----:B------:R-:W-:Y:S05]  /*a8d0*/  BSYNC.RECONVERGENT B2 ;  /* 0x0000000000027941 */ /* 0x000fea0003800200 */
.L_x_293:
[----:B------:R-:W-:-:S04]  /*a8e0*/  HMUL2 R14, R14.H0_H0, R15.H0_H0 ;  /* 0x2000000f0e0e7232 */ /* 0x000fc80000000800 */
[----:B-----5:R-:W-:-:S04]  /*a8f0*/  HFMA2 R13, R13.H0_H0, R14.H0_H0, R18.H0_H0 ;  /* 0x2000000e0d0d7231 */ /* 0x020fc80000040812 */
[----:B------:R-:W-:-:S07]  /*a900*/  HFMA2 R11, R39.H0_H0, R13.H0_H0, R11.H0_H0 ;  /* 0x2000000d270b7231 */ /* 0x000fce000004080b */
.L_x_280:
[----:B------:R-:W-:Y:S05]  /*a910*/  BSYNC.RECONVERGENT B1 ;  /* 0x0000000000017941 */ /* 0x000fea0003800200 */
.L_x_279:
[----:B------:R-:W3:Y:S04]  /*a920*/  LDG.E.U16 R46, desc[UR6][R30.64+0x42] ;  /* 0x000042061e2e7981 */ /* 0x000ee8000c1e1500 */
[----:B------:R-:W4:Y:S04]  /*a930*/  LDG.E.U16 R35, desc[UR6][R30.64+0x40] ;  /* 0x000040061e237981 */ /* 0x000f28000c1e1500 */
[----:B-1----:R1:W5:Y:S04]  /*a940*/  LDG.E.U16 R12, desc[UR6][R30.64+0x44] ;  /* 0x000044061e0c7981 */ /* 0x002368000c1e1500 */
[----:B------:R1:W5:Y:S04]  /*a950*/  LDG.E.U16 R13, desc[UR6][R30.64+0x46] ;  /* 0x000046061e0d7981 */ /* 0x000368000c1e1500 */
[----:B------:R1:W5:Y:S04]  /*a960*/  LDG.E.U16 R14, desc[UR6][R28.64+0x22] ;  /* 0x000022061c0e7981 */ /* 0x000368000c1e1500 */
[----:B------:R1:W5:Y:S04]  /*a970*/  LDG.E.U16 R15, desc[UR6][R30.64+0x48] ;  /* 0x000048061e0f7981 */ /* 0x000368000c1e1500 */
[----:B------:R1:W5:Y:S04]  /*a980*/  LDG.E.U16 R16, desc[UR6][R30.64+0x4a] ;  /* 0x00004a061e107981 */ /* 0x000368000c1e1500 */
[----:B------:R1:W5:Y:S04]  /*a990*/  LDG.E.U16 R17, desc[UR6][R28.64+0x24] ;  /* 0x000024061c117981 */ /* 0x000368000c1e1500 */
[----:B------:R1:W5:Y:S04]  /*a9a0*/  LDG.E.U16 R18, desc[UR6][R30.64+0x4c] ;  /* 0x00004c061e127981 */ /* 0x000368000c1e1500 */
[----:B------:R1:W5:Y:S04]  /*a9b0*/  LDG.E.U16 R19, desc[UR6][R30.64+0x4e] ;  /* 0x00004e061e137981 */ /* 0x000368000c1e1500 */
[----:B0-----:R1:W5:Y:S04]  /*a9c0*/  LDG.E.U16 R20, desc[UR6][R28.64+0x26] ;  /* 0x000026061c147981 */ /* 0x001368000c1e1500 */
[----:B------:R1:W5:Y:S04]  /*a9d0*/  LDG.E.U16 R21, desc[UR6][R30.64+0x50] ;  /* 0x000050061e157981 */ /* 0x000368000c1e1500 */
[----:B------:R1:W5:Y:S04]  /*a9e0*/  LDG.E.U16 R22, desc[UR6][R30.64+0x52] ;  /* 0x000052061e167981 */ /* 0x000368000c1e1500 */
[----:B------:R1:W5:Y:S04]  /*a9f0*/  LDG.E.U16 R23, desc[UR6][R28.64+0x28] ;  /* 0x000028061c177981 */ /* 0x000368000c1e1500 */
[----:B------:R1:W5:Y:S04]  /*aa00*/  LDG.E.U16 R24, desc[UR6][R30.64+0x54] ;  /* 0x000054061e187981 */ /* 0x000368000c1e1500 */
[----:B------:R1:W5:Y:S04]  /*aa10*/  LDG.E.U16 R25, desc[UR6][R30.64+0x56] ;  /* 0x000056061e197981 */ /* 0x000368000c1e1500 */
[----:B--2---:R1:W5:Y:S04]  /*aa20*/  LDG.E.U16 R26, desc[UR6][R28.64+0x2a] ;  /* 0x00002a061c1a7981 */ /* 0x004368000c1e1500 */
[----:B------:R1:W5:Y:S04]  /*aa30*/  LDG.E.U16 R27, desc[UR6][R30.64+0x58] ;  /* 0x000058061e1b7981 */ /* 0x000368000c1e1500 */
[----:B------:R1:W5:Y:S04]  /*aa40*/  LDG.E.U16 R36, desc[UR6][R30.64+0x5a] ;  /* 0x00005a061e247981 */ /* 0x000368000c1e1500 */
[----:B------:R1:W5:Y:S04]  /*aa50*/  LDG.E.U16 R37, desc[UR6][R28.64+0x2c] ;  /* 0x00002c061c257981 */ /* 0x000368000c1e1500 */
[----:B------:R1:W5:Y:S04]  /*aa60*/  LDG.E.U16 R38, desc[UR6][R30.64+0x5c] ;  /* 0x00005c061e267981 */ /* 0x000368000c1e1500 */
[----:B------:R1:W5:Y:S04]  /*aa70*/  LDG.E.U16 R39, desc[UR6][R30.64+0x5e] ;  /* 0x00005e061e277981 */ /* 0x000368000c1e1500 */
[----:B------:R1:W5:Y:S01]  /*aa80*/  LDG.E.U16 R40, desc[UR6][R28.64+0x2e] ;  /* 0x00002e061c287981 */ /* 0x000362000c1e1500 */
[----:B------:R-:W-:Y:S01]  /*aa90*/  MOV R42, 0x400 ;  /* 0x00000400002a7802 */ /* 0x000fe20000000f00 */
[----:B------:R-:W-:Y:S01]  /*aaa0*/  BSSY.RECONVERGENT B1, `(.L_x_297) ;  /* 0x000009e000017945 */ /* 0x000fe20003800200 */
[----:B------:R-:W0:Y:S02]  /*aab0*/  S2R R41, SR_CgaCtaId ;  /* 0x0000000000297919 */ /* 0x000e240000008800 */
[----:B0-----:R-:W-:-:S05]  /*aac0*/  LEA R43, R41, R42, 0x18 ;  /* 0x0000002a292b7211 */ /* 0x001fca00078ec0ff */
[----:B------:R-:W0:Y:S04]  /*aad0*/  LDS R44, [R43+0x28] ;  /* 0x000028002b2c7984 */ /* 0x000e280000000800 */
[----:B------:R-:W2:Y:S04]  /*aae0*/  LDS R45, [R43+0x20] ;  /* 0x000020002b2d7984 */ /* 0x000ea80000000800 */
[----:B------:R-:W1:Y:S04]  /*aaf0*/  LDS R50, [R43+0x50] ;  /* 0x000050002b327984 */ /* 0x000e680000000800 */
[----:B------:R0:W0:Y:S01]  /*ab00*/  LDS R47, [R43+0x58] ;  /* 0x000058002b2f7984 */ /* 0x0000220000000800 */
[----:B---3--:R-:W-:Y:S01]  /*ab10*/  HADD2.F32 R48, -RZ, R46.H0_H0 ;  /* 0x2000002eff307230 */ /* 0x008fe20000004100 */
[----:B0-----:R-:W-:Y:S01]  /*ab20*/  I2FP.F32.S32 R46, R44 ;  /* 0x0000002c002e7245 */ /* 0x001fe20000201400 */
[----:B----4-:R-:W-:-:S03]  /*ab30*/  HADD2.F32 R35, -RZ, R35.H0_H0 ;  /* 0x20000023ff237230 */ /* 0x010fc60000004100 */
[----:B------:R-:W-:Y:S01]  /*ab40*/  FADD R49, R48, 1 ;  /* 0x3f80000030317421 */ /* 0x000fe20000000000 */
[----:B--2---:R-:W-:Y:S01]  /*ab50*/  I2FP.F32.S32 R48, R45 ;  /* 0x0000002d00307245 */ /* 0x004fe20000201400 */
[----:B------:R-:W-:Y:S02]  /*ab60*/  FADD R35, R35, 1 ;  /* 0x3f80000023237421 */ /* 0x000fe40000000000 */
[----:B------:R-:W-:Y:S02]  /*ab70*/  FMUL R51, R46, R49 ;  /* 0x000000312e337220 */ /* 0x000fe40000400000 */
[----:B------:R-:W1:Y:S01]  /*ab80*/  LDC R49, c[0x0][0x3ac] ;  /* 0x0000eb00ff317b82 */ /* 0x000e620000000800 */
[----:B------:R-:W-:Y:S01]  /*ab90*/  FMUL R35, R48, R35 ;  /* 0x0000002330237220 */ /* 0x000fe20000400000 */
[----:B------:R-:W-:-:S03]  /*aba0*/  FFMA R56, R51, R34, -0.5 ;  /* 0xbf00000033387423 */ /* 0x000fc60000000022 */
[----:B------:R-:W-:Y:S02]  /*abb0*/  FFMA R57, R35, R34, -0.5 ;  /* 0xbf00000023397423 */ /* 0x000fe40000000022 */
[----:B------:R-:W-:-:S04]  /*abc0*/  FSETP.GT.AND P0, PT, R56, -1, PT ;  /* 0xbf8000003800780b */ /* 0x000fc80003f04000 */
[----:B------:R-:W-:-:S04]  /*abd0*/  FSETP.LEU.OR P0, PT, R57, -1, !P0 ;  /* 0xbf8000003900780b */ /* 0x000fc8000470b400 */
[----:B------:R-:W-:-:S04]  /*abe0*/  FSETP.GEU.OR P0, PT, R57, R48, P0 ;  /* 0x000000303900720b */ /* 0x000fc8000070e400 */
[----:B------:R-:W-:Y:S01]  /*abf0*/  FSETP.GEU.OR P0, PT, R56, R46, P0 ;  /* 0x0000002e3800720b */ /* 0x000fe2000070e400 */
[----:B-1----:R-:W-:-:S12]  /*ac00*/  IMAD R50, R0, R49, R50 ;  /* 0x0000003100327224 */ /* 0x002fd800078e0232 */
[----:B------:R-:W-:Y:S05]  /*ac10*/  @P0 BRA `(.L_x_298) ;  /* 0x0000000800180947 */ /* 0x000fea0003800000 */
[----:B------:R0:W5:Y:S01]  /*ac20*/  LDG.E.U16 R51, desc[UR6][R28.64+0x20] ;  /* 0x000020061c337981 */ /* 0x000162000c1e1500 */
[----:B------:R-:W1:Y:S01]  /*ac30*/  F2I.FLOOR.NTZ R53, R56 ;  /* 0x0000003800357305 */ /* 0x000e620000207100 */
[----:B------:R-:W-:Y:S07]  /*ac40*/  BSSY.RECONVERGENT B2, `(.L_x_299) ;  /* 0x0000029000027945 */ /* 0x000fee0003800200 */
[----:B------:R-:W2:Y:S01]  /*ac50*/  F2I.FLOOR.NTZ R52, R57 ;  /* 0x0000003900347305 */ /* 0x000ea20000207100 */
[----:B-1----:R-:W-:-:S02]  /*ac60*/  ISETP.GE.AND P0, PT, R53, R44, PT ;  /* 0x0000002c3500720c */ /* 0x002fc40003f06270 */
[----:B------:R-:W-:Y:S02]  /*ac70*/  I2FP.F32.S32 R35, R53 ;  /* 0x0000003500237245 */ /* 0x000fe40000201400 */
[----:B------:R-:W-:-:S03]  /*ac80*/  IADD3 R59, PT, PT, R53, 0x1, RZ ;  /* 0x00000001353b7810 */ /* 0x000fc60007ffe0ff */
[--C-:B------:R-:W-:Y:S01]  /*ac90*/  FADD R55, R56, -R35.reuse ;  /* 0x8000002338377221 */ /* 0x100fe20000000000 */
[----:B--2---:R-:W-:Y:S01]  /*aca0*/  ISETP.GE.OR P0, PT, R52, R45, P0 ;  /* 0x0000002d3400720c */ /* 0x004fe20000706670 */
[----:B------:R-:W-:Y:S01]  /*acb0*/  FADD R35, -R56, R35 ;  /* 0x0000002338237221 */ /* 0x000fe20000000100 */
[----:B------:R-:W-:Y:S02]  /*acc0*/  LOP3.LUT R58, R52, R53, RZ, 0xfc, !PT ;  /* 0x00000035343a7212 */ /* 0x000fe400078efcff */
[----:B------:R-:W-:Y:S02]  /*acd0*/  I2FP.F32.S32 R34, R52 ;  /* 0x0000003400227245 */ /* 0x000fe40000201400 */
[----:B------:R-:W-:Y:S01]  /*ace0*/  ISETP.LT.OR P0, PT, R58, RZ, P0 ;  /* 0x000000ff3a00720c */ /* 0x000fe20000701670 */
[----:B------:R-:W-:Y:S01]  /*acf0*/  VIADD R58, R52, 0x1 ;  /* 0x00000001343a7836 */ /* 0x000fe20000000000 */
[----:B------:R-:W-:Y:S01]  /*ad00*/  F2FP.F16.F32.PACK_AB R55, RZ, R55 ;  /* 0x00000037ff37723e */ /* 0x000fe200000000ff */
[C-C-:B------:R-:W-:Y:S01]  /*ad10*/  FADD R54, R57.reuse, -R34.reuse ;  /* 0x8000002239367221 */ /* 0x140fe20000000000 */
[----:B------:R-:W-:Y:S01]  /*ad20*/  FADD R34, -R57, R34 ;  /* 0x0000002239227221 */ /* 0x000fe20000000100 */
[----:B------:R-:W-:Y:S01]  /*ad30*/  FADD R57, R35, 1 ;  /* 0x3f80000023397421 */ /* 0x000fe20000000000 */
[----:B------:R-:W-:-:S02]  /*ad40*/  PRMT R35, RZ, 0x7610, R35 ;  /* 0x00007610ff237816 */ /* 0x000fc40000000023 */
[----:B------:R-:W-:Y:S01]  /*ad50*/  FADD R56, R34, 1 ;  /* 0x3f80000022387421 */ /* 0x000fe20000000000 */
[----:B------:R-:W-:Y:S02]  /*ad60*/  F2FP.F16.F32.PACK_AB R54, RZ, R54 ;  /* 0x00000036ff36723e */ /* 0x000fe400000000ff */
[----:B------:R-:W-:Y:S02]  /*ad70*/  F2FP.F16.F32.PACK_AB R57, RZ, R57 ;  /* 0x00000039ff39723e */ /* 0x000fe400000000ff */
[----:B------:R-:W-:Y:S01]  /*ad80*/  F2FP.F16.F32.PACK_AB R56, RZ, R56 ;  /* 0x00000038ff38723e */ /* 0x000fe200000000ff */
[----:B0-----:R-:W-:Y:S06]  /*ad90*/  @P0 BRA `(.L_x_300) ;  /* 0x00000000004c0947 */ /* 0x001fec0003800000 */
[----:B------:R-:W0:Y:S01]  /*ada0*/  LDS R35, [R43+0x68] ;  /* 0x000068002b237984 */ /* 0x000e220000000800 */
[----:B------:R-:W-:Y:S01]  /*adb0*/  IMAD R61, R52, R44, R53 ;  /* 0x0000002c343d7224 */ /* 0x000fe200078e0235 */
[----:B0-----:R-:W-:-:S13]  /*adc0*/  ISETP.GE.AND P0, PT, R35, RZ, PT ;  /* 0x000000ff2300720c */ /* 0x001fda0003f06270 */
[----:B------:R-:W-:Y:S05]  /*add0*/  @!P0 BRA `(.L_x_301) ;  /* 0x0000000000108947 */ /* 0x000fea0003800000 */
[----:B------:R-:W-:-:S04]  /*ade0*/  IMAD R34, R61, 0x20, R8 ;  /* 0x000000203d227824 */ /* 0x000fc800078e0208 */
[----:B------:R-:W-:-:S05]  /*adf0*/  IMAD.IADD R35, R34, 0x1, R35 ;  /* 0x0000000122237824 */ /* 0x000fca00078e0223 */
[----:B------:R-:W-:-:S13]  /*ae00*/  ISETP.GE.AND P0, PT, R35, R2, PT ;  /* 0x000000022300720c */ /* 0x000fda0003f06270 */
[----:B------:R-:W-:Y:S05]  /*ae10*/  @!P0 BRA `(.L_x_302) ;  /* 0x0000000000188947 */ /* 0x000fea0003800000 */
.L_x_301:
[----:B------:R-:W0:Y:S01]  /*ae20*/  LDC.64 R34, c[0x0][0x380] ;  /* 0x0000e000ff227b82 */ /* 0x000e220000000a00 */
[----:B------:R-:W-:-:S04]  /*ae30*/  IMAD.IADD R61, R50, 0x1, R61 ;  /* 0x00000001323d7824 */ /* 0x000fc800078e023d */
[----:B------:R-:W-:-:S04]  /*ae40*/  IMAD R61, R61, 0x20, R8 ;  /* 0x000000203d3d7824 */ /* 0x000fc800078e0208 */
[----:B0-----:R-:W-:-:S06]  /*ae50*/  IMAD.WIDE R34, R61, 0x2, R34 ;  /* 0x000000023d227825 */ /* 0x001fcc00078e0222 */
[----:B------:R0:W5:Y:S01]  /*ae60*/  LDG.E.U16 R35, desc[UR6][R34.64] ;  /* 0x0000000622237981 */ /* 0x000162000c1e1500 */
[----:B------:R-:W-:Y:S05]  /*ae70*/  BRA `(.L_x_300) ;  /* 0x0000000000147947 */ /* 0x000fea0003800000 */
.L_x_302:
[----:B------:R-:W-:-:S05]  /*ae80*/  VIADD R34, R42, 0x70 ;  /* 0x000000702a227836 */ /* 0x000fca0000000000 */
[----:B------:R-:W-:-:S04]  /*ae90*/  LEA R34, R41, R34, 0x18 ;  /* 0x0000002229227211 */ /* 0x000fc800078ec0ff */
[----:B------:R-:W-:-:S06]  /*aea0*/  LEA R34, R35, R34, 0x1 ;  /* 0x0000002223227211 */ /* 0x000fcc00078e08ff */
[----:B------:R-:W0:Y:S02]  /*aeb0*/  LDS.U16 R34, [R34] ;  /* 0x0000000022227984 */ /* 0x000e240000000400 */
[----:B0-----:R-:W-:-:S07]  /*aec0*/  PRMT R35, R34, 0x7610, R35 ;  /* 0x0000761022237816 */ /* 0x001fce0000000023 */
.L_x_300:
[----:B------:R-:W-:Y:S05]  /*aed0*/  BSYNC.RECONVERGENT B2 ;  /* 0x0000000000027941 */ /* 0x000fea0003800200 */
.L_x_299:
        /* <DEDUP_REMOVED lines=10> */
[----:B0-----:R-:W0:Y:S01]  /*af80*/  LDS R34, [R43+0x68] ;  /* 0x000068002b227984 */ /* 0x001e220000000800 */
[----:B------:R-:W-:Y:S01]  /*af90*/  IMAD R61, R52, R44, R59 ;  /* 0x0000002c343d7224 */ /* 0x000fe200078e023b */
[----:B0-----:R-:W-:-:S13]  /*afa0*/  ISETP.GE.AND P1, PT, R34, RZ, PT ;  /* 0x000000ff2200720c */ /* 0x001fda0003f26270 */
[----:B------:R-:W-:Y:S05]  /*afb0*/  @!P1 BRA `(.L_x_305) ;  /* 0x0000000000109947 */ /* 0x000fea0003800000 */
[----:B------:R-:W-:-:S04]  /*afc0*/  IMAD R35, R61, 0x20, R8 ;  /* 0x000000203d237824 */ /* 0x000fc800078e0208 */
[----:B------:R-:W-:-:S05]  /*afd0*/  IMAD.IADD R35, R35, 0x1, R34 ;  /* 0x0000000123237824 */ /* 0x000fca00078e0222 */
[----:B------:R-:W-:-:S13]  /*afe0*/  ISETP.GE.AND P1, PT, R35, R2, PT ;  /* 0x000000022300720c */ /* 0x000fda0003f26270 */
[----:B------:R-:W-:Y:S05]  /*aff0*/  @!P1 BRA `(.L_x_306) ;  /* 0x0000000000189947 */ /* 0x000fea0003800000 */
.L_x_305:
[----:B------:R-:W0:Y:S01]  /*b000*/  LDC.64 R34, c[0x0][0x380] ;  /* 0x0000e000ff227b82 */ /* 0x000e220000000a00 */
[----:B------:R-:W-:-:S04]  /*b010*/  IMAD.IADD R61, R50, 0x1, R61 ;  /* 0x00000001323d7824 */ /* 0x000fc800078e023d */
[----:B------:R-:W-:-:S04]  /*b020*/  IMAD R61, R61, 0x20, R8 ;  /* 0x000000203d3d7824 */ /* 0x000fc800078e0208 */
[----:B0-----:R-:W-:-:S06]  /*b030*/  IMAD.WIDE R34, R61, 0x2, R34 ;  /* 0x000000023d227825 */ /* 0x001fcc00078e0222 */
[----:B------:R1:W5:Y:S01]  /*b040*/  LDG.E.U16 R35, desc[UR6][R34.64] ;  /* 0x0000000622237981 */ /* 0x000362000c1e1500 */
[----:B------:R-:W-:Y:S05]  /*b050*/  BRA `(.L_x_304) ;  /* 0x0000000000147947 */ /* 0x000fea0003800000 */
.L_x_306:
[----:B------:R-:W-:-:S05]  /*b060*/  VIADD R34, R42, 0x70 ;  /* 0x000000702a227836 */ /* 0x000fca0000000000 */
[----:B------:R-:W-:-:S04]  /*b070*/  LEA R34, R41, R34, 0x18 ;  /* 0x0000002229227211 */ /* 0x000fc800078ec0ff */
[----:B------:R-:W-:-:S06]  /*b080*/  LEA R34, R35, R34, 0x1 ;  /* 0x0000002223227211 */ /* 0x000fcc00078e08ff */
[----:B------:R-:W0:Y:S02]  /*b090*/  LDS.U16 R34, [R34] ;  /* 0x0000000022227984 */ /* 0x000e240000000400 */
[----:B0-----:R-:W-:-:S07]  /*b0a0*/  PRMT R35, R34, 0x7610, R35 ;  /* 0x0000761022237816 */ /* 0x001fce0000000023 */
.L_x_304:
[----:B------:R-:W-:Y:S05]  /*b0b0*/  BSYNC.RECONVERGENT B2 ;  /* 0x0000000000027941 */ /* 0x000fea0003800200 */
.L_x_303:
[----:B------:R-:W-:Y:S01]  /*b0c0*/  ISETP.GE.AND P1, PT, R53, RZ, PT ;  /* 0x000000ff3500720c */ /* 0x000fe20003f26270 */
[----:B------:R-:W-:Y:S01]  /*b0d0*/  HMUL2 R56, R56.H0_H0, R55.H0_H0 ;  /* 0x2000003738387232 */ /* 0x000fe20000000800 */
[----:B------:R-:W-:Y:S02]  /*b0e0*/  BSSY.RECONVERGENT B2, `(.L_x_307) ;  /* 0x000001a000027945 */ /* 0x000fe40003800200 */
[----:B------:R-:W-:Y:S01]  /*b0f0*/  ISETP.LT.OR P1, PT, R52, -0x1, !P1 ;  /* 0xffffffff3400780c */ /* 0x000fe20004f21670 */
[----:B-----5:R-:W-:Y:S01]  /*b100*/  HFMA2 R60, R35.H0_H0, R56.H0_H0, R60.H0_H0 ;  /* 0x20000038233c7231 */ /* 0x020fe2000004083c */
[----:B------:R-:W-:Y:S02]  /*b110*/  PRMT R35, RZ, 0x7610, R35 ;  /* 0x00007610ff237816 */ /* 0x000fe40000000023 */
[----:B------:R-:W-:-:S04]  /*b120*/  ISETP.GE.OR P1, PT, R58, R45, P1 ;  /* 0x0000002d3a00720c */ /* 0x000fc80000f26670 */
[----:B------:R-:W-:-:S13]  /*b130*/  ISETP.GE.OR P1, PT, R53, R44, P1 ;  /* 0x0000002c3500720c */ /* 0x000fda0000f26670 */
[----:B------:R-:W-:Y:S05]  /*b140*/  @P1 BRA `(.L_x_308) ;  /* 0x00000000004c1947 */ /* 0x000fea0003800000 */
[----:B------:R-:W2:Y:S01]  /*b150*/  LDS R35, [R43+0x68] ;  /* 0x000068002b237984 */ /* 0x000ea20000000800 */
[----:B------:R-:W-:Y:S01]  /*b160*/  IMAD R61, R58, R44, R53 ;  /* 0x0000002c3a3d7224 */ /* 0x000fe200078e0235 */
[----:B--2---:R-:W-:-:S13]  /*b170*/  ISETP.GE.AND P1, PT, R35, RZ, PT ;  /* 0x000000ff2300720c */ /* 0x004fda0003f26270 */
[----:B------:R-:W-:Y:S05]  /*b180*/  @!P1 BRA `(.L_x_309) ;  /* 0x0000000000109947 */ /* 0x000fea0003800000 */
[----:B01----:R-:W-:-:S04]  /*b190*/  IMAD R34, R61, 0x20, R8 ;  /* 0x000000203d227824 */ /* 0x003fc800078e0208 */
[----:B------:R-:W-:-:S05]  /*b1a0*/  IMAD.IADD R35, R34, 0x1, R35 ;  /* 0x0000000122237824 */ /* 0x000fca00078e0223 */
[----:B------:R-:W-:-:S13]  /*b1b0*/  ISETP.GE.AND P1, PT, R35, R2, PT ;  /* 0x000000022300720c */ /* 0x000fda0003f26270 */
[----:B------:R-:W-:Y:S05]  /*b1c0*/  @!P1 BRA `(.L_x_310) ;  /* 0x0000000000189947 */ /* 0x000fea0003800000 */
.L_x_309:
[----:B01----:R-:W0:Y:S01]  /*b1d0*/  LDC.64 R34, c[0x0][0x380] ;  /* 0x0000e000ff227b82 */ /* 0x003e220000000a00 */
[----:B------:R-:W-:-:S04]  /*b1e0*/  IMAD.IADD R61, R50, 0x1, R61 ;  /* 0x00000001323d7824 */ /* 0x000fc800078e023d */
[----:B------:R-:W-:-:S04]  /*b1f0*/  IMAD R61, R61, 0x20, R8 ;  /* 0x000000203d3d7824 */ /* 0x000fc800078e0208 */
[----:B0-----:R-:W-:-:S06]  /*b200*/  IMAD.WIDE R34, R61, 0x2, R34 ;  /* 0x000000023d227825 */ /* 0x001fcc00078e0222 */
[----:B------:R2:W5:Y:S01]  /*b210*/  LDG.E.U16 R35, desc[UR6][R34.64] ;  /* 0x0000000622237981 */ /* 0x000562000c1e1500 */
[----:B------:R-:W-:Y:S05]  /*b220*/  BRA `(.L_x_308) ;  /* 0x0000000000147947 */ /* 0x000fea0003800000 */
.L_x_310:
[----:B------:R-:W-:-:S05]  /*b230*/  VIADD R34, R42, 0x70 ;  /* 0x000000702a227836 */ /* 0x000fca0000000000 */
[----:B------:R-:W-:-:S04]  /*b240*/  LEA R34, R41, R34, 0x18 ;  /* 0x0000002229227211 */ /* 0x000fc800078ec0ff */
[----:B------:R-:W-:-:S06]  /*b250*/  LEA R34, R35, R34, 0x1 ;  /* 0x0000002223227211 */ /* 0x000fcc00078e08ff */
[----:B------:R-:W0:Y:S02]  /*b260*/  LDS.U16 R34, [R34] ;  /* 0x0000000022227984 */ /* 0x000e240000000400 */
[----:B0-----:R-:W-:-:S07]  /*b270*/  PRMT R35, R34, 0x7610, R35 ;  /* 0x0000761022237816 */ /* 0x001fce0000000023 */
.L_x_308:
[----:B------:R-:W-:Y:S05]  /*b280*/  BSYNC.RECONVERGENT B2 ;  /* 0x0000000000027941 */ /* 0x000fea0003800200 */
.L_x_307:
[----:B------:R-:W-:Y:S01]  /*b290*/  VIMNMX R52, PT, PT, R52, R53, PT ;  /* 0x0000003534347248 */ /* 0x000fe20003fe0100 */
[----:B------:R-:W-:Y:S01]  /*b2a0*/  HMUL2 R57, R54.H0_H0, R57.H0_H0 ;  /* 0x2000003936397232 */ /* 0x000fe20000000800 */
[----:B------:R-:W-:Y:S01]  /*b2b0*/  ISETP.GE.OR P0, PT, R58, R45, P0 ;  /* 0x0000002d3a00720c */ /* 0x000fe20000706670 */
[----:B------:R-:W-:Y:S02]  /*b2c0*/  BSSY.RECONVERGENT B2, `(.L_x_311) ;  /* 0x0000018000027945 */ /* 0x000fe40003800200 */
[----:B-----5:R-:W-:Y:S01]  /*b2d0*/  HFMA2 R60, R35.H0_H0, R57.H0_H0, R60.H0_H0 ;  /* 0x20000039233c7231 */ /* 0x020fe2000004083c */
[----:B------:R-:W-:Y:S02]  /*b2e0*/  ISETP.LT.OR P0, PT, R52, -0x1, P0 ;  /* 0xffffffff3400780c */ /* 0x000fe40000701670 */
[----:B------:R-:W-:-:S11]  /*b2f0*/  PRMT R35, RZ, 0x7610, R35 ;  /* 0x00007610ff237816 */ /* 0x000fd60000000023 */
[----:B------:R-:W-:Y:S05]  /*b300*/  @P0 BRA `(.L_x_312) ;  /* 0x00000000004c0947 */ /* 0x000fea0003800000 */
[----:B------:R-:W3:Y:S01]  /*b310*/  LDS R35, [R43+0x68] ;  /* 0x000068002b237984 */ /* 0x000ee20000000800 */
[----:B------:R-:W-:Y:S01]  /*b320*/  IMAD R53, R58, R44, R59 ;  /* 0x0000002c3a357224 */ /* 0x000fe200078e023b */
[----:B---3--:R-:W-:-:S13]  /*b330*/  ISETP.GE.AND P0, PT, R35, RZ, PT ;  /* 0x000000ff2300720c */ /* 0x008fda0003f06270 */
[----:B------:R-:W-:Y:S05]  /*b340*/  @!P0 BRA `(.L_x_313) ;  /* 0x0000000000108947 */ /* 0x000fea0003800000 */
[----:B012---:R-:W-:-:S04]  /*b350*/  IMAD R34, R53, 0x20, R8 ;  /* 0x0000002035227824 */ /* 0x007fc800078e0208 */
[----:B------:R-:W-:-:S05]  /*b360*/  IMAD.IADD R35, R34, 0x1, R35 ;  /* 0x0000000122237824 */ /* 0x000fca00078e0223 */
[----:B------:R-:W-:-:S13]  /*b370*/  ISETP.GE.AND P0, PT, R35, R2, PT ;  /* 0x000000022300720c */ /* 0x000fda0003f06270 */
[----:B------:R-:W-:Y:S05]  /*b380*/  @!P0 BRA `(.L_x_314) ;  /* 0x0000000000188947 */ /* 0x000fea0003800000 */
.L_x_313:
[----:B012---:R-:W0:Y:S01]  /*b390*/  LDC.64 R34, c[0x0][0x380] ;  /* 0x0000e000ff227b82 */ /* 0x007e220000000a00 */
[----:B------:R-:W-:-:S04]  /*b3a0*/  IMAD.IADD R53, R50, 0x1, R53 ;  /* 0x0000000132357824 */ /* 0x000fc800078e0235 */
[----:B------:R-:W-:-:S04]  /*b3b0*/  IMAD R53, R53, 0x20, R8 ;  /* 0x0000002035357824 */ /* 0x000fc800078e0208 */
[----:B0-----:R-:W-:-:S06]  /*b3c0*/  IMAD.WIDE R34, R53, 0x2, R34 ;  /* 0x0000000235227825 */ /* 0x001fcc00078e0222 */
[----:B------:R3:W5:Y:S01]  /*b3d0*/  LDG.E.U16 R35, desc[UR6][R34.64] ;  /* 0x0000000622237981 */ /* 0x000762000c1e1500 */
[----:B------:R-:W-:Y:S05]  /*b3e0*/  BRA `(.L_x_312) ;  /* 0x0000000000147947 */ /* 0x000fea0003800000 */
.L_x_314:
[----:B------:R-:W-:-:S05]  /*b3f0*/  VIADD R34, R42, 0x70 ;  /* 0x000000702a227836 */ /* 0x000fca0000000000 */
[----:B------:R-:W-:-:S04]  /*b400*/  LEA R34, R41, R34, 0x18 ;  /* 0x0000002229227211 */ /* 0x000fc800078ec0ff */
[----:B------:R-:W-:-:S06]  /*b410*/  LEA R34, R35, R34, 0x1 ;  /* 0x0000002223227211 */ /* 0x000fcc00078e08ff */
[----:B------:R-:W0:Y:S02]  /*b420*/  LDS.U16 R34, [R34] ;  /* 0x0000000022227984 */ /* 0x000e240000000400 */
[----:B0-----:R-:W-:-:S07]  /*b430*/  PRMT R35, R34, 0x7610, R35 ;  /* 0x0000761022237816 */ /* 0x001fce0000000023 */
.L_x_312:
[----:B------:R-:W-:Y:S05]  /*b440*/  BSYNC.RECONVERGENT B2 ;  /* 0x0000000000027941 */ /* 0x000fea0003800200 */
.L_x_311:
[----:B------:R-:W-:-:S04]  /*b450*/  HMUL2 R54, R54.H0_H0, R55.H0_H0 ;  /* 0x2000003736367232 */ /* 0x000fc80000000800 */
[----:B-----5:R-:W-:-:S04]  /*b460*/  HFMA2 R35, R35.H0_H0, R54.H0_H0, R60.H0_H0 ;  /* 0x2000003623237231 */ /* 0x020fc8000004083c */
[----:B------:R-:W-:-:S07]  /*b470*/  HFMA2 R11, R51.H0_H0, R35.H0_H0, R11.H0_H0 ;  /* 0x20000023330b7231 */ /* 0x000fce000004080b */
.L_x_298:
[----:B------:R-:W-:Y:S05]  /*b480*/  BSYNC.RECONVERGENT B1 ;  /* 0x0000000000017941 */ /* 0x000fea0003800200 */
.L_x_297:
[----:B0123-5:R-:W-:Y:S01]  /*b490*/  HADD2.F32 R34, -RZ, R13.H0_H0 ;  /* 0x2000000dff227230 */ /* 0x02ffe20000004100 */
[----:B------:R-:W-:Y:S01]  /*b4a0*/  BSSY.RECONVERGENT B1, `(.L_x_315) ;  /* 0x0000093000017945 */ /* 0x000fe20003800200 */
[----:B------:R-:W-:Y:S02]  /*b4b0*/  HADD2.F32 R13, -RZ, R12.H0_H0 ;  /* 0x2000000cff0d7230 */ /* 0x000fe40000004100 */
[----:B------:R-:W-:Y:S02]  /*b4c0*/  IMAD.MOV.U32 R12, RZ, RZ, 0x3f000000 ;  /* 0x3f000000ff0c7424 */ /* 0x000fe400078e00ff */
[----:B------:R-:W-:Y:S01]  /*b4d0*/  FADD R35, R34, 1 ;  /* 0x3f80000022237421 */ /* 0x000fe20000000000 */
[----:B------:R-:W-:-:S03]  /*b4e0*/  FADD R13, R13, 1 ;  /* 0x3f8000000d0d7421 */ /* 0x000fc60000000000 */
[----:B------:R-:W-:Y:S01]  /*b4f0*/  FMUL R35, R46, R35 ;  /* 0x000000232e237220 */ /* 0x000fe20000400000 */
[----:B------:R-:W-:-:S03]  /*b500*/  FMUL R13, R48, R13 ;  /* 0x0000000d300d7220 */ /* 0x000fc60000400000 */
[-C--:B------:R-:W-:Y:S01]  /*b510*/  FFMA R58, R35, R12.reuse, -0.5 ;  /* 0xbf000000233a7423 */ /* 0x080fe2000000000c */
[----:B------:R-:W-:-:S04]  /*b520*/  FFMA R55, R13, R12, -0.5 ;  /* 0xbf0000000d377423 */ /* 0x000fc8000000000c */
        /* <DEDUP_REMOVED lines=8> */
[C---:B0-----:R-:W-:Y:S01]  /*b5b0*/  ISETP.GE.AND P0, PT, R51.reuse, R44, PT ;  /* 0x0000002c3300720c */ /* 0x041fe20003f06270 */
[----:B------:R-:W-:Y:S01]  /*b5c0*/  VIADD R57, R51, 0x1 ;  /* 0x0000000133397836 */ /* 0x000fe20000000000 */
[----:B------:R-:W-:-:S05]  /*b5d0*/  I2FP.F32.S32 R35, R51 ;  /* 0x0000003300237245 */ /* 0x000fca0000201400 */
[C-C-:B------:R-:W-:Y:S01]  /*b5e0*/  FADD R53, R58.reuse, -R35.reuse ;  /* 0x800000233a357221 */ /* 0x140fe20000000000 */
[C---:B-1----:R-:W-:Y:S01]  /*b5f0*/  LOP3.LUT R56, R13.reuse, R51, RZ, 0xfc, !PT ;  /* 0x000000330d387212 */ /* 0x042fe200078efcff */
[----:B------:R-:W-:Y:S01]  /*b600*/  FADD R35, -R58, R35 ;  /* 0x000000233a237221 */ /* 0x000fe20000000100 */
[C---:B------:R-:W-:Y:S02]  /*b610*/  ISETP.GE.OR P0, PT, R13.reuse, R45, P0 ;  /* 0x0000002d0d00720c */ /* 0x040fe40000706670 */
        /* <DEDUP_REMOVED lines=12> */
[----:B------:R-:W-:Y:S06]  /*b6e0*/  @P0 BRA `(.L_x_318) ;  /* 0x00000000004c0947 */ /* 0x000fec0003800000 */
        /* <DEDUP_REMOVED lines=8> */
.L_x_319:
[----:B------:R-:W0:Y:S01]  /*b770*/  LDC.64 R34, c[0x0][0x380] ;  /* 0x0000e000ff227b82 */ /* 0x000e220000000a00 */
[----:B------:R-:W-:-:S05]  /*b780*/  IADD3 R59, PT, PT, R50, R59, RZ ;  /* 0x0000003b323b7210 */ /* 0x000fca0007ffe0ff */
[----:B------:R-:W-:-:S04]  /*b790*/  IMAD R59, R59, 0x20, R8 ;  /* 0x000000203b3b7824 */ /* 0x000fc800078e0208 */
[----:B0-----:R-:W-:-:S06]  /*b7a0*/  IMAD.WIDE R34, R59, 0x2, R34 ;  /* 0x000000023b227825 */ /* 0x001fcc00078e0222 */
[----:B------:R0:W5:Y:S01]  /*b7b0*/  LDG.E.U16 R35, desc[UR6][R34.64] ;  /* 0x0000000622237981 */ /* 0x000162000c1e1500 */
[----:B------:R-:W-:Y:S05]  /*b7c0*/  BRA `(.L_x_318) ;  /* 0x0000000000147947 */ /* 0x000fea0003800000 */
.L_x_320:
[----:B------:R-:W-:-:S05]  /*b7d0*/  VIADD R34, R42, 0x70 ;  /* 0x000000702a227836 */ /* 0x000fca0000000000 */
[----:B------:R-:W-:-:S05]  /*b7e0*/  LEA R34, R41, R34, 0x18 ;  /* 0x0000002229227211 */ /* 0x000fca00078ec0ff */
[----:B------:R-:W-:-:S06]  /*b7f0*/  IMAD R34, R35, 0x2, R34 ;  /* 0x0000000223227824 */ /* 0x000fcc00078e0222 */
[----:B------:R-:W0:Y:S02]  /*b800*/  LDS.U16 R34, [R34] ;  /* 0x0000000022227984 */ /* 0x000e240000000400 */
[----:B0-----:R-:W-:-:S07]  /*b810*/  PRMT R35, R34, 0x7610, R35 ;  /* 0x0000761022237816 */ /* 0x001fce0000000023 */
.L_x_318:
[----:B------:R-:W-:Y:S05]  /*b820*/  BSYNC.RECONVERGENT B2 ;  /* 0x0000000000027941 */ /* 0x000fea0003800200 */
.L_x_317:
        /* <DEDUP_REMOVED lines=10> */
[----:B------:R-:W1:Y:S01]  /*b8d0*/  LDS R35, [R43+0x68] ;  /* 0x000068002b237984 */ /* 0x000e620000000800 */
[----:B------:R-:W-:Y:S01]  /*b8e0*/  IMAD R59, R13, R44, R57 ;  /* 0x0000002c0d3b7224 */ /* 0x000fe200078e0239 */
[----:B-1----:R-:W-:-:S13]  /*b8f0*/  ISETP.GE.AND P1, PT, R35, RZ, PT ;  /* 0x000000ff2300720c */ /* 0x002fda0003f26270 */
[----:B------:R-:W-:Y:S05]  /*b900*/  @!P1 BRA `(.L_x_323) ;  /* 0x0000000000109947 */ /* 0x000fea0003800000 */
[----:B0-----:R-:W-:-:S04]  /*b910*/  IMAD R34, R59, 0x20, R8 ;  /* 0x000000203b227824 */ /* 0x001fc800078e0208 */
[----:B------:R-:W-:-:S05]  /*b920*/  IMAD.IADD R35, R34, 0x1, R35 ;  /* 0x0000000122237824 */ /* 0x000fca00078e0223 */
[----:B------:R-:W-:-:S13]  /*b930*/  ISETP.GE.AND P1, PT, R35, R2, PT ;  /* 0x000000022300720c */ /* 0x000fda0003f26270 */
[----:B------:R-:W-:Y:S05]  /*b940*/  @!P1 BRA `(.L_x_324) ;  /* 0x0000000000189947 */ /* 0x000fea0003800000 */
.L_x_323:
[----:B0-----:R-:W0:Y:S01]  /*b950*/  LDC.64 R34, c[0x0][0x380] ;  /* 0x0000e000ff227b82 */ /* 0x001e220000000a00 */
[----:B------:R-:W-:-:S05]  /*b960*/  IADD3 R59, PT, PT, R50, R59, RZ ;  /* 0x0000003b323b7210 */ /* 0x000fca0007ffe0ff */
[----:B------:R-:W-:-:S04]  /*b970*/  IMAD R59, R59, 0x20, R8 ;  /* 0x000000203b3b7824 */ /* 0x000fc800078e0208 */
[----:B0-----:R-:W-:-:S06]  /*b980*/  IMAD.WIDE R34, R59, 0x2, R34 ;  /* 0x000000023b227825 */ /* 0x001fcc00078e0222 */
[----:B------:R1:W5:Y:S01]  /*b990*/  LDG.E.U16 R35, desc[UR6][R34.64] ;  /* 0x0000000622237981 */ /* 0x000362000c1e1500 */
[----:B------:R-:W-:Y:S05]  /*b9a0*/  BRA `(.L_x_322) ;  /* 0x0000000000147947 */ /* 0x000fea0003800000 */
.L_x_324:
[----:B------:R-:W-:-:S05]  /*b9b0*/  VIADD R34, R42, 0x70 ;  /* 0x000000702a227836 */ /* 0x000fca0000000000 */
[----:B------:R-:W-:-:S05]  /*b9c0*/  LEA R34, R41, R34, 0x18 ;  /* 0x0000002229227211 */ /* 0x000fca00078ec0ff */
[----:B------:R-:W-:-:S06]  /*b9d0*/  IMAD R34, R35, 0x2, R34 ;  /* 0x0000000223227824 */ /* 0x000fcc00078e0222 */
[----:B------:R-:W0:Y:S02]  /*b9e0*/  LDS.U16 R34, [R34] ;  /* 0x0000000022227984 */ /* 0x000e240000000400 */
[----:B0-----:R-:W-:-:S07]  /*b9f0*/  PRMT R35, R34, 0x7610, R35 ;  /* 0x0000761022237816 */ /* 0x001fce0000000023 */
.L_x_322:
[----:B------:R-:W-:Y:S05]  /*ba00*/  BSYNC.RECONVERGENT B2 ;  /* 0x0000000000027941 */ /* 0x000fea0003800200 */
.L_x_321:
        /* <DEDUP_REMOVED lines=17> */
.L_x_327:
[----:B01----:R-:W0:Y:S01]  /*bb20*/  LDC.64 R34, c[0x0][0x380] ;  /* 0x0000e000ff227b82 */ /* 0x003e220000000a00 */
[----:B------:R-:W-:-:S05]  /*bb30*/  IADD3 R59, PT, PT, R50, R59, RZ ;  /* 0x0000003b323b7210 */ /* 0x000fca0007ffe0ff */
[----:B------:R-:W-:-:S04]  /*bb40*/  IMAD R59, R59, 0x20, R8 ;  /* 0x000000203b3b7824 */ /* 0x000fc800078e0208 */
[----:B0-----:R-:W-:-:S06]  /*bb50*/  IMAD.WIDE R34, R59, 0x2, R34 ;  /* 0x000000023b227825 */ /* 0x001fcc00078e0222 */
[----:B------:R2:W5:Y:S01]  /*bb60*/  LDG.E.U16 R35, desc[UR6][R34.64] ;  /* 0x0000000622237981 */ /* 0x000562000c1e1500 */
[----:B------:R-:W-:Y:S05]  /*bb70*/  BRA `(.L_x_326) ;  /* 0x0000000000147947 */ /* 0x000fea0003800000 */
.L_x_328:
[----:B------:R-:W-:-:S05]  /*bb80*/  VIADD R34, R42, 0x70 ;  /* 0x000000702a227836 */ /* 0x000fca0000000000 */
[----:B------:R-:W-:-:S05]  /*bb90*/  LEA R34, R41, R34, 0x18 ;  /* 0x0000002229227211 */ /* 0x000fca00078ec0ff */
[----:B------:R-:W-:-:S06]  /*bba0*/  IMAD R34, R35, 0x2, R34 ;  /* 0x0000000223227824 */ /* 0x000fcc00078e0222 */
[----:B------:R-:W0:Y:S02]  /*bbb0*/  LDS.U16 R34, [R34] ;  /* 0x0000000022227984 */ /* 0x000e240000000400 */
[----:B0-----:R-:W-:-:S07]  /*bbc0*/  PRMT R35, R34, 0x7610, R35 ;  /* 0x0000761022237816 */ /* 0x001fce0000000023 */
.L_x_326:
[----:B------:R-:W-:Y:S05]  /*bbd0*/  BSYNC.RECONVERGENT B2 ;  /* 0x0000000000027941 */ /* 0x000fea0003800200 */
.L_x_325:
        /* <DEDUP_REMOVED lines=8> */
[----:B012---:R-:W0:Y:S01]  /*bc60*/  LDS R34, [R43+0x68] ;  /* 0x000068002b227984 */ /* 0x007e220000000800 */
[----:B------:R-:W-:Y:S01]  /*bc70*/  IMAD R57, R56, R44, R57 ;  /* 0x0000002c38397224 */ /* 0x000fe200078e0239 */
[----:B0-----:R-:W-:-:S13]  /*bc80*/  ISETP.GE.AND P0, PT, R34, RZ, PT ;  /* 0x000000ff2200720c */ /* 0x001fda0003f06270 */
[----:B------:R-:W-:Y:S05]  /*bc90*/  @!P0 BRA `(.L_x_331) ;  /* 0x0000000000108947 */ /* 0x000fea0003800000 */
[----:B------:R-:W-:-:S04]  /*bca0*/  IMAD R13, R57, 0x20, R8 ;  /* 0x00000020390d7824 */ /* 0x000fc800078e0208 */
[----:B------:R-:W-:-:S05]  /*bcb0*/  IMAD.IADD R13, R13, 0x1, R34 ;  /* 0x000000010d0d7824 */ /* 0x000fca00078e0222 */
[----:B------:R-:W-:-:S13]  /*bcc0*/  ISETP.GE.AND P0, PT, R13, R2, PT ;  /* 0x000000020d00720c */ /* 0x000fda0003f06270 */
[----:B------:R-:W-:Y:S05]  /*bcd0*/  @!P0 BRA `(.L_x_332) ;  /* 0x0000000000188947 */ /* 0x000fea0003800000 */
.L_x_331:
[----:B------:R-:W0:Y:S01]  /*bce0*/  LDC.64 R34, c[0x0][0x380] ;  /* 0x0000e000ff227b82 */ /* 0x000e220000000a00 */
[----:B------:R-:W-:-:S05]  /*bcf0*/  IADD3 R13, PT, PT, R50, R57, RZ ;  /* 0x00000039320d7210 */ /* 0x000fca0007ffe0ff */
[----:B------:R-:W-:-:S04]  /*bd00*/  IMAD R13, R13, 0x20, R8 ;  /* 0x000000200d0d7824 */ /* 0x000fc800078e0208 */
[----:B0-----:R-:W-:-:S05]  /*bd10*/  IMAD.WIDE R34, R13, 0x2, R34 ;  /* 0x000000020d227825 */ /* 0x001fca00078e0222 */
[----:B------:R3:W5:Y:S01]  /*bd20*/  LDG.E.U16 R13, desc[UR6][R34.64] ;  /* 0x00000006220d7981 */ /* 0x000762000c1e1500 */
[----:B------:R-:W-:Y:S05]  /*bd30*/  BRA `(.L_x_330) ;  /* 0x0000000000147947 */ /* 0x000fea0003800000 */
.L_x_332:
[----:B------:R-:W-:-:S05]  /*bd40*/  VIADD R34, R42, 0x70 ;  /* 0x000000702a227836 */ /* 0x000fca0000000000 */
[----:B------:R-:W-:-:S05]  /*bd50*/  LEA R34, R41, R34, 0x18 ;  /* 0x0000002229227211 */ /* 0x000fca00078ec0ff */
[----:B------:R-:W-:-:S06]  /*bd60*/  IMAD R34, R13, 0x2, R34 ;  /* 0x000000020d227824 */ /* 0x000fcc00078e0222 */
[----:B------:R-:W0:Y:S02]  /*bd70*/  LDS.U16 R34, [R34] ;  /* 0x0000000022227984 */ /* 0x000e240000000400 */
[----:B0-----:R-:W-:-:S07]  /*bd80*/  PRMT R13, R34, 0x7610, R13 ;  /* 0x00007610220d7816 */ /* 0x001fce000000000d */
.L_x_330:
[----:B------:R-:W-:Y:S05]  /*bd90*/  BSYNC.RECONVERGENT B2 ;  /* 0x0000000000027941 */ /* 0x000fea0003800200 */
.L_x_329:
[----:B------:R-:W-:-:S04]  /*bda0*/  HMUL2 R52, R52.H0_H0, R53.H0_H0 ;  /* 0x2000003534347232 */ /* 0x000fc80000000800 */
[----:B-----5:R-:W-:-:S04]  /*bdb0*/  HFMA2 R13, R13.H0_H0, R52.H0_H0, R58.H0_H0 ;  /* 0x200000340d0d7231 */ /* 0x020fc8000004083a */
[----:B------:R-:W-:-:S07]  /*bdc0*/  HFMA2 R11, R14.H0_H0, R13.H0_H0, R11.H0_H0 ;  /* 0x2000000d0e0b7231 */ /* 0x000fce000004080b */
.L_x_316:
[----:B------:R-:W-:Y:S05]  /*bdd0*/  BSYNC.RECONVERGENT B1 ;  /* 0x0000000000017941 */ /* 0x000fea0003800200 */
.L_x_315:
        /* <DEDUP_REMOVED lines=14> */
[----:B---3--:R-:W3:Y:S01]  /*bec0*/  F2I.FLOOR.NTZ R35, R56 ;  /* 0x0000003800237305 */ /* 0x008ee20000207100 */
[----:B------:R-:W-:Y:S01]  /*bed0*/  BSSY.RECONVERGENT B2, `(.L_x_335) ;  /* 0x0000029000027945 */ /* 0x000fe20003800200 */
[----:B------:R-:W-:-:S06]  /*bee0*/  PRMT R55, RZ, 0x7610, R55 ;  /* 0x00007610ff377816 */ /* 0x000fcc0000000037 */
[----:B------:R-:W4:Y:S01]  /*bef0*/  F2I.FLOOR.NTZ R13, R53 ;  /* 0x00000035000d7305 */ /* 0x000f220000207100 */
[----:B---3--:R-:W-:Y:S02]  /*bf00*/  ISETP.GE.AND P0, PT, R35, R44, PT ;  /* 0x0000002c2300720c */ /* 0x008fe40003f06270 */
[----:B------:R-:W-:-:S05]  /*bf10*/  I2FP.F32.S32 R15, R35 ;  /* 0x00000023000f7245 */ /* 0x000fca0000201400 */
[C-C-:B------:R-:W-:Y:S01]  /*bf20*/  FADD R51, -R56.reuse, R15.reuse ;  /* 0x0000000f38337221 */ /* 0x140fe20000000100 */
[C---:B----4-:R-:W-:Y:S01]  /*bf30*/  LOP3.LUT R52, R13.reuse, R35, RZ, 0xfc, !PT ;  /* 0x000000230d347212 */ /* 0x050fe200078efcff */
[----:B012---:R-:W-:Y:S01]  /*bf40*/  FADD R34, R56, -R15 ;  /* 0x8000000f38227221 */ /* 0x007fe20000000000 */
[----:B------:R-:W-:Y:S01]  /*bf50*/  ISETP.GE.OR P0, PT, R13, R45, P0 ;  /* 0x0000002d0d00720c */ /* 0x000fe20000706670 */
[----:B------:R-:W-:Y:S01]  /*bf60*/  FADD R51, R51, 1 ;  /* 0x3f80000033337421 */ /* 0x000fe20000000000 */
[----:B------:R-:W-:Y:S02]  /*bf70*/  I2FP.F32.S32 R14, R13 ;  /* 0x0000000d000e7245 */ /* 0x000fe40000201400 */
[----:B------:R-:W-:Y:S01]  /*bf80*/  ISETP.LT.OR P0, PT, R52, RZ, P0 ;  /* 0x000000ff3400720c */ /* 0x000fe20000701670 */
[----:B------:R-:W-:Y:S01]  /*bf90*/  VIADD R52, R13, 0x1 ;  /* 0x000000010d347836 */ /* 0x000fe20000000000 */
[----:B------:R-:W-:Y:S01]  /*bfa0*/  F2FP.F16.F32.PACK_AB R34, RZ, R34 ;  /* 0x00000022ff22723e */ /* 0x000fe200000000ff */
[C-C-:B------:R-:W-:Y:S01]  /*bfb0*/  FADD R16, R53.reuse, -R14.reuse ;  /* 0x8000000e35107221 */ /* 0x140fe20000000000 */
[----:B------:R-:W-:Y:S01]  /*bfc0*/  FADD R14, -R53, R14 ;  /* 0x0000000e350e7221 */ /* 0x000fe20000000100 */
[----:B------:R-:W-:Y:S01]  /*bfd0*/  F2FP.F16.F32.PACK_AB R51, RZ, R51 ;  /* 0x00000033ff33723e */ /* 0x000fe200000000ff */
[----:B------:R-:W-:-:S02]  /*bfe0*/  VIADD R53, R35, 0x1 ;  /* 0x0000000123357836 */ /* 0x000fc40000000000 */
[----:B------:R-:W-:Y:S01]  /*bff0*/  FADD R54, R14, 1 ;  /* 0x3f8000000e367421 */ /* 0x000fe20000000000 */
[----:B------:R-:W-:-:S04]  /*c000*/  F2FP.F16.F32.PACK_AB R16, RZ, R16 ;  /* 0x00000010ff10723e */ /* 0x000fc800000000ff */
[----:B------:R-:W-:Y:S01]  /*c010*/  F2FP.F16.F32.PACK_AB R54, RZ, R54 ;  /* 0x00000036ff36723e */ /* 0x000fe200000000ff */
[----:B------:R-:W-:Y:S06]  /*c020*/  @P0 BRA `(.L_x_336) ;  /* 0x00000000004c0947 */ /* 0x000fec0003800000 */
[----:B------:R-:W0:Y:S01]  /*c030*/  LDS R15, [R43+0x68] ;  /* 0x000068002b0f7984 */ /* 0x000e220000000800 */
[----:B------:R-:W-:Y:S01]  /*c040*/  IMAD R55, R13, R44, R35 ;  /* 0x0000002c0d377224 */ /* 0x000fe200078e0223 */
[----:B0-----:R-:W-:-:S13]  /*c050*/  ISETP.GE.AND P0, PT, R15, RZ, PT ;  /* 0x000000ff0f00720c */ /* 0x001fda0003f06270 */
[----:B------:R-:W-:Y:S05]  /*c060*/  @!P0 BRA `(.L_x_337) ;  /* 0x0000000000108947 */ /* 0x000fea0003800000 */
[----:B------:R-:W-:-:S05]  /*c070*/  LEA R14, R55, R8, 0x5 ;  /* 0x00000008370e7211 */ /* 0x000fca00078e28ff */
[----:B------:R-:W-:-:S05]  /*c080*/  IMAD.IADD R15, R14, 0x1, R15 ;  /* 0x000000010e0f7824 */ /* 0x000fca00078e020f */
[----:B------:R-:W-:-:S13]  /*c090*/  ISETP.GE.AND P0, PT, R15, R2, PT ;  /* 0x000000020f00720c */ /* 0x000fda0003f06270 */
[----:B------:R-:W-:Y:S05]  /*c0a0*/  @!P0 BRA `(.L_x_338) ;  /* 0x0000000000188947 */ /* 0x000fea0003800000 */
.L_x_337:
[----:B------:R-:W0:Y:S01]  /*c0b0*/  LDC.64 R14, c[0x0][0x380] ;  /* 0x0000e000ff0e7b82 */ /* 0x000e220000000a00 */
[----:B------:R-:W-:-:S04]  /*c0c0*/  IMAD.IADD R55, R50, 0x1, R55 ;  /* 0x0000000132377824 */ /* 0x000fc800078e0237 */
[----:B------:R-:W-:-:S04]  /*c0d0*/  IMAD R55, R55, 0x20, R8 ;  /* 0x0000002037377824 */ /* 0x000fc800078e0208 */
[----:B0-----:R-:W-:-:S05]  /*c0e0*/  IMAD.WIDE R14, R55, 0x2, R14 ;  /* 0x00000002370e7825 */ /* 0x001fca00078e020e */
[----:B------:R0:W5:Y:S01]  /*c0f0*/  LDG.E.U16 R55, desc[UR6][R14.64] ;  /* 0x000000060e377981 */ /* 0x000162000c1e1500 */
[----:B------:R-:W-:Y:S05]  /*c100*/  BRA `(.L_x_336) ;  /* 0x0000000000147947 */ /* 0x000fea0003800000 */
.L_x_338:
[----:B------:R-:W-:-:S05]  /*c110*/  VIADD R14, R42, 0x70 ;  /* 0x000000702a0e7836 */ /* 0x000fca0000000000 */
[----:B------:R-:W-:-:S05]  /*c120*/  LEA R14, R41, R14, 0x18 ;  /* 0x0000000e290e7211 */ /* 0x000fca00078ec0ff */
[----:B------:R-:W-:-:S06]  /*c130*/  IMAD R14, R15, 0x2, R14 ;  /* 0x000000020f0e7824 */ /* 0x000fcc00078e020e */
[----:B------:R-:W0:Y:S02]  /*c140*/  LDS.U16 R14, [R14] ;  /* 0x000000000e0e7984 */ /* 0x000e240000000400 */
[----:B0-----:R-:W-:-:S07]  /*c150*/  PRMT R55, R14, 0x7610, R55 ;  /* 0x000076100e377816 */ /* 0x001fce0000000037 */
.L_x_336:
[----:B------:R-:W-:Y:S05]  /*c160*/  BSYNC.RECONVERGENT B2 ;  /* 0x0000000000027941 */ /* 0x000fea0003800200 */
.L_x_335:
        /* <DEDUP_REMOVED lines=18> */
.L_x_341:
[----:B------:R-:W0:Y:S01]  /*c290*/  LDC.64 R14, c[0x0][0x380] ;  /* 0x0000e000ff0e7b82 */ /* 0x000e220000000a00 */
[----:B------:R-:W-:-:S04]  /*c2a0*/  IMAD.IADD R57, R50, 0x1, R57 ;  /* 0x0000000132397824 */ /* 0x000fc800078e0239 */
[----:B------:R-:W-:-:S04]  /*c2b0*/  IMAD R57, R57, 0x20, R8 ;  /* 0x0000002039397824 */ /* 0x000fc800078e0208 */
[----:B0-----:R-:W-:-:S06]  /*c2c0*/  IMAD.WIDE R14, R57, 0x2, R14 ;  /* 0x00000002390e7825 */ /* 0x001fcc00078e020e */
[----:B------:R0:W5:Y:S01]  /*c2d0*/  LDG.E.U16 R14, desc[UR6][R14.64] ;  /* 0x000000060e0e7981 */ /* 0x000162000c1e1500 */
[----:B------:R-:W-:Y:S05]  /*c2e0*/  BRA `(.L_x_340) ;  /* 0x0000000000147947 */ /* 0x000fea0003800000 */
.L_x_342:
[----:B------:R-:W-:-:S05]  /*c2f0*/  VIADD R14, R42, 0x70 ;  /* 0x000000702a0e7836 */ /* 0x000fca0000000000 */
[----:B------:R-:W-:-:S05]  /*c300*/  LEA R14, R41, R14, 0x18 ;  /* 0x0000000e290e7211 */ /* 0x000fca00078ec0ff */
[----:B------:R-:W-:-:S06]  /*c310*/  IMAD R15, R15, 0x2, R14 ;  /* 0x000000020f0f7824 */ /* 0x000fcc00078e020e */
[----:B------:R-:W0:Y:S02]  /*c320*/  LDS.U16 R15, [R15] ;  /* 0x000000000f0f7984 */ /* 0x000e240000000400 */
[----:B0-----:R-:W-:-:S07]  /*c330*/  PRMT R14, R15, 0x7610, R14 ;  /* 0x000076100f0e7816 */ /* 0x001fce000000000e */
.L_x_340:
[----:B------:R-:W-:Y:S05]  /*c340*/  BSYNC.RECONVERGENT B2 ;  /* 0x0000000000027941 */ /* 0x000fea0003800200 */
.L_x_339:
        /* <DEDUP_REMOVED lines=17> */
.L_x_345:
[----:B------:R-:W0:Y:S01]  /*c460*/  LDC.64 R14, c[0x0][0x380] ;  /* 0x0000e000ff0e7b82 */ /* 0x000e220000000a00 */
[----:B------:R-:W-:-:S04]  /*c470*/  IMAD.IADD R57, R50, 0x1, R57 ;  /* 0x0000000132397824 */ /* 0x000fc800078e0239 */
[----:B------:R-:W-:-:S04]  /*c480*/  IMAD R57, R57, 0x20, R8 ;  /* 0x0000002039397824 */ /* 0x000fc800078e0208 */
[----:B0-----:R-:W-:-:S06]  /*c490*/  IMAD.WIDE R14, R57, 0x2, R14 ;  /* 0x00000002390e7825 */ /* 0x001fcc00078e020e */
[----:B------:R0:W5:Y:S01]  /*c4a0*/  LDG.E.U16 R15, desc[UR6][R14.64] ;  /* 0x000000060e0f7981 */ /* 0x000162000c1e1500 */
[----:B------:R-:W-:Y:S05]  /*c4b0*/  BRA `(.L_x_344) ;  /* 0x0000000000147947 */ /* 0x000fea0003800000 */
.L_x_346:
[----:B------:R-:W-:-:S05]  /*c4c0*/  VIADD R14, R42, 0x70 ;  /* 0x000000702a0e7836 */ /* 0x000fca0000000000 */
[----:B------:R-:W-:-:S05]  /*c4d0*/  LEA R14, R41, R14, 0x18 ;  /* 0x0000000e290e7211 */ /* 0x000fca00078ec0ff */
[----:B------:R-:W-:-:S06]  /*c4e0*/  IMAD R14, R15, 0x2, R14 ;  /* 0x000000020f0e7824 */ /* 0x000fcc00078e020e */
[----:B------:R-:W0:Y:S02]  /*c4f0*/  LDS.U16 R14, [R14] ;  /* 0x000000000e0e7984 */ /* 0x000e240000000400 */
[----:B0-----:R-:W-:-:S07]  /*c500*/  PRMT R15, R14, 0x7610, R15 ;  /* 0x000076100e0f7816 */ /* 0x001fce000000000f */
.L_x_344:
[----:B------:R-:W-:Y:S05]  /*c510*/  BSYNC.RECONVERGENT B2 ;  /* 0x0000000000027941 */ /* 0x000fea0003800200 */
.L_x_343:
        /* <DEDUP_REMOVED lines=16> */
.L_x_349:
[----:B------:R-:W0:Y:S01]  /*c620*/  LDC.64 R14, c[0x0][0x380] ;  /* 0x0000e000ff0e7b82 */ /* 0x000e220000000a00 */
[----:B------:R-:W-:-:S04]  /*c630*/  IMAD.IADD R13, R50, 0x1, R53 ;  /* 0x00000001320d7824 */ /* 0x000fc800078e0235 */
[----:B------:R-:W-:-:S04]  /*c640*/  IMAD R13, R13, 0x20, R8 ;  /* 0x000000200d0d7824 */ /* 0x000fc800078e0208 */
[----:B0-----:R-:W-:-:S06]  /*c650*/  IMAD.WIDE R14, R13, 0x2, R14 ;  /* 0x000000020d0e7825 */ /* 0x001fcc00078e020e */
[----:B------:R0:W5:Y:S01]  /*c660*/  LDG.E.U16 R14, desc[UR6][R14.64] ;  /* 0x000000060e0e7981 */ /* 0x000162000c1e1500 */
[----:B------:R-:W-:Y:S05]  /*c670*/  BRA `(.L_x_348) ;  /* 0x0000000000147947 */ /* 0x000fea0003800000 */
.L_x_350:
[----:B------:R-:W-:-:S05]  /*c680*/  VIADD R14, R42, 0x70 ;  /* 0x000000702a0e7836 */ /* 0x000fca0000000000 */
[----:B------:R-:W-:-:S05]  /*c690*/  LEA R14, R41, R14, 0x18 ;  /* 0x0000000e290e7211 */ /* 0x000fca00078ec0ff */
[----:B------:R-:W-:-:S06]  /*c6a0*/  IMAD R13, R13, 0x2, R14 ;  /* 0x000000020d0d7824 */ /* 0x000fcc00078e020e */
[----:B------:R-:W0:Y:S02]  /*c6b0*/  LDS.U16 R13, [R13] ;  /* 0x000000000d0d7984 */ /* 0x000e240000000400 */
[----:B0-----:R-:W-:-:S07]  /*c6c0*/  PRMT R14, R13, 0x7610, R14 ;  /* 0x000076100d0e7816 */ /* 0x001fce000000000e */
.L_x_348:
[----:B------:R-:W-:Y:S05]  /*c6d0*/  BSYNC.RECONVERGENT B2 ;  /* 0x0000000000027941 */ /* 0x000fea0003800200 */
.L_x_347:
[----:B------:R-:W-:-:S04]  /*c6e0*/  HMUL2 R16, R16.H0_H0, R34.H0_H0 ;  /* 0x2000002210107232 */ /* 0x000fc80000000800 */
[----:B-----5:R-:W-:-:S04]  /*c6f0*/  HFMA2 R14, R14.H0_H0, R16.H0_H0, R55.H0_H0 ;  /* 0x200000100e0e7231 */ /* 0x020fc80000040837 */
[----:B------:R-:W-:-:S07]  /*c700*/  HFMA2 R11, R17.H0_H0, R14.H0_H0, R11.H0_H0 ;  /* 0x2000000e110b7231 */ /* 0x000fce000004080b */
.L_x_334:
[----:B------:R-:W-:Y:S05]  /*c710*/  BSYNC.RECONVERGENT B1 ;  /* 0x0000000000017941 */ /* 0x000fea0003800200 */
.L_x_333:
        /* <DEDUP_REMOVED lines=15> */
[----:B------:R-:W-:Y:S07]  /*c810*/  BSSY.RECONVERGENT B2, `(.L_x_353) ;  /* 0x0000029000027945 */ /* 0x000fee0003800200 */
[----:B012---:R-:W0:Y:S01]  /*c820*/  F2I.FLOOR.NTZ R34, R52 ;  /* 0x0000003400227305 */ /* 0x007e220000207100 */
[----:B---3--:R-:W-:Y:S02]  /*c830*/  ISETP.GE.AND P0, PT, R35, R44, PT ;  /* 0x0000002c2300720c */ /* 0x008fe40003f06270 */
[----:B------:R-:W-:-:S05]  /*c840*/  I2FP.F32.S32 R14, R35 ;  /* 0x00000023000e7245 */ /* 0x000fca0000201400 */
[C-C-:B------:R-:W-:Y:S01]  /*c850*/  FADD R17, -R19.reuse, R14.reuse ;  /* 0x0000000e13117221 */ /* 0x140fe20000000100 */
[C---:B0-----:R-:W-:Y:S02]  /*c860*/  LOP3.LUT R18, R34.reuse, R35, RZ, 0xfc, !PT ;  /* 0x0000002322127212 */ /* 0x041fe400078efcff */
        /* <DEDUP_REMOVED lines=24> */
.L_x_355:
[----:B------:R-:W0:Y:S01]  /*c9f0*/  LDC.64 R14, c[0x0][0x380] ;  /* 0x0000e000ff0e7b82 */ /* 0x000e220000000a00 */
[----:B------:R-:W-:-:S04]  /*ca00*/  IMAD.IADD R53, R50, 0x1, R53 ;  /* 0x0000000132357824 */ /* 0x000fc800078e0235 */
[----:B------:R-:W-:-:S04]  /*ca10*/  IMAD R53, R53, 0x20, R8 ;  /* 0x0000002035357824 */ /* 0x000fc800078e0208 */
[----:B0-----:R-:W-:-:S06]  /*ca20*/  IMAD.WIDE R14, R53, 0x2, R14 ;  /* 0x00000002350e7825 */ /* 0x001fcc00078e020e */
[----:B------:R0:W5:Y:S01]  /*ca30*/  LDG.E.U16 R15, desc[UR6][R14.64] ;  /* 0x000000060e0f7981 */ /* 0x000162000c1e1500 */
[----:B------:R-:W-:Y:S05]  /*ca40*/  BRA `(.L_x_354) ;  /* 0x0000000000147947 */ /* 0x000fea0003800000 */
.L_x_356:
[----:B------:R-:W-:-:S04]  /*ca50*/  IADD3 R14, PT, PT, R42, 0x70, RZ ;  /* 0x000000702a0e7810 */ /* 0x000fc80007ffe0ff */
[----:B------:R-:W-:-:S05]  /*ca60*/  LEA R14, R41, R14, 0x18 ;  /* 0x0000000e290e7211 */ /* 0x000fca00078ec0ff */
[----:B------:R-:W-:-:S06]  /*ca70*/  IMAD R14, R15, 0x2, R14 ;  /* 0x000000020f0e7824 */ /* 0x000fcc00078e020e */
[----:B------:R-:W0:Y:S02]  /*ca80*/  LDS.U16 R14, [R14] ;  /* 0x000000000e0e7984 */ /* 0x000e240000000400 */
[----:B0-----:R-:W-:-:S07]  /*ca90*/  PRMT R15, R14, 0x7610, R15 ;  /* 0x000076100e0f7816 */ /* 0x001fce000000000f */
.L_x_354:
[----:B------:R-:W-:Y:S05]  /*caa0*/  BSYNC.RECONVERGENT B2 ;  /* 0x0000000000027941 */ /* 0x000fea0003800200 */
.L_x_353:
        /* <DEDUP_REMOVED lines=18> */
.L_x_359:
[----:B0-----:R-:W0:Y:S01]  /*cbd0*/  LDC.64 R14, c[0x0][0x380] ;  /* 0x0000e000ff0e7b82 */ /* 0x001e220000000a00 */
[----:B------:R-:W-:-:S04]  /*cbe0*/  IMAD.IADD R53, R50, 0x1, R53 ;  /* 0x0000000132357824 */ /* 0x000fc800078e0235 */
[----:B------:R-:W-:-:S04]  /*cbf0*/  IMAD R53, R53, 0x20, R8 ;  /* 0x0000002035357824 */ /* 0x000fc800078e0208 */
[----:B0-----:R-:W-:-:S06]  /*cc00*/  IMAD.WIDE R14, R53, 0x2, R14 ;  /* 0x00000002350e7825 */ /* 0x001fcc00078e020e */
[----:B------:R1:W5:Y:S01]  /*cc10*/  LDG.E.U16 R15, desc[UR6][R14.64] ;  /* 0x000000060e0f7981 */ /* 0x000362000c1e1500 */
[----:B------:R-:W-:Y:S05]  /*cc20*/  BRA `(.L_x_358) ;  /* 0x0000000000147947 */ /* 0x000fea0003800000 */
.L_x_360:
[----:B------:R-:W-:-:S04]  /*cc30*/  IADD3 R14, PT, PT, R42, 0x70, RZ ;  /* 0x000000702a0e7810 */ /* 0x000fc80007ffe0ff */
[----:B------:R-:W-:-:S05]  /*cc40*/  LEA R14, R41, R14, 0x18 ;  /* 0x0000000e290e7211 */ /* 0x000fca00078ec0ff */
[----:B------:R-:W-:-:S06]  /*cc50*/  IMAD R14, R15, 0x2, R14 ;  /* 0x000000020f0e7824 */ /* 0x000fcc00078e020e */
[----:B------:R-:W0:Y:S02]  /*cc60*/  LDS.U16 R14, [R14] ;  /* 0x000000000e0e7984 */ /* 0x000e240000000400 */
[----:B0-----:R-:W-:-:S07]  /*cc70*/  PRMT R15, R14, 0x7610, R15 ;  /* 0x000076100e0f7816 */ /* 0x001fce000000000f */
.L_x_358:
[----:B------:R-:W-:Y:S05]  /*cc80*/  BSYNC.RECONVERGENT B2 ;  /* 0x0000000000027941 */ /* 0x000fea0003800200 */
.L_x_357:
        /* <DEDUP_REMOVED lines=17> */
.L_x_363:
[----:B01----:R-:W0:Y:S01]  /*cda0*/  LDC.64 R14, c[0x0][0x380] ;  /* 0x0000e000ff0e7b82 */ /* 0x003e220000000a00 */
[----:B------:R-:W-:-:S04]  /*cdb0*/  IMAD.IADD R51, R50, 0x1, R51 ;  /* 0x0000000132337824 */ /* 0x000fc800078e0233 */
[----:B------:R-:W-:-:S04]  /*cdc0*/  IMAD R51, R51, 0x20, R8 ;  /* 0x0000002033337824 */ /* 0x000fc800078e0208 */
[----:B0-----:R-:W-:-:S05]  /*cdd0*/  IMAD.WIDE R14, R51, 0x2, R14 ;  /* 0x00000002330e7825 */ /* 0x001fca00078e020e */
[----:B------:R2:W5:Y:S01]  /*cde0*/  LDG.E.U16 R53, desc[UR6][R14.64] ;  /* 0x000000060e357981 */ /* 0x000562000c1e1500 */
[----:B------:R-:W-:Y:S05]  /*cdf0*/  BRA `(.L_x_362) ;  /* 0x0000000000147947 */ /* 0x000fea0003800000 */
.L_x_364:
[----:B------:R-:W-:-:S04]  /*ce00*/  IADD3 R14, PT, PT, R42, 0x70, RZ ;  /* 0x000000702a0e7810 */ /* 0x000fc80007ffe0ff */
[----:B------:R-:W-:-:S05]  /*ce10*/  LEA R14, R41, R14, 0x18 ;  /* 0x0000000e290e7211 */ /* 0x000fca00078ec0ff */
[----:B------:R-:W-:-:S06]  /*ce20*/  IMAD R14, R15, 0x2, R14 ;  /* 0x000000020f0e7824 */ /* 0x000fcc00078e020e */
[----:B------:R-:W0:Y:S02]  /*ce30*/  LDS.U16 R14, [R14] ;  /* 0x000000000e0e7984 */ /* 0x000e240000000400 */
[----:B0-----:R-:W-:-:S07]  /*ce40*/  PRMT R53, R14, 0x7610, R53 ;  /* 0x000076100e357816 */ /* 0x001fce0000000035 */
.L_x_362:
[----:B------:R-:W-:Y:S05]  /*ce50*/  BSYNC.RECONVERGENT B2 ;  /* 0x0000000000027941 */ /* 0x000fea0003800200 */
.L_x_361:
        /* <DEDUP_REMOVED lines=16> */
.L_x_367:
[----:B01----:R-:W0:Y:S01]  /*cf60*/  LDC.64 R14, c[0x0][0x380] ;  /* 0x0000e000ff0e7b82 */ /* 0x003e220000000a00 */
[----:B------:R-:W-:-:S04]  /*cf70*/  IMAD.IADD R17, R50, 0x1, R17 ;  /* 0x0000000132117824 */ /* 0x000fc800078e0211 */
[----:B------:R-:W-:-:S04]  /*cf80*/  IMAD R17, R17, 0x20, R8 ;  /* 0x0000002011117824 */ /* 0x000fc800078e0208 */
[----:B0-----:R-:W-:-:S06]  /*cf90*/  IMAD.WIDE R14, R17, 0x2, R14 ;  /* 0x00000002110e7825 */ /* 0x001fcc00078e020e */
[----:B------:R2:W5:Y:S01]  /*cfa0*/  LDG.E.U16 R15, desc[UR6][R14.64] ;  /* 0x000000060e0f7981 */ /* 0x000562000c1e1500 */
[----:B------:R-:W-:Y:S05]  /*cfb0*/  BRA `(.L_x_366) ;  /* 0x0000000000147947 */ /* 0x000fea0003800000 */
.L_x_368:
[----:B------:R-:W-:-:S04]  /*cfc0*/  IADD3 R14, PT, PT, R42, 0x70, RZ ;  /* 0x000000702a0e7810 */ /* 0x000fc80007ffe0ff */
[----:B------:R-:W-:-:S05]  /*cfd0*/  LEA R14, R41, R14, 0x18 ;  /* 0x0000000e290e7211 */ /* 0x000fca00078ec0ff */
[----:B------:R-:W-:-:S06]  /*cfe0*/  IMAD R14, R15, 0x2, R14 ;  /* 0x000000020f0e7824 */ /* 0x000fcc00078e020e */
[----:B------:R-:W0:Y:S02]  /*cff0*/  LDS.U16 R14, [R14] ;  /* 0x000000000e0e7984 */ /* 0x000e240000000400 */
[----:B0-----:R-:W-:-:S07]  /*d000*/  PRMT R15, R14, 0x7610, R15 ;  /* 0x000076100e0f7816 */ /* 0x001fce000000000f */
.L_x_366:
[----:B------:R-:W-:Y:S05]  /*d010*/  BSYNC.RECONVERGENT B2 ;  /* 0x0000000000027941 */ /* 0x000fea0003800200 */
.L_x_365:
[----:B------:R-:W-:-:S04]  /*d020*/  HMUL2 R13, R16.H0_H0, R13.H0_H0 ;  /* 0x2000000d100d7232 */ /* 0x000fc80000000800 */
[----:B-----5:R-:W-:-:S04]  /*d030*/  HFMA2 R13, R15.H0_H0, R13.H0_H0, R52.H0_H0 ;  /* 0x2000000d0f0d7231 */ /* 0x020fc80000040834 */
[----:B------:R-:W-:-:S07]  /*d040*/  HFMA2 R11, R20.H0_H0, R13.H0_H0, R11.H0_H0 ;  /* 0x2000000d140b7231 */ /* 0x000fce000004080b */
.L_x_352:
[----:B------:R-:W-:Y:S05]  /*d050*/  BSYNC.RECONVERGENT B1 ;  /* 0x0000000000017941 */ /* 0x000fea0003800200 */
.L_x_351:
[----:B------:R-:W-:Y:S01]  /*d060*/  HADD2.F32 R22, -RZ, R22.H0_H0 ;  /* 0x20000016ff167230 */ /* 0x000fe20000004100 */
[----:B------:R-:W-:Y:S01]  /*d070*/  BSSY.RECONVERGENT B1, `(.L_x_369) ;  /* 0x0000092000017945 */ /* 0x000fe20003800200 */
[----:B------:R-:W-:-:S03]  /*d080*/  HADD2.F32 R21, -RZ, R21.H0_H0 ;  /* 0x20000015ff157230 */ /* 0x000fc60000004100 */
[----:B------:R-:W-:Y:S02]  /*d090*/  FADD R13, R22, 1 ;  /* 0x3f800000160d7421 */ /* 0x000fe40000000000 */
[----:B------:R-:W-:Y:S02]  /*d0a0*/  FADD R21, R21, 1 ;  /* 0x3f80000015157421 */ /* 0x000fe40000000000 */
[----:B------:R-:W-:Y:S02]  /*d0b0*/  FMUL R13, R46, R13 ;  /* 0x0000000d2e0d7220 */ /* 0x000fe40000400000 */
[----:B------:R-:W-:Y:S02]  /*d0c0*/  FMUL R21, R48, R21 ;  /* 0x0000001530157220 */ /* 0x000fe40000400000 */
[-C--:B---3--:R-:W-:Y:S02]  /*d0d0*/  FFMA R35, R13, R12.reuse, -0.5 ;  /* 0xbf0000000d237423 */ /* 0x088fe4000000000c */
        /* <DEDUP_REMOVED lines=9> */
[C---:B---3--:R-:W-:Y:S01]  /*d170*/  ISETP.GE.AND P0, PT, R19.reuse, R44, PT ;  /* 0x0000002c1300720c */ /* 0x048fe20003f06270 */
[----:B------:R-:W-:Y:S01]  /*d180*/  VIADD R21, R19, 0x1 ;  /* 0x0000000113157836 */ /* 0x000fe20000000000 */
[----:B012---:R-:W-:-:S05]  /*d190*/  I2FP.F32.S32 R14, R19 ;  /* 0x00000013000e7245 */ /* 0x007fca0000201400 */
[--C-:B------:R-:W-:Y:S01]  /*d1a0*/  FADD R18, -R35, R14.reuse ;  /* 0x0000000e23127221 */ /* 0x100fe20000000100 */
[C---:B----4-:R-:W-:Y:S02]  /*d1b0*/  LOP3.LUT R20, R17.reuse, R19, RZ, 0xfc, !PT ;  /* 0x0000001311147212 */ /* 0x050fe400078efcff */
[C---:B------:R-:W-:Y:S01]  /*d1c0*/  ISETP.GE.OR P0, PT, R17.reuse, R45, P0 ;  /* 0x0000002d1100720c */ /* 0x040fe20000706670 */
[----:B------:R-:W-:Y:S01]  /*d1d0*/  FADD R18, R18, 1 ;  /* 0x3f80000012127421 */ /* 0x000fe20000000000 */
[----:B------:R-:W-:Y:S02]  /*d1e0*/  I2FP.F32.S32 R13, R17 ;  /* 0x00000011000d7245 */ /* 0x000fe40000201400 */
[----:B------:R-:W-:Y:S01]  /*d1f0*/  ISETP.LT.OR P0, PT, R20, RZ, P0 ;  /* 0x000000ff1400720c */ /* 0x000fe20000701670 */
[----:B------:R-:W-:Y:S01]  /*d200*/  VIADD R20, R17, 0x1 ;  /* 0x0000000111147836 */ /* 0x000fe20000000000 */
[----:B------:R-:W-:Y:S01]  /*d210*/  F2FP.F16.F32.PACK_AB R18, RZ, R18 ;  /* 0x00000012ff12723e */ /* 0x000fe200000000ff */
[C-C-:B------:R-:W-:Y:S01]  /*d220*/  FADD R15, -R22.reuse, R13.reuse ;  /* 0x0000000d160f7221 */ /* 0x140fe20000000100 */
[----:B------:R-:W-:Y:S01]  /*d230*/  FADD R16, R22, -R13 ;  /* 0x8000000d16107221 */ /* 0x000fe20000000000 */
[----:B------:R-:W-:-:S02]  /*d240*/  FADD R13, R35, -R14 ;  /* 0x8000000e230d7221 */ /* 0x000fc40000000000 */
[----:B------:R-:W-:Y:S01]  /*d250*/  FADD R22, R15, 1 ;  /* 0x3f8000000f167421 */ /* 0x000fe20000000000 */
[----:B------:R-:W-:Y:S02]  /*d260*/  PRMT R15, RZ, 0x7610, R15 ;  /* 0x00007610ff0f7816 */ /* 0x000fe4000000000f */
        /* <DEDUP_REMOVED lines=12> */
.L_x_373:
[----:B------:R-:W0:Y:S01]  /*d330*/  LDC.64 R14, c[0x0][0x380] ;  /* 0x0000e000ff0e7b82 */ /* 0x000e220000000a00 */
[----:B------:R-:W-:-:S05]  /*d340*/  IADD3 R35, PT, PT, R50, R35, RZ ;  /* 0x0000002332237210 */ /* 0x000fca0007ffe0ff */
[----:B------:R-:W-:-:S04]  /*d350*/  IMAD R35, R35, 0x20, R8 ;  /* 0x0000002023237824 */ /* 0x000fc800078e0208 */
[----:B0-----:R-:W-:-:S06]  /*d360*/  IMAD.WIDE R14, R35, 0x2, R14 ;  /* 0x00000002230e7825 */ /* 0x001fcc00078e020e */
[----:B------:R0:W5:Y:S01]  /*d370*/  LDG.E.U16 R15, desc[UR6][R14.64] ;  /* 0x000000060e0f7981 */ /* 0x000162000c1e1500 */
[----:B------:R-:W-:Y:S05]  /*d380*/  BRA `(.L_x_372) ;  /* 0x0000000000147947 */ /* 0x000fea0003800000 */
.L_x_374:
[----:B------:R-:W-:-:S05]  /*d390*/  VIADD R14, R42, 0x70 ;  /* 0x000000702a0e7836 */ /* 0x000fca0000000000 */
[----:B------:R-:W-:-:S05]  /*d3a0*/  LEA R14, R41, R14, 0x18 ;  /* 0x0000000e290e7211 */ /* 0x000fca00078ec0ff */
[----:B------:R-:W-:-:S06]  /*d3b0*/  IMAD R14, R15, 0x2, R14 ;  /* 0x000000020f0e7824 */ /* 0x000fcc00078e020e */
[----:B------:R-:W0:Y:S02]  /*d3c0*/  LDS.U16 R14, [R14] ;  /* 0x000000000e0e7984 */ /* 0x000e240000000400 */
[----:B0-----:R-:W-:-:S07]  /*d3d0*/  PRMT R15, R14, 0x7610, R15 ;  /* 0x000076100e0f7816 */ /* 0x001fce000000000f */
.L_x_372:
[----:B------:R-:W-:Y:S05]  /*d3e0*/  BSYNC.RECONVERGENT B2 ;  /* 0x0000000000027941 */ /* 0x000fea0003800200 */
.L_x_371:
        /* <DEDUP_REMOVED lines=18> */
.L_x_377:
[----:B0-----:R-:W0:Y:S01]  /*d510*/  LDC.64 R14, c[0x0][0x380] ;  /* 0x0000e000ff0e7b82 */ /* 0x001e220000000a00 */
[----:B------:R-:W-:-:S05]  /*d520*/  IADD3 R35, PT, PT, R50, R35, RZ ;  /* 0x0000002332237210 */ /* 0x000fca0007ffe0ff */
[----:B------:R-:W-:-:S04]  /*d530*/  IMAD R35, R35, 0x20, R8 ;  /* 0x0000002023237824 */ /* 0x000fc800078e0208 */
[----:B0-----:R-:W-:-:S06]  /*d540*/  IMAD.WIDE R14, R35, 0x2, R14 ;  /* 0x00000002230e7825 */ /* 0x001fcc00078e020e */
[----:B------:R1:W5:Y:S01]  /*d550*/  LDG.E.U16 R15, desc[UR6][R14.64] ;  /* 0x000000060e0f7981 */ /* 0x000362000c1e1500 */
[----:B------:R-:W-:Y:S05]  /*d560*/  BRA `(.L_x_376) ;  /* 0x0000000000147947 */ /* 0x000fea0003800000 */
.L_x_378:
[----:B------:R-:W-:-:S05]  /*d570*/  VIADD R14, R42, 0x70 ;  /* 0x000000702a0e7836 */ /* 0x000fca0000000000 */
[----:B------:R-:W-:-:S05]  /*d580*/  LEA R14, R41, R14, 0x18 ;  /* 0x0000000e290e7211 */ /* 0x000fca00078ec0ff */
[----:B------:R-:W-:-:S06]  /*d590*/  IMAD R14, R15, 0x2, R14 ;  /* 0x000000020f0e7824 */ /* 0x000fcc00078e020e */
[----:B------:R-:W0:Y:S02]  /*d5a0*/  LDS.U16 R14, [R14] ;  /* 0x000000000e0e7984 */ /* 0x000e240000000400 */
[----:B0-----:R-:W-:-:S07]  /*d5b0*/  PRMT R15, R14, 0x7610, R15 ;  /* 0x000076100e0f7816 */ /* 0x001fce000000000f */
.L_x_376:
[----:B------:R-:W-:Y:S05]  /*d5c0*/  BSYNC.RECONVERGENT B2 ;  /* 0x0000000000027941 */ /* 0x000fea0003800200 */
.L_x_375:
        /* <DEDUP_REMOVED lines=17> */
.L_x_381:
[----:B01----:R-:W0:Y:S01]  /*d6e0*/  LDC.64 R14, c[0x0][0x380] ;  /* 0x0000e000ff0e7b82 */ /* 0x003e220000000a00 */
[----:B------:R-:W-:-:S05]  /*d6f0*/  IADD3 R35, PT, PT, R50, R35, RZ ;  /* 0x0000002332237210 */ /* 0x000fca0007ffe0ff */
[----:B------:R-:W-:-:S04]  /*d700*/  IMAD R35, R35, 0x20, R8 ;  /* 0x0000002023237824 */ /* 0x000fc800078e0208 */
[----:B0-----:R-:W-:-:S05]  /*d710*/  IMAD.WIDE R14, R35, 0x2, R14 ;  /* 0x00000002230e7825 */ /* 0x001fca00078e020e */
[----:B------:R2:W5:Y:S01]  /*d720*/  LDG.E.U16 R35, desc[UR6][R14.64] ;  /* 0x000000060e237981 */ /* 0x000562000c1e1500 */
[----:B------:R-:W-:Y:S05]  /*d730*/  BRA `(.L_x_380) ;  /* 0x0000000000147947 */ /* 0x000fea0003800000 */
.L_x_382:
[----:B------:R-:W-:-:S05]  /*d740*/  VIADD R14, R42, 0x70 ;  /* 0x000000702a0e7836 */ /* 0x000fca0000000000 */
[----:B------:R-:W-:-:S05]  /*d750*/  LEA R14, R41, R14, 0x18 ;  /* 0x0000000e290e7211 */ /* 0x000fca00078ec0ff */
[----:B------:R-:W-:-:S06]  /*d760*/  IMAD R14, R15, 0x2, R14 ;  /* 0x000000020f0e7824 */ /* 0x000fcc00078e020e */
[----:B------:R-:W0:Y:S02]  /*d770*/  LDS.U16 R14, [R14] ;  /* 0x000000000e0e7984 */ /* 0x000e240000000400 */
[----:B0-----:R-:W-:-:S07]  /*d780*/  PRMT R35, R14, 0x7610, R35 ;  /* 0x000076100e237816 */ /* 0x001fce0000000023 */
.L_x_380:
[----:B------:R-:W-:Y:S05]  /*d790*/  BSYNC.RECONVERGENT B2 ;  /* 0x0000000000027941 */ /* 0x000fea0003800200 */
.L_x_379:
[----:B------:R-:W-:Y:S01]  /*d7a0*/  VIMNMX R17, PT, PT, R17, R19, PT ;  /* 0x0000001311117248 */ /* 0x000fe20003fe0100 */
[----:B------:R-:W-:Y:S01]  /*d7b0*/  BSSY.RECONVERGENT B2, `(.L_x_383) ;  /* 0x000001a000027945 */ /* 0x000fe20003800200 */
[----:B------:R-:W-:Y:S02]  /*d7c0*/  ISETP.GE.OR P0, PT, R20, R45, P0 ;  /* 0x0000002d1400720c */ /* 0x000fe40000706670 */
[----:B--2---:R-:W-:Y:S02]  /*d7d0*/  PRMT R15, RZ, 0x7610, R15 ;  /* 0x00007610ff0f7816 */ /* 0x004fe4000000000f */
[----:B------:R-:W-:Y:S01]  /*d7e0*/  ISETP.LT.OR P0, PT, R17, -0x1, P0 ;  /* 0xffffffff1100780c */ /* 0x000fe20000701670 */
[----:B------:R-:W-:-:S04]  /*d7f0*/  HMUL2 R17, R16.H0_H0, R18.H0_H0 ;  /* 0x2000001210117232 */ /* 0x000fc80000000800 */
[----:B-----5:R-:W-:-:S08]  /*d800*/  HFMA2 R34, R35.H0_H0, R17.H0_H0, R34.H0_H0 ;  /* 0x2000001123227231 */ /* 0x020fd00000040822 */
        /* <DEDUP_REMOVED lines=9> */
.L_x_385:
[----:B01----:R-:W0:Y:S01]  /*d8a0*/  LDC.64 R14, c[0x0][0x380] ;  /* 0x0000e000ff0e7b82 */ /* 0x003e220000000a00 */
[----:B------:R-:W-:-:S05]  /*d8b0*/  IADD3 R17, PT, PT, R50, R17, RZ ;  /* 0x0000001132117210 */ /* 0x000fca0007ffe0ff */
[----:B------:R-:W-:-:S04]  /*d8c0*/  IMAD R17, R17, 0x20, R8 ;  /* 0x0000002011117824 */ /* 0x000fc800078e0208 */
[----:B0-----:R-:W-:-:S06]  /*d8d0*/  IMAD.WIDE R14, R17, 0x2, R14 ;  /* 0x00000002110e7825 */ /* 0x001fcc00078e020e */
[----:B------:R2:W5:Y:S01]  /*d8e0*/  LDG.E.U16 R15, desc[UR6][R14.64] ;  /* 0x000000060e0f7981 */ /* 0x000562000c1e1500 */
[----:B------:R-:W-:Y:S05]  /*d8f0*/  BRA `(.L_x_384) ;  /* 0x0000000000147947 */ /* 0x000fea0003800000 */
.L_x_386:
[----:B------:R-:W-:-:S05]  /*d900*/  VIADD R14, R42, 0x70 ;  /* 0x000000702a0e7836 */ /* 0x000fca0000000000 */
[----:B------:R-:W-:-:S05]  /*d910*/  LEA R14, R41, R14, 0x18 ;  /* 0x0000000e290e7211 */ /* 0x000fca00078ec0ff */
[----:B------:R-:W-:-:S06]  /*d920*/  IMAD R14, R15, 0x2, R14 ;  /* 0x000000020f0e7824 */ /* 0x000fcc00078e020e */
[----:B------:R-:W0:Y:S02]  /*d930*/  LDS.U16 R14, [R14] ;  /* 0x000000000e0e7984 */ /* 0x000e240000000400 */
[----:B0-----:R-:W-:-:S07]  /*d940*/  PRMT R15, R14, 0x7610, R15 ;  /* 0x000076100e0f7816 */ /* 0x001fce000000000f */
.L_x_384:
[----:B------:R-:W-:Y:S05]  /*d950*/  BSYNC.RECONVERGENT B2 ;  /* 0x0000000000027941 */ /* 0x000fea0003800200 */
.L_x_383:
[----:B------:R-:W-:-:S04]  /*d960*/  HMUL2 R13, R16.H0_H0, R13.H0_H0 ;  /* 0x2000000d100d7232 */ /* 0x000fc80000000800 */
[----:B-----5:R-:W-:-:S04]  /*d970*/  HFMA2 R13, R15.H0_H0, R13.H0_H0, R34.H0_H0 ;  /* 0x2000000d0f0d7231 */ /* 0x020fc80000040822 */
[----:B------:R-:W-:-:S07]  /*d980*/  HFMA2 R11, R23.H0_H0, R13.H0_H0, R11.H0_H0 ;  /* 0x2000000d170b7231 */ /* 0x000fce000004080b */
.L_x_370:
[----:B------:R-:W-:Y:S05]  /*d990*/  BSYNC.RECONVERGENT B1 ;  /* 0x0000000000017941 */ /* 0x000fea0003800200 */
.L_x_369:
        /* <DEDUP_REMOVED lines=18> */
[----:B0-----:R-:W-:-:S05]  /*dac0*/  I2FP.F32.S32 R15, R17 ;  /* 0x00000011000f7245 */ /* 0x001fca0000201400 */
[C-C-:B------:R-:W-:Y:S01]  /*dad0*/  FADD R19, -R24.reuse, R15.reuse ;  /* 0x0000000f18137221 */ /* 0x140fe20000000100 */
[C---:B----4-:R-:W-:Y:S01]  /*dae0*/  LOP3.LUT R20, R13.reuse, R17, RZ, 0xfc, !PT ;  /* 0x000000110d147212 */ /* 0x050fe200078efcff */
[--C-:B------:R-:W-:Y:S01]  /*daf0*/  FADD R18, R24, -R15.reuse ;  /* 0x8000000f18127221 */ /* 0x100fe20000000000 */
[----:B------:R-:W-:Y:S01]  /*db00*/  ISETP.GE.OR P0, PT, R13, R45, P0 ;  /* 0x0000002d0d00720c */ /* 0x000fe20000706670 */
[----:B------:R-:W-:Y:S01]  /*db10*/  FADD R19, R19, 1 ;  /* 0x3f80000013137421 */ /* 0x000fe20000000000 */
[----:B-12---:R-:W-:Y:S02]  /*db20*/  I2FP.F32.S32 R14, R13 ;  /* 0x0000000d000e7245 */ /* 0x006fe40000201400 */
[----:B------:R-:W-:Y:S01]  /*db30*/  ISETP.LT.OR P0, PT, R20, RZ, P0 ;  /* 0x000000ff1400720c */ /* 0x000fe20000701670 */
[----:B------:R-:W-:Y:S01]  /*db40*/  VIADD R20, R13, 0x1 ;  /* 0x000000010d147836 */ /* 0x000fe20000000000 */
[----:B------:R-:W-:Y:S01]  /*db50*/  F2FP.F16.F32.PACK_AB R18, RZ, R18 ;  /* 0x00000012ff12723e */ /* 0x000fe200000000ff */
[C-C-:B------:R-:W-:Y:S01]  /*db60*/  FADD R16, R21.reuse, -R14.reuse ;  /* 0x8000000e15107221 */ /* 0x140fe20000000000 */
        /* <DEDUP_REMOVED lines=16> */
.L_x_391:
[----:B------:R-:W0:Y:S01]  /*dc70*/  LDC.64 R14, c[0x0][0x380] ;  /* 0x0000e000ff0e7b82 */ /* 0x000e220000000a00 */
[----:B------:R-:W-:-:S04]  /*dc80*/  IMAD.IADD R23, R50, 0x1, R23 ;  /* 0x0000000132177824 */ /* 0x000fc800078e0217 */
[----:B------:R-:W-:-:S04]  /*dc90*/  IMAD R23, R23, 0x20, R8 ;  /* 0x0000002017177824 */ /* 0x000fc800078e0208 */
[----:B0-----:R-:W-:-:S06]  /*dca0*/  IMAD.WIDE R14, R23, 0x2, R14 ;  /* 0x00000002170e7825 */ /* 0x001fcc00078e020e */
[----:B------:R0:W5:Y:S01]  /*dcb0*/  LDG.E.U16 R15, desc[UR6][R14.64] ;  /* 0x000000060e0f7981 */ /* 0x000162000c1e1500 */
[----:B------:R-:W-:Y:S05]  /*dcc0*/  BRA `(.L_x_390) ;  /* 0x0000000000147947 */ /* 0x000fea0003800000 */
.L_x_392:
[----:B------:R-:W-:-:S05]  /*dcd0*/  VIADD R14, R42, 0x70 ;  /* 0x000000702a0e7836 */ /* 0x000fca0000000000 */
[----:B------:R-:W-:-:S05]  /*dce0*/  LEA R14, R41, R14, 0x18 ;  /* 0x0000000e290e7211 */ /* 0x000fca00078ec0ff */
[----:B------:R-:W-:-:S06]  /*dcf0*/  IMAD R14, R15, 0x2, R14 ;  /* 0x000000020f0e7824 */ /* 0x000fcc00078e020e */
[----:B------:R-:W0:Y:S02]  /*dd00*/  LDS.U16 R14, [R14] ;  /* 0x000000000e0e7984 */ /* 0x000e240000000400 */
[----:B0-----:R-:W-:-:S07]  /*dd10*/  PRMT R15, R14, 0x7610, R15 ;  /* 0x000076100e0f7816 */ /* 0x001fce000000000f */
.L_x_390:
[----:B------:R-:W-:Y:S05]  /*dd20*/  BSYNC.RECONVERGENT B2 ;  /* 0x0000000000027941 */ /* 0x000fea0003800200 */
.L_x_389:
        /* <DEDUP_REMOVED lines=18> */
.L_x_395:
[----:B------:R-:W0:Y:S01]  /*de50*/  LDC.64 R14, c[0x0][0x380] ;  /* 0x0000e000ff0e7b82 */ /* 0x000e220000000a00 */
[----:B------:R-:W-:-:S04]  /*de60*/  IMAD.IADD R23, R50, 0x1, R23 ;  /* 0x0000000132177824 */ /* 0x000fc800078e0217 */
[----:B------:R-:W-:-:S04]  /*de70*/  IMAD R23, R23, 0x20, R8 ;  /* 0x0000002017177824 */ /* 0x000fc800078e0208 */
[----:B0-----:R-:W-:-:S06]  /*de80*/  IMAD.WIDE R14, R23, 0x2, R14 ;  /* 0x00000002170e7825 */ /* 0x001fcc00078e020e */
[----:B------:R0:W5:Y:S01]  /*de90*/  LDG.E.U16 R15, desc[UR6][R14.64] ;  /* 0x000000060e0f7981 */ /* 0x000162000c1e1500 */
[----:B------:R-:W-:Y:S05]  /*dea0*/  BRA `(.L_x_394) ;  /* 0x0000000000147947 */ /* 0x000fea0003800000 */
.L_x_396:
[----:B------:R-:W-:-:S05]  /*deb0*/  VIADD R14, R42, 0x70 ;  /* 0x000000702a0e7836 */ /* 0x000fca0000000000 */
[----:B------:R-:W-:-:S05]  /*dec0*/  LEA R14, R41, R14, 0x18 ;  /* 0x0000000e290e7211 */ /* 0x000fca00078ec0ff */
[----:B------:R-:W-:-:S06]  /*ded0*/  IMAD R14, R15, 0x2, R14 ;  /* 0x000000020f0e7824 */ /* 0x000fcc00078e020e */
[----:B------:R-:W0:Y:S02]  /*dee0*/  LDS.U16 R14, [R14] ;  /* 0x000000000e0e7984 */ /* 0x000e240000000400 */
[----:B0-----:R-:W-:-:S07]  /*def0*/  PRMT R15, R14, 0x7610, R15 ;  /* 0x000076100e0f7816 */ /* 0x001fce000000000f */
.L_x_394:
[----:B------:R-:W-:Y:S05]  /*df00*/  BSYNC.RECONVERGENT B2 ;  /* 0x0000000000027941 */ /* 0x000fea0003800200 */
.L_x_393:
        /* <DEDUP_REMOVED lines=9> */
[----:B------:R-:W1:Y:S01]  /*dfa0*/  LDS R15, [R43+0x68] ;  /* 0x000068002b0f7984 */ /* 0x000e620000000800 */
[----:B------:R-:W-:Y:S01]  /*dfb0*/  IMAD R23, R20, R44, R17 ;  /* 0x0000002c14177224 */ /* 0x000fe200078e0211 */
[----:B-1----:R-:W-:-:S13]  /*dfc0*/  ISETP.GE.AND P1, PT, R15, RZ, PT ;  /* 0x000000ff0f00720c */ /* 0x002fda0003f26270 */
[----:B------:R-:W-:Y:S05]  /*dfd0*/  @!P1 BRA `(.L_x_399) ;  /* 0x0000000000109947 */ /* 0x000fea0003800000 */
[----:B0-----:R-:W-:-:S05]  /*dfe0*/  LEA R14, R23, R8, 0x5 ;  /* 0x00000008170e7211 */ /* 0x001fca00078e28ff */
[----:B------:R-:W-:-:S05]  /*dff0*/  IMAD.IADD R15, R14, 0x1, R15 ;  /* 0x000000010e0f7824 */ /* 0x000fca00078e020f */
[----:B------:R-:W-:-:S13]  /*e000*/  ISETP.GE.AND P1, PT, R15, R2, PT ;  /* 0x000000020f00720c */ /* 0x000fda0003f26270 */
[----:B------:R-:W-:Y:S05]  /*e010*/  @!P1 BRA `(.L_x_400) ;  /* 0x0000000000189947 */ /* 0x000fea0003800000 */
.L_x_399:
[----:B0-----:R-:W0:Y:S01]  /*e020*/  LDC.64 R14, c[0x0][0x380] ;  /* 0x0000e000ff0e7b82 */ /* 0x001e220000000a00 */
[----:B------:R-:W-:-:S04]  /*e030*/  IMAD.IADD R23, R50, 0x1, R23 ;  /* 0x0000000132177824 */ /* 0x000fc800078e0217 */
[----:B------:R-:W-:-:S04]  /*e040*/  IMAD R23, R23, 0x20, R8 ;  /* 0x0000002017177824 */ /* 0x000fc800078e0208 */
[----:B0-----:R-:W-:-:S05]  /*e050*/  IMAD.WIDE R14, R23, 0x2, R14 ;  /* 0x00000002170e7825 */ /* 0x001fca00078e020e */
[----:B------:R1:W5:Y:S01]  /*e060*/  LDG.E.U16 R23, desc[UR6][R14.64] ;  /* 0x000000060e177981 */ /* 0x000362000c1e1500 */
[----:B------:R-:W-:Y:S05]  /*e070*/  BRA `(.L_x_398) ;  /* 0x0000000000147947 */ /* 0x000fea0003800000 */
.L_x_400:
[----:B------:R-:W-:-:S05]  /*e080*/  VIADD R14, R42, 0x70 ;  /* 0x000000702a0e7836 */ /* 0x000fca0000000000 */
[----:B------:R-:W-:-:S05]  /*e090*/  LEA R14, R41, R14, 0x18 ;  /* 0x0000000e290e7211 */ /* 0x000fca00078ec0ff */
[----:B------:R-:W-:-:S06]  /*e0a0*/  IMAD R14, R15, 0x2, R14 ;  /* 0x000000020f0e7824 */ /* 0x000fcc00078e020e */
[----:B------:R-:W0:Y:S02]  /*e0b0*/  LDS.U16 R14, [R14] ;  /* 0x000000000e0e7984 */ /* 0x000e240000000400 */
[----:B0-----:R-:W-:-:S07]  /*e0c0*/  PRMT R23, R14, 0x7610, R23 ;  /* 0x000076100e177816 */ /* 0x001fce0000000017 */
.L_x_398:
[----:B------:R-:W-:Y:S05]  /*e0d0*/  BSYNC.RECONVERGENT B2 ;  /* 0x0000000000027941 */ /* 0x000fea0003800200 */
.L_x_397:
        /* <DEDUP_REMOVED lines=8> */
[----:B0-----:R-:W0:Y:S01]  /*e160*/  LDS R14, [R43+0x68] ;  /* 0x000068002b0e7984 */ /* 0x001e220000000800 */
[----:B------:R-:W-:Y:S01]  /*e170*/  IMAD R21, R20, R44, R21 ;  /* 0x0000002c14157224 */ /* 0x000fe200078e0215 */
[----:B0-----:R-:W-:-:S13]  /*e180*/  ISETP.GE.AND P0, PT, R14, RZ, PT ;  /* 0x000000ff0e00720c */ /* 0x001fda0003f06270 */
[----:B------:R-:W-:Y:S05]  /*e190*/  @!P0 BRA `(.L_x_403) ;  /* 0x0000000000108947 */ /* 0x000fea0003800000 */
[----:B------:R-:W-:-:S05]  /*e1a0*/  LEA R13, R21, R8, 0x5 ;  /* 0x00000008150d7211 */ /* 0x000fca00078e28ff */
[----:B------:R-:W-:-:S05]  /*e1b0*/  IMAD.IADD R13, R13, 0x1, R14 ;  /* 0x000000010d0d7824 */ /* 0x000fca00078e020e */
[----:B------:R-:W-:-:S13]  /*e1c0*/  ISETP.GE.AND P0, PT, R13, R2, PT ;  /* 0x000000020d00720c */ /* 0x000fda0003f06270 */
[----:B------:R-:W-:Y:S05]  /*e1d0*/  @!P0 BRA `(.L_x_404) ;  /* 0x0000000000188947 */ /* 0x000fea0003800000 */
.L_x_403:
[----:B------:R-:W0:Y:S01]  /*e1e0*/  LDC.64 R14, c[0x0][0x380] ;  /* 0x0000e000ff0e7b82 */ /* 0x000e220000000a00 */
[----:B------:R-:W-:-:S04]  /*e1f0*/  IMAD.IADD R13, R50, 0x1, R21 ;  /* 0x00000001320d7824 */ /* 0x000fc800078e0215 */
[----:B------:R-:W-:-:S04]  /*e200*/  IMAD R13, R13, 0x20, R8 ;  /* 0x000000200d0d7824 */ /* 0x000fc800078e0208 */
[----:B0-----:R-:W-:-:S06]  /*e210*/  IMAD.WIDE R14, R13, 0x2, R14 ;  /* 0x000000020d0e7825 */ /* 0x001fcc00078e020e */
[----:B------:R1:W5:Y:S01]  /*e220*/  LDG.E.U16 R15, desc[UR6][R14.64] ;  /* 0x000000060e0f7981 */ /* 0x000362000c1e1500 */
[----:B------:R-:W-:Y:S05]  /*e230*/  BRA `(.L_x_402) ;  /* 0x0000000000147947 */ /* 0x000fea0003800000 */
.L_x_404:
[----:B------:R-:W-:-:S05]  /*e240*/  VIADD R14, R42, 0x70 ;  /* 0x000000702a0e7836 */ /* 0x000fca0000000000 */
[----:B------:R-:W-:-:S05]  /*e250*/  LEA R14, R41, R14, 0x18 ;  /* 0x0000000e290e7211 */ /* 0x000fca00078ec0ff */
[----:B------:R-:W-:-:S06]  /*e260*/  IMAD R13, R13, 0x2, R14 ;  /* 0x000000020d0d7824 */ /* 0x000fcc00078e020e */
[----:B------:R-:W0:Y:S02]  /*e270*/  LDS.U16 R13, [R13] ;  /* 0x000000000d0d7984 */ /* 0x000e240000000400 */
[----:B0-----:R-:W-:-:S07]  /*e280*/  PRMT R15, R13, 0x7610, R15 ;  /* 0x000076100d0f7816 */ /* 0x001fce000000000f */
.L_x_402:
[----:B------:R-:W-:Y:S05]  /*e290*/  BSYNC.RECONVERGENT B2 ;  /* 0x0000000000027941 */ /* 0x000fea0003800200 */
.L_x_401:
[----:B------:R-:W-:-:S04]  /*e2a0*/  HMUL2 R16, R16.H0_H0, R18.H0_H0 ;  /* 0x2000001210107232 */ /* 0x000fc80000000800 */
[----:B-----5:R-:W-:-:S04]  /*e2b0*/  HFMA2 R13, R15.H0_H0, R16.H0_H0, R19.H0_H0 ;  /* 0x200000100f0d7231 */ /* 0x020fc80000040813 */
[----:B------:R-:W-:-:S07]  /*e2c0*/  HFMA2 R11, R26.H0_H0, R13.H0_H0, R11.H0_H0 ;  /* 0x2000000d1a0b7231 */ /* 0x000fce000004080b */
.L_x_388:
[----:B------:R-:W-:Y:S05]  /*e2d0*/  BSYNC.RECONVERGENT B1 ;  /* 0x0000000000017941 */ /* 0x000fea0003800200 */
.L_x_387:
        /* <DEDUP_REMOVED lines=19> */
[----:B0-----:R-:W-:-:S05]  /*e410*/  I2FP.F32.S32 R15, R13 ;  /* 0x0000000d000f7245 */ /* 0x001fca0000201400 */
[--C-:B------:R-:W-:Y:S01]  /*e420*/  FADD R19, -R24, R15.reuse ;  /* 0x0000000f18137221 */ /* 0x100fe20000000100 */
[----:B----4-:R-:W-:Y:S01]  /*e430*/  LOP3.LUT R20, R16, R13, RZ, 0xfc, !PT ;  /* 0x0000000d10147212 */ /* 0x010fe200078efcff */
[----:B------:R-:W-:Y:S01]  /*e440*/  FADD R18, R24, -R15 ;  /* 0x8000000f18127221 */ /* 0x000fe20000000000 */
[----:B------:R-:W-:Y:S01]  /*e450*/  ISETP.GE.OR P0, PT, R16, R45, P0 ;  /* 0x0000002d1000720c */ /* 0x000fe20000706670 */
[----:B------:R-:W-:Y:S01]  /*e460*/  FADD R19, R19, 1 ;  /* 0x3f80000013137421 */ /* 0x000fe20000000000 */
[----:B-12---:R-:W-:Y:S02]  /*e470*/  I2FP.F32.S32 R14, R16 ;  /* 0x00000010000e7245 */ /* 0x006fe40000201400 */
        /* <DEDUP_REMOVED lines=19> */
.L_x_409:
[----:B------:R-:W0:Y:S01]  /*e5b0*/  LDC.64 R14, c[0x0][0x380] ;  /* 0x0000e000ff0e7b82 */ /* 0x000e220000000a00 */
[----:B------:R-:W-:-:S04]  /*e5c0*/  IMAD.IADD R23, R50, 0x1, R23 ;  /* 0x0000000132177824 */ /* 0x000fc800078e0217 */
[----:B------:R-:W-:-:S04]  /*e5d0*/  IMAD R23, R23, 0x20, R8 ;  /* 0x0000002017177824 */ /* 0x000fc800078e0208 */
[----:B0-----:R-:W-:-:S06]  /*e5e0*/  IMAD.WIDE R14, R23, 0x2, R14 ;  /* 0x00000002170e7825 */ /* 0x001fcc00078e020e */
[----:B------:R0:W5:Y:S01]  /*e5f0*/  LDG.E.U16 R15, desc[UR6][R14.64] ;  /* 0x000000060e0f7981 */ /* 0x000162000c1e1500 */
[----:B------:R-:W-:Y:S05]  /*e600*/  BRA `(.L_x_408) ;  /* 0x0000000000147947 */ /* 0x000fea0003800000 */
.L_x_410:
[----:B------:R-:W-:-:S04]  /*e610*/  IADD3 R14, PT, PT, R42, 0x70, RZ ;  /* 0x000000702a0e7810 */ /* 0x000fc80007ffe0ff */
[----:B------:R-:W-:-:S05]  /*e620*/  LEA R14, R41, R14, 0x18 ;  /* 0x0000000e290e7211 */ /* 0x000fca00078ec0ff */
[----:B------:R-:W-:-:S06]  /*e630*/  IMAD R14, R15, 0x2, R14 ;  /* 0x000000020f0e7824 */ /* 0x000fcc00078e020e */
[----:B------:R-:W0:Y:S02]  /*e640*/  LDS.U16 R14, [R14] ;  /* 0x000000000e0e7984 */ /* 0x000e240000000400 */
[----:B0-----:R-:W-:-:S07]  /*e650*/  PRMT R15, R14, 0x7610, R15 ;  /* 0x000076100e0f7816 */ /* 0x001fce000000000f */
.L_x_408:
[----:B------:R-:W-:Y:S05]  /*e660*/  BSYNC.RECONVERGENT B2 ;  /* 0x0000000000027941 */ /* 0x000fea0003800200 */
.L_x_407:
        /* <DEDUP_REMOVED lines=18> */
.L_x_413:
[----:B------:R-:W0:Y:S01]  /*e790*/  LDC.64 R14, c[0x0][0x380] ;  /* 0x0000e000ff0e7b82 */ /* 0x000e220000000a00 */
[----:B------:R-:W-:-:S04]  /*e7a0*/  IMAD.IADD R23, R50, 0x1, R23 ;  /* 0x0000000132177824 */ /* 0x000fc800078e0217 */
[----:B------:R-:W-:-:S04]  /*e7b0*/  IMAD R23, R23, 0x20, R8 ;  /* 0x0000002017177824 */ /* 0x000fc800078e0208 */
[----:B0-----:R-:W-:-:S06]  /*e7c0*/  IMAD.WIDE R14, R23, 0x2, R14 ;  /* 0x00000002170e7825 */ /* 0x001fcc00078e020e */
[----:B------:R0:W5:Y:S01]  /*e7d0*/  LDG.E.U16 R15, desc[UR6][R14.64] ;  /* 0x000000060e0f7981 */ /* 0x000162000c1e1500 */
[----:B------:R-:W-:Y:S05]  /*e7e0*/  BRA `(.L_x_412) ;  /* 0x0000000000147947 */ /* 0x000fea0003800000 */
.L_x_414:
[----:B------:R-:W-:-:S04]  /*e7f0*/  IADD3 R14, PT, PT, R42, 0x70, RZ ;  /* 0x000000702a0e7810 */ /* 0x000fc80007ffe0ff */
[----:B------:R-:W-:-:S05]  /*e800*/  LEA R14, R41, R14, 0x18 ;  /* 0x0000000e290e7211 */ /* 0x000fca00078ec0ff */
[----:B------:R-:W-:-:S06]  /*e810*/  IMAD R14, R15, 0x2, R14 ;  /* 0x000000020f0e7824 */ /* 0x000fcc00078e020e */
[----:B------:R-:W0:Y:S02]  /*e820*/  LDS.U16 R14, [R14] ;  /* 0x000000000e0e7984 */ /* 0x000e240000000400 */
[----:B0-----:R-:W-:-:S07]  /*e830*/  PRMT R15, R14, 0x7610, R15 ;  /* 0x000076100e0f7816 */ /* 0x001fce000000000f */
.L_x_412:
[----:B------:R-:W-:Y:S05]  /*e840*/  BSYNC.RECONVERGENT B2 ;  /* 0x0000000000027941 */ /* 0x000fea0003800200 */
.L_x_411:
        /* <DEDUP_REMOVED lines=17> */
.L_x_417:
[----:B0-----:R-:W0:Y:S01]  /*e960*/  LDC.64 R14, c[0x0][0x380] ;  /* 0x0000e000ff0e7b82 */ /* 0x001e220000000a00 */
[----:B------:R-:W-:-:S04]  /*e970*/  IMAD.IADD R23, R50, 0x1, R23 ;  /* 0x0000000132177824 */ /* 0x000fc800078e0217 */
[----:B------:R-:W-:-:S04]  /*e980*/  IMAD R23, R23, 0x20, R8 ;  /* 0x0000002017177824 */ /* 0x000fc800078e0208 */
[----:B0-----:R-:W-:-:S05]  /*e990*/  IMAD.WIDE R14, R23, 0x2, R14 ;  /* 0x00000002170e7825 */ /* 0x001fca00078e020e */
[----:B------:R1:W5:Y:S01]  /*e9a0*/  LDG.E.U16 R23, desc[UR6][R14.64] ;  /* 0x000000060e177981 */ /* 0x000362000c1e1500 */
[----:B------:R-:W-:Y:S05]  /*e9b0*/  BRA `(.L_x_416) ;  /* 0x0000000000147947 */ /* 0x000fea0003800000 */
.L_x_418:
[----:B------:R-:W-:-:S04]  /*e9c0*/  IADD3 R14, PT, PT, R42, 0x70, RZ ;  /* 0x000000702a0e7810 */ /* 0x000fc80007ffe0ff */
[----:B------:R-:W-:-:S05]  /*e9d0*/  LEA R14, R41, R14, 0x18 ;  /* 0x0000000e290e7211 */ /* 0x000fca00078ec0ff */
[----:B------:R-:W-:-:S06]  /*e9e0*/  IMAD R14, R15, 0x2, R14 ;  /* 0x000000020f0e7824 */ /* 0x000fcc00078e020e */
[----:B------:R-:W0:Y:S02]  /*e9f0*/  LDS.U16 R14, [R14] ;  /* 0x000000000e0e7984 */ /* 0x000e240000000400 */
[----:B0-----:R-:W-:-:S07]  /*ea00*/  PRMT R23, R14, 0x7610, R23 ;  /* 0x000076100e177816 */ /* 0x001fce0000000017 */
.L_x_416:
[----:B------:R-:W-:Y:S05]  /*ea10*/  BSYNC.RECONVERGENT B2 ;  /* 0x0000000000027941 */ /* 0x000fea0003800200 */
.L_x_415:
        /* <DEDUP_REMOVED lines=16> */
.L_x_421:
[----:B------:R-:W0:Y:S01]  /*eb20*/  LDC.64 R14, c[0x0][0x380] ;  /* 0x0000e000ff0e7b82 */ /* 0x000e220000000a00 */
[----:B------:R-:W-:-:S04]  /*eb30*/  IMAD.IADD R13, R50, 0x1, R21 ;  /* 0x00000001320d7824 */ /* 0x000fc800078e0215 */
[----:B------:R-:W-:-:S04]  /*eb40*/  IMAD R13, R13, 0x20, R8 ;  /* 0x000000200d0d7824 */ /* 0x000fc800078e0208 */
[----:B0-----:R-:W-:-:S06]  /*eb50*/  IMAD.WIDE R14, R13, 0x2, R14 ;  /* 0x000000020d0e7825 */ /* 0x001fcc00078e020e */
[----:B------:R1:W5:Y:S01]  /*eb60*/  LDG.E.U16 R15, desc[UR6][R14.64] ;  /* 0x000000060e0f7981 */ /* 0x000362000c1e1500 */
[----:B------:R-:W-:Y:S05]  /*eb70*/  BRA `(.L_x_420) ;  /* 0x0000000000147947 */ /* 0x000fea0003800000 */
.L_x_422:
[----:B------:R-:W-:-:S04]  /*eb80*/  IADD3 R14, PT, PT, R42, 0x70, RZ ;  /* 0x000000702a0e7810 */ /* 0x000fc80007ffe0ff */
[----:B------:R-:W-:-:S05]  /*eb90*/  LEA R14, R41, R14, 0x18 ;  /* 0x0000000e290e7211 */ /* 0x000fca00078ec0ff */
[----:B------:R-:W-:-:S06]  /*eba0*/  IMAD R13, R13, 0x2, R14 ;  /* 0x000000020d0d7824 */ /* 0x000fcc00078e020e */
[----:B------:R-:W0:Y:S02]  /*ebb0*/  LDS.U16 R13, [R13] ;  /* 0x000000000d0d7984 */ /* 0x000e240000000400 */
[----:B0-----:R-:W-:-:S07]  /*ebc0*/  PRMT R15, R13, 0x7610, R15 ;  /* 0x000076100d0f7816 */ /* 0x001fce000000000f */
.L_x_420:
[----:B------:R-:W-:Y:S05]  /*ebd0*/  BSYNC.RECONVERGENT B2 ;  /* 0x0000000000027941 */ /* 0x000fea0003800200 */
.L_x_419:
[----:B------:R-:W-:-:S04]  /*ebe0*/  HMUL2 R17, R17.H0_H0, R18.H0_H0 ;  /* 0x2000001211117232 */ /* 0x000fc80000000800 */
[----:B-----5:R-:W-:-:S04]  /*ebf0*/  HFMA2 R15, R15.H0_H0, R17.H0_H0, R19.H0_H0 ;  /* 0x200000110f0f7231 */ /* 0x020fc80000040813 */
[----:B------:R-:W-:-:S07]  /*ec00*/  HFMA2 R11, R37.H0_H0, R15.H0_H0, R11.H0_H0 ;  /* 0x2000000f250b7231 */ /* 0x000fce000004080b */
.L_x_406:
[----:B------:R-:W-:Y:S05]  /*ec10*/  BSYNC.RECONVERGENT B1 ;  /* 0x0000000000017941 */ /* 0x000fea0003800200 */
.L_x_405:
        /* <DEDUP_REMOVED lines=22> */
[C---:B------:R-:W-:Y:S02]  /*ed80*/  ISETP.GE.OR P0, PT, R13.reuse, R45, P0 ;  /* 0x0000002d0d00720c */ /* 0x040fe40000706670 */
[----:B-12---:R-:W-:Y:S02]  /*ed90*/  I2FP.F32.S32 R14, R13 ;  /* 0x0000000d000e7245 */ /* 0x006fe40000201400 */
[----:B------:R-:W-:Y:S01]  /*eda0*/  ISETP.LT.OR P0, PT, R20, RZ, P0 ;  /* 0x000000ff1400720c */ /* 0x000fe20000701670 */
[----:B------:R-:W-:Y:S01]  /*edb0*/  VIADD R20, R13, 0x1 ;  /* 0x000000010d147836 */ /* 0x000fe20000000000 */
[----:B------:R-:W-:Y:S01]  /*edc0*/  F2FP.F16.F32.PACK_AB R18, RZ, R18 ;  /* 0x00000012ff12723e */ /* 0x000fe200000000ff */
[C-C-:B------:R-:W-:Y:S01]  /*edd0*/  FADD R16, R21.reuse, -R14.reuse ;  /* 0x8000000e15107221 */ /* 0x140fe20000000000 */
[----:B------:R-:W-:Y:S01]  /*ede0*/  FADD R14, -R21, R14 ;  /* 0x0000000e150e7221 */ /* 0x000fe20000000100 */
[----:B------:R-:W-:Y:S01]  /*edf0*/  FADD R21, R19, 1 ;  /* 0x3f80000013157421 */ /* 0x000fe20000000000 */
[----:B------:R-:W-:Y:S01]  /*ee00*/  PRMT R15, RZ, 0x7610, R15 ;  /* 0x00007610ff0f7816 */ /* 0x000fe2000000000f */
[----:B------:R-:W-:-:S02]  /*ee10*/  VIADD R19, R17, 0x1 ;  /* 0x0000000111137836 */ /* 0x000fc40000000000 */
        /* <DEDUP_REMOVED lines=13> */
.L_x_427:
[----:B------:R-:W0:Y:S01]  /*eef0*/  LDC.64 R14, c[0x0][0x380] ;  /* 0x0000e000ff0e7b82 */ /* 0x000e220000000a00 */
[----:B------:R-:W-:-:S05]  /*ef00*/  IADD3 R23, PT, PT, R50, R23, RZ ;  /* 0x0000001732177210 */ /* 0x000fca0007ffe0ff */
[----:B------:R-:W-:-:S04]  /*ef10*/  IMAD R23, R23, 0x20, R8 ;  /* 0x0000002017177824 */ /* 0x000fc800078e0208 */
[----:B0-----:R-:W-:-:S06]  /*ef20*/  IMAD.WIDE R14, R23, 0x2, R14 ;  /* 0x00000002170e7825 */ /* 0x001fcc00078e020e */
[----:B------:R0:W5:Y:S01]  /*ef30*/  LDG.E.U16 R15, desc[UR6][R14.64] ;  /* 0x000000060e0f7981 */ /* 0x000162000c1e1500 */
[----:B------:R-:W-:Y:S05]  /*ef40*/  BRA `(.L_x_426) ;  /* 0x0000000000147947 */ /* 0x000fea0003800000 */
.L_x_428:
[----:B------:R-:W-:-:S05]  /*ef50*/  VIADD R14, R42, 0x70 ;  /* 0x000000702a0e7836 */ /* 0x000fca0000000000 */
[----:B------:R-:W-:-:S05]  /*ef60*/  LEA R14, R41, R14, 0x18 ;  /* 0x0000000e290e7211 */ /* 0x000fca00078ec0ff */
[----:B------:R-:W-:-:S06]  /*ef70*/  IMAD R14, R15, 0x2, R14 ;  /* 0x000000020f0e7824 */ /* 0x000fcc00078e020e */
[----:B------:R-:W0:Y:S02]  /*ef80*/  LDS.U16 R14, [R14] ;  /* 0x000000000e0e7984 */ /* 0x000e240000000400 */
[----:B0-----:R-:W-:-:S07]  /*ef90*/  PRMT R15, R14, 0x7610, R15 ;  /* 0x000076100e0f7816 */ /* 0x001fce000000000f */
.L_x_426:
[----:B------:R-:W-:Y:S05]  /*efa0*/  BSYNC.RECONVERGENT B2 ;  /* 0x0000000000027941 */ /* 0x000fea0003800200 */
.L_x_425:
        /* <DEDUP_REMOVED lines=18> */
.L_x_431:
[----:B------:R-:W0:Y:S01]  /*f0d0*/  LDC.64 R14, c[0x0][0x380] ;  /* 0x0000e000ff0e7b82 */ /* 0x000e220000000a00 */
[----:B------:R-:W-:-:S05]  /*f0e0*/  IADD3 R23, PT, PT, R50, R23, RZ ;  /* 0x0000001732177210 */ /* 0x000fca0007ffe0ff */
[----:B------:R-:W-:-:S04]  /*f0f0*/  IMAD R23, R23, 0x20, R8 ;  /* 0x0000002017177824 */ /* 0x000fc800078e0208 */
[----:B0-----:R-:W-:-:S06]  /*f100*/  IMAD.WIDE R14, R23, 0x2, R14 ;  /* 0x00000002170e7825 */ /* 0x001fcc00078e020e */
[----:B------:R0:W5:Y:S01]  /*f110*/  LDG.E.U16 R15, desc[UR6][R14.64] ;  /* 0x000000060e0f7981 */ /* 0x000162000c1e1500 */
[----:B------:R-:W-:Y:S05]  /*f120*/  BRA `(.L_x_430) ;  /* 0x0000000000147947 */ /* 0x000fea0003800000 */
.L_x_432:
[----:B------:R-:W-:-:S05]  /*f130*/  VIADD R14, R42, 0x70 ;  /* 0x000000702a0e7836 */ /* 0x000fca0000000000 */
[----:B------:R-:W-:-:S05]  /*f140*/  LEA R14, R41, R14, 0x18 ;  /* 0x0000000e290e7211 */ /* 0x000fca00078ec0ff */
[----:B------:R-:W-:-:S06]  /*f150*/  IMAD R14, R15, 0x2, R14 ;  /* 0x000000020f0e7824 */ /* 0x000fcc00078e020e */
[----:B------:R-:W0:Y:S02]  /*f160*/  LDS.U16 R14, [R14] ;  /* 0x000000000e0e7984 */ /* 0x000e240000000400 */
[----:B0-----:R-:W-:-:S07]  /*f170*/  PRMT R15, R14, 0x7610, R15 ;  /* 0x000076100e0f7816 */ /* 0x001fce000000000f */
.L_x_430:
[----:B------:R-:W-:Y:S05]  /*f180*/  BSYNC.RECONVERGENT B2 ;  /* 0x0000000000027941 */ /* 0x000fea0003800200 */
.L_x_429:
        /* <DEDUP_REMOVED lines=17> */
.L_x_435:
[----:B0-----:R-:W0:Y:S01]  /*f2a0*/  LDC.64 R14, c[0x0][0x380] ;  /* 0x0000e000ff0e7b82 */ /* 0x001e220000000a00 */
[----:B------:R-:W-:-:S05]  /*f2b0*/  IADD3 R23, PT, PT, R50, R23, RZ ;  /* 0x0000001732177210 */ /* 0x000fca0007ffe0ff */
[----:B------:R-:W-:-:S04]  /*f2c0*/  IMAD R23, R23, 0x20, R8 ;  /* 0x0000002017177824 */ /* 0x000fc800078e0208 */
[----:B0-----:R-:W-:-:S05]  /*f2d0*/  IMAD.WIDE R14, R23, 0x2, R14 ;  /* 0x00000002170e7825 */ /* 0x001fca00078e020e */
[----:B------:R1:W5:Y:S01]  /*f2e0*/  LDG.E.U16 R23, desc[UR6][R14.64] ;  /* 0x000000060e177981 */ /* 0x000362000c1e1500 */
[----:B------:R-:W-:Y:S05]  /*f2f0*/  BRA `(.L_x_434) ;  /* 0x0000000000147947 */ /* 0x000fea0003800000 */
.L_x_436:
[----:B------:R-:W-:-:S05]  /*f300*/  VIADD R14, R42, 0x70 ;  /* 0x000000702a0e7836 */ /* 0x000fca0000000000 */
[----:B------:R-:W-:-:S05]  /*f310*/  LEA R14, R41, R14, 0x18 ;  /* 0x0000000e290e7211 */ /* 0x000fca00078ec0ff */
[----:B------:R-:W-:-:S06]  /*f320*/  IMAD R14, R15, 0x2, R14 ;  /* 0x000000020f0e7824 */ /* 0x000fcc00078e020e */
[----:B------:R-:W0:Y:S02]  /*f330*/  LDS.U16 R14, [R14] ;  /* 0x000000000e0e7984 */ /* 0x000e240000000400 */
[----:B0-----:R-:W-:-:S07]  /*f340*/  PRMT R23, R14, 0x7610, R23 ;  /* 0x000076100e177816 */ /* 0x001fce0000000017 */
.L_x_434:
[----:B------:R-:W-:Y:S05]  /*f350*/  BSYNC.RECONVERGENT B2 ;  /* 0x0000000000027941 */ /* 0x000fea0003800200 */
.L_x_433:
        /* <DEDUP_REMOVED lines=16> */
.L_x_439:
[----:B------:R-:W0:Y:S01]  /*f460*/  LDC.64 R14, c[0x0][0x380] ;  /* 0x0000e000ff0e7b82 */ /* 0x000e220000000a00 */
[----:B------:R-:W-:-:S05]  /*f470*/  IADD3 R13, PT, PT, R50, R19, RZ ;  /* 0x00000013320d7210 */ /* 0x000fca0007ffe0ff */
[----:B------:R-:W-:-:S04]  /*f480*/  IMAD R13, R13, 0x20, R8 ;  /* 0x000000200d0d7824 */ /* 0x000fc800078e0208 */
[----:B0-----:R-:W-:-:S06]  /*f490*/  IMAD.WIDE R14, R13, 0x2, R14 ;  /* 0x000000020d0e7825 */ /* 0x001fcc00078e020e */
[----:B------:R1:W5:Y:S01]  /*f4a0*/  LDG.E.U16 R15, desc[UR6][R14.64] ;  /* 0x000000060e0f7981 */ /* 0x000362000c1e1500 */
[----:B------:R-:W-:Y:S05]  /*f4b0*/  BRA `(.L_x_438) ;  /* 0x0000000000147947 */ /* 0x000fea0003800000 */
.L_x_440:
[----:B------:R-:W-:-:S05]  /*f4c0*/  VIADD R14, R42, 0x70 ;  /* 0x000000702a0e7836 */ /* 0x000fca0000000000 */
[----:B------:R-:W-:-:S05]  /*f4d0*/  LEA R14, R41, R14, 0x18 ;  /* 0x0000000e290e7211 */ /* 0x000fca00078ec0ff */
[----:B------:R-:W-:-:S06]  /*f4e0*/  IMAD R13, R13, 0x2, R14 ;  /* 0x000000020d0d7824 */ /* 0x000fcc00078e020e */
[----:B------:R-:W0:Y:S02]  /*f4f0*/  LDS.U16 R13, [R13] ;  /* 0x000000000d0d7984 */ /* 0x000e240000000400 */
[----:B0-----:R-:W-:-:S07]  /*f500*/  PRMT R15, R13, 0x7610, R15 ;  /* 0x000076100d0f7816 */ /* 0x001fce000000000f */
.L_x_438:
[----:B------:R-:W-:Y:S05]  /*f510*/  BSYNC.RECONVERGENT B2 ;  /* 0x0000000000027941 */ /* 0x000fea0003800200 */
.L_x_437:
[----:B------:R-:W-:-:S04]  /*f520*/  HMUL2 R16, R16.H0_H0, R18.H0_H0 ;  /* 0x2000001210107232 */ /* 0x000fc80000000800 */
[----:B-----5:R-:W-:-:S04]  /*f530*/  HFMA2 R20, R15.H0_H0, R16.H0_H0, R21.H0_H0 ;  /* 0x200000100f147231 */ /* 0x020fc80000040815 */
[----:B------:R-:W-:-:S07]  /*f540*/  HFMA2 R11, R40.H0_H0, R20.H0_H0, R11.H0_H0 ;  /* 0x20000014280b7231 */ /* 0x000fce000004080b */
.L_x_424:
[----:B------:R-:W-:Y:S05]  /*f550*/  BSYNC.RECONVERGENT B1 ;  /* 0x0000000000017941 */ /* 0x000fea0003800200 */
.L_x_423:
[----:B012---:R-:W2:Y:S04]  /*f560*/  LDG.E.U16 R14, desc[UR6][R30.64+0x62] ;  /* 0x000062061e0e7981 */ /* 0x007ea8000c1e1500 */
[----:B------:R-:W3:Y:S04]  /*f570*/  LDG.E.U16 R13, desc[UR6][R30.64+0x60] ;  /* 0x000060061e0d7981 */ /* 0x000ee8000c1e1500 */
        /* <DEDUP_REMOVED lines=22> */
[----:B------:R-:W-:-:S02]  /*f6e0*/  IMAD R47, R0, R49, R47 ;  /* 0x00000031002f7224 */ /* 0x000fc400078e022f */
[----:B------:R-:W1:Y:S04]  /*f6f0*/  LDS R16, [R43+0x38] ;  /* 0x000038002b107984 */ /* 0x000e680000000800 */
[----:B------:R-:W4:Y:S01]  /*f700*/  LDS R15, [R43+0x30] ;  /* 0x000030002b0f7984 */ /* 0x000f220000000800 */
[----:B--2---:R-:W-:Y:S01]  /*f710*/  HADD2.F32 R25, -RZ, R14.H0_H0 ;  /* 0x2000000eff197230 */ /* 0x004fe20000004100 */
[----:B-1----:R-:W-:Y:S01]  /*f720*/  I2FP.F32.S32 R14, R16 ;  /* 0x00000010000e7245 */ /* 0x002fe20000201400 */
[----:B---3--:R-:W-:-:S03]  /*f730*/  HADD2.F32 R24, -RZ, R13.H0_H0 ;  /* 0x2000000dff187230 */ /* 0x008fc60000004100 */
[----:B------:R-:W-:Y:S01]  /*f740*/  FADD R25, R25, 1 ;  /* 0x3f80000019197421 */ /* 0x000fe20000000000 */
[----:B----4-:R-:W-:Y:S01]  /*f750*/  I2FP.F32.S32 R13, R15 ;  /* 0x0000000f000d7245 */ /* 0x010fe20000201400 */
        /* <DEDUP_REMOVED lines=9> */
[----:B0-----:R-:W-:Y:S05]  /*f7f0*/  @P0 BRA `(.L_x_442) ;  /* 0x0000000800180947 */ /* 0x001fea0003800000 */
[----:B------:R0:W5:Y:S01]  /*f800*/  LDG.E.U16 R49, desc[UR6][R28.64+0x30] ;  /* 0x000030061c317981 */ /* 0x000162000c1e1500 */
[----:B------:R-:W1:Y:S01]  /*f810*/  F2I.FLOOR.NTZ R53, R56 ;  /* 0x0000003800357305 */ /* 0x000e620000207100 */
[----:B------:R-:W-:Y:S01]  /*f820*/  BSSY.RECONVERGENT B2, `(.L_x_443) ;  /* 0x0000029000027945 */ /* 0x000fe20003800200 */
[----:B------:R-:W-:-:S06]  /*f830*/  PRMT R59, RZ, 0x7610, R59 ;  /* 0x00007610ff3b7816 */ /* 0x000fcc000000003b */
[----:B------:R-:W2:Y:S01]  /*f840*/  F2I.FLOOR.NTZ R51, R55 ;  /* 0x0000003700337305 */ /* 0x000ea20000207100 */
[----:B-1----:R-:W-:Y:S02]  /*f850*/  ISETP.GE.AND P0, PT, R53, R16, PT ;  /* 0x000000103500720c */ /* 0x002fe40003f06270 */
[----:B------:R-:W-:-:S05]  /*f860*/  I2FP.F32.S32 R25, R53 ;  /* 0x0000003500197245 */ /* 0x000fca0000201400 */
[C-C-:B------:R-:W-:Y:S01]  /*f870*/  FADD R54, R56.reuse, -R25.reuse ;  /* 0x8000001938367221 */ /* 0x140fe20000000000 */
[C---:B--2---:R-:W-:Y:S01]  /*f880*/  ISETP.GE.OR P0, PT, R51.reuse, R15, P0 ;  /* 0x0000000f3300720c */ /* 0x044fe20000706670 */
[----:B------:R-:W-:Y:S01]  /*f890*/  FADD R25, -R56, R25 ;  /* 0x0000001938197221 */ /* 0x000fe20000000100 */
[C---:B------:R-:W-:Y:S01]  /*f8a0*/  LOP3.LUT R57, R51.reuse, R53, RZ, 0xfc, !PT ;  /* 0x0000003533397212 */ /* 0x040fe200078efcff */
[----:B------:R-:W-:Y:S01]  /*f8b0*/  VIADD R58, R51, 0x1 ;  /* 0x00000001333a7836 */ /* 0x000fe20000000000 */
[----:B------:R-:W-:Y:S01]  /*f8c0*/  I2FP.F32.S32 R24, R51 ;  /* 0x0000003300187245 */ /* 0x000fe20000201400 */
[----:B------:R-:W-:Y:S01]  /*f8d0*/  FADD R56, R25, 1 ;  /* 0x3f80000019387421 */ /* 0x000fe20000000000 */
[----:B------:R-:W-:Y:S01]  /*f8e0*/  ISETP.LT.OR P0, PT, R57, RZ, P0 ;  /* 0x000000ff3900720c */ /* 0x000fe20000701670 */
[----:B------:R-:W-:Y:S01]  /*f8f0*/  VIADD R57, R53, 0x1 ;  /* 0x0000000135397836 */ /* 0x000fe20000000000 */
[----:B------:R-:W-:Y:S01]  /*f900*/  F2FP.F16.F32.PACK_AB R54, RZ, R54 ;  /* 0x00000036ff36723e */ /* 0x000fe200000000ff */
[C-C-:B------:R-:W-:Y:S01]  /*f910*/  FADD R52, R55.reuse, -R24.reuse ;  /* 0x8000001837347221 */ /* 0x140fe20000000000 */
[----:B------:R-:W-:Y:S01]  /*f920*/  FADD R24, -R55, R24 ;  /* 0x0000001837187221 */ /* 0x000fe20000000100 */
[----:B------:R-:W-:-:S03]  /*f930*/  F2FP.F16.F32.PACK_AB R56, RZ, R56 ;  /* 0x00000038ff38723e */ /* 0x000fc600000000ff */
[----:B------:R-:W-:Y:S01]  /*f940*/  FADD R55, R24, 1 ;  /* 0x3f80000018377421 */ /* 0x000fe20000000000 */
[----:B------:R-:W-:-:S04]  /*f950*/  F2FP.F16.F32.PACK_AB R52, RZ, R52 ;  /* 0x00000034ff34723e */ /* 0x000fc800000000ff */
[----:B------:R-:W-:Y:S01]  /*f960*/  F2FP.F16.F32.PACK_AB R55, RZ, R55 ;  /* 0x00000037ff37723e */ /* 0x000fe200000000ff */
[----:B0-----:R-:W-:Y:S06]  /*f970*/  @P0 BRA `(.L_x_444) ;  /* 0x00000000004c0947 */ /* 0x001fec0003800000 */
        /* <DEDUP_REMOVED lines=8> */
.L_x_445:
[----:B------:R-:W0:Y:S01]  /*fa00*/  LDC.64 R24, c[0x0][0x380] ;  /* 0x0000e000ff187b82 */ /* 0x000e220000000a00 */
[----:B------:R-:W-:-:S04]  /*fa10*/  IMAD.IADD R59, R47, 0x1, R59 ;  /* 0x000000012f3b7824 */ /* 0x000fc800078e023b */
[----:B------:R-:W-:-:S04]  /*fa20*/  IMAD R59, R59, 0x20, R8 ;  /* 0x000000203b3b7824 */ /* 0x000fc800078e0208 */
[----:B0-----:R-:W-:-:S05]  /*fa30*/  IMAD.WIDE R24, R59, 0x2, R24 ;  /* 0x000000023b187825 */ /* 0x001fca00078e0218 */
[----:B------:R0:W5:Y:S01]  /*fa40*/  LDG.E.U16 R59, desc[UR6][R24.64] ;  /* 0x00000006183b7981 */ /* 0x000162000c1e1500 */
[----:B------:R-:W-:Y:S05]  /*fa50*/  BRA `(.L_x_444) ;  /* 0x0000000000147947 */ /* 0x000fea0003800000 */
.L_x_446:
[----:B------:R-:W-:-:S05]  /*fa60*/  VIADD R24, R42, 0x70 ;  /* 0x000000702a187836 */ /* 0x000fca0000000000 */
[----:B------:R-:W-:-:S05]  /*fa70*/  LEA R24, R41, R24, 0x18 ;  /* 0x0000001829187211 */ /* 0x000fca00078ec0ff */
[----:B------:R-:W-:-:S06]  /*fa80*/  IMAD R24, R25, 0x2, R24 ;  /* 0x0000000219187824 */ /* 0x000fcc00078e0218 */
[----:B------:R-:W0:Y:S02]  /*fa90*/  LDS.U16 R24, [R24] ;  /* 0x0000000018187984 */ /* 0x000e240000000400 */
[----:B0-----:R-:W-:-:S07]  /*faa0*/  PRMT R59, R24, 0x7610, R59 ;  /* 0x00007610183b7816 */ /* 0x001fce000000003b */
.L_x_444:
[----:B------:R-:W-:Y:S05]  /*fab0*/  BSYNC.RECONVERGENT B2 ;  /* 0x0000000000027941 */ /* 0x000fea0003800200 */
.L_x_443:
        /* <DEDUP_REMOVED lines=18> */
.L_x_449:
[----:B------:R-:W0:Y:S01]  /*fbe0*/  LDC.64 R24, c[0x0][0x380] ;  /* 0x0000e000ff187b82 */ /* 0x000e220000000a00 */
[----:B------:R-:W-:-:S04]  /*fbf0*/  IMAD.IADD R61, R47, 0x1, R60 ;  /* 0x000000012f3d7824 */ /* 0x000fc800078e023c */
[----:B------:R-:W-:-:S04]  /*fc00*/  IMAD R61, R61, 0x20, R8 ;  /* 0x000000203d3d7824 */ /* 0x000fc800078e0208 */
[----:B0-----:R-:W-:-:S06]  /*fc10*/  IMAD.WIDE R24, R61, 0x2, R24 ;  /* 0x000000023d187825 */ /* 0x001fcc00078e0218 */
[----:B------:R0:W5:Y:S01]  /*fc20*/  LDG.E.U16 R24, desc[UR6][R24.64] ;  /* 0x0000000618187981 */ /* 0x000162000c1e1500 */
[----:B------:R-:W-:Y:S05]  /*fc30*/  BRA `(.L_x_448) ;  /* 0x0000000000147947 */ /* 0x000fea0003800000 */
.L_x_450:
[----:B------:R-:W-:-:S05]  /*fc40*/  VIADD R24, R42, 0x70 ;  /* 0x000000702a187836 */ /* 0x000fca0000000000 */
[----:B------:R-:W-:-:S05]  /*fc50*/  LEA R24, R41, R24, 0x18 ;  /* 0x0000001829187211 */ /* 0x000fca00078ec0ff */
[----:B------:R-:W-:-:S06]  /*fc60*/  IMAD R25, R25, 0x2, R24 ;  /* 0x0000000219197824 */ /* 0x000fcc00078e0218 */
[----:B------:R-:W0:Y:S02]  /*fc70*/  LDS.U16 R25, [R25] ;  /* 0x0000000019197984 */ /* 0x000e240000000400 */
[----:B0-----:R-:W-:-:S07]  /*fc80*/  PRMT R24, R25, 0x7610, R24 ;  /* 0x0000761019187816 */ /* 0x001fce0000000018 */
.L_x_448:
[----:B------:R-:W-:Y:S05]  /*fc90*/  BSYNC.RECONVERGENT B2 ;  /* 0x0000000000027941 */ /* 0x000fea0003800200 */
.L_x_447:
        /* <DEDUP_REMOVED lines=17> */
.L_x_453:
[----:B------:R-:W0:Y:S01]  /*fdb0*/  LDC.64 R24, c[0x0][0x380] ;  /* 0x0000e000ff187b82 */ /* 0x000e220000000a00 */
[----:B------:R-:W-:-:S04]  /*fdc0*/  IMAD.IADD R55, R47, 0x1, R55 ;  /* 0x000000012f377824 */ /* 0x000fc800078e0237 */
[----:B------:R-:W-:-:S04]  /*fdd0*/  IMAD R55, R55, 0x20, R8 ;  /* 0x0000002037377824 */ /* 0x000fc800078e0208 */
[----:B0-----:R-:W-:-:S06]  /*fde0*/  IMAD.WIDE R24, R55, 0x2, R24 ;  /* 0x0000000237187825 */ /* 0x001fcc00078e0218 */
[----:B------:R1:W5:Y:S01]  /*fdf0*/  LDG.E.U16 R24, desc[UR6][R24.64] ;  /* 0x0000000618187981 */ /* 0x000362000c1e1500 */
[----:B------:R-:W-:Y:S05]  /*fe00*/  BRA `(.L_x_452) ;  /* 0x0000000000147947 */ /* 0x000fea0003800000 */
.L_x_454:
[----:B------:R-:W-:-:S05]  /*fe10*/  VIADD R24, R42, 0x70 ;  /* 0x000000702a187836 */ /* 0x000fca0000000000 */
[----:B------:R-:W-:-:S05]  /*fe20*/  LEA R24, R41, R24, 0x18 ;  /* 0x0000001829187211 */ /* 0x000fca00078ec0ff */
[----:B------:R-:W-:-:S06]  /*fe30*/  IMAD R25, R25, 0x2, R24 ;  /* 0x0000000219197824 */ /* 0x000fcc00078e0218 */
[----:B------:R-:W0:Y:S02]  /*fe40*/  LDS.U16 R25, [R25] ;  /* 0x0000000019197984 */ /* 0x000e240000000400 */
[----:B0-----:R-:W-:-:S07]  /*fe50*/  PRMT R24, R25, 0x7610, R24 ;  /* 0x0000761019187816 */ /* 0x001fce0000000018 */
.L_x_452:
[----:B------:R-:W-:Y:S05]  /*fe60*/  BSYNC.RECONVERGENT B2 ;  /* 0x0000000000027941 */ /* 0x000fea0003800200 */
.L_x_451:
[----:B------:R-:W-:Y:S01]  /*fe70*/  VIMNMX R51, PT, PT, R51, R53, PT ;  /* 0x0000003533337248 */ /* 0x000fe20003fe0100 */
[----:B------:R-:W-:Y:S01]  /*fe80*/  HMUL2 R56, R52.H0_H0, R56.H0_H0 ;  /* 0x2000003834387232 */ /* 0x000fe20000000800 */
[----:B------:R-:W-:Y:S01]  /*fe90*/  ISETP.GE.OR P0, PT, R58, R15, P0 ;  /* 0x0000000f3a00720c */ /* 0x000fe20000706670 */
[----:B------:R-:W-:Y:S01]  /*fea0*/  BSSY.RECONVERGENT B2, `(.L_x_455) ;  /* 0x0000018000027945 */ /* 0x000fe20003800200 */
[----:B01----:R-:W-:Y:S01]  /*feb0*/  PRMT R25, RZ, 0x7610, R25 ;  /* 0x00007610ff197816 */ /* 0x003fe20000000019 */
        /* <DEDUP_REMOVED lines=11> */
.L_x_457:
[----:B------:R-:W0:Y:S01]  /*ff70*/  LDC.64 R24, c[0x0][0x380] ;  /* 0x0000e000ff187b82 */ /* 0x000e220000000a00 */
[----:B------:R-:W-:-:S04]  /*ff80*/  IMAD.IADD R51, R47, 0x1, R51 ;  /* 0x000000012f337824 */ /* 0x000fc800078e0233 */
[----:B------:R-:W-:-:S04]  /*ff90*/  IMAD R51, R51, 0x20, R8 ;  /* 0x0000002033337824 */ /* 0x000fc800078e0208 */
[----:B0-----:R-:W-:-:S06]  /*ffa0*/  IMAD.WIDE R24, R51, 0x2, R24 ;  /* 0x0000000233187825 */ /* 0x001fcc00078e0218 */
[----:B------:R0:W5:Y:S01]  /*ffb0*/  LDG.E.U16 R25, desc[UR6][R24.64] ;  /* 0x0000000618197981 */ /* 0x000162000c1e1500 */
[----:B------:R-:W-:Y:S05]  /*ffc0*/  BRA `(.L_x_456) ;  /* 0x0000000000147947 */ /* 0x000fea0003800000 */
.L_x_458:
[----:B------:R-:W-:-:S05]  /*ffd0*/  VIADD R24, R42, 0x70 ;  /* 0x000000702a187836 */ /* 0x000fca0000000000 */
[----:B------:R-:W-:-:S05]  /*ffe0*/  LEA R24, R41, R24, 0x18 ;  /* 0x0000001829187211 */ /* 0x000fca00078ec0ff */
[----:B------:R-:W-:-:S06]  /*fff0*/  IMAD R24, R25, 0x2, R24 ;  /* 0x0000000219187824 */ /* 0x000fcc00078e0218 */
[----:B------:R-:W0:Y:S02]  /*10000*/  LDS.U16 R24, [R24] ;  /* 0x0000000018187984 */ /* 0x000e240000000400 */
[----:B0-----:R-:W-:-:S07]  /*10010*/  PRMT R25, R24, 0x7610, R25 ;  /* 0x0000761018197816 */ /* 0x001fce0000000019 */
.L_x_456:
[----:B------:R-:W-:Y:S05]  /*10020*/  BSYNC.RECONVERGENT B2 ;  /* 0x0000000000027941 */ /* 0x000fea0003800200 */
.L_x_455:
[----:B------:R-:W-:-:S04]  /*10030*/  HMUL2 R52, R52.H0_H0, R54.H0_H0 ;  /* 0x2000003634347232 */ /* 0x000fc80000000800 */
[----:B-----5:R-:W-:-:S04]  /*10040*/  HFMA2 R25, R25.H0_H0, R52.H0_H0, R59.H0_H0 ;  /* 0x2000003419197231 */ /* 0x020fc8000004083b */
[----:B------:R-:W-:-:S07]  /*10050*/  HFMA2 R11, R49.H0_H0, R25.H0_H0, R11.H0_H0 ;  /* 0x20000019310b7231 */ /* 0x000fce000004080b */
.L_x_442:
[----:B------:R-:W-:Y:S05]  /*10060*/  BSYNC.RECONVERGENT B1 ;  /* 0x0000000000017941 */ /* 0x000fea0003800200 */
.L_x_441:
[----:B-----5:R-:W-:Y:S01]  /*10070*/  HADD2.F32 R48, -RZ, R48.H0_H0 ;  /* 0x20000030ff307230 */ /* 0x020fe20000004100 */
        /* <DEDUP_REMOVED lines=23> */
[----:B0-----:R-:W-:Y:S02]  /*101f0*/  I2FP.F32.S32 R24, R48 ;  /* 0x0000003000187245 */ /* 0x001fe40000201400 */
        /* <DEDUP_REMOVED lines=20> */
.L_x_463:
[----:B------:R-:W0:Y:S01]  /*10340*/  LDC.64 R24, c[0x0][0x380] ;  /* 0x0000e000ff187b82 */ /* 0x000e220000000a00 */
[----:B------:R-:W-:-:S04]  /*10350*/  IMAD.IADD R57, R47, 0x1, R57 ;  /* 0x000000012f397824 */ /* 0x000fc800078e0239 */
[----:B------:R-:W-:-:S04]  /*10360*/  IMAD R57, R57, 0x20, R8 ;  /* 0x0000002039397824 */ /* 0x000fc800078e0208 */
[----:B0-----:R-:W-:-:S06]  /*10370*/  IMAD.WIDE R24, R57, 0x2, R24 ;  /* 0x0000000239187825 */ /* 0x001fcc00078e0218 */
[----:B------:R0:W5:Y:S01]  /*10380*/  LDG.E.U16 R25, desc[UR6][R24.64] ;  /* 0x0000000618197981 */ /* 0x000162000c1e1500 */
[----:B------:R-:W-:Y:S05]  /*10390*/  BRA `(.L_x_462) ;  /* 0x0000000000147947 */ /* 0x000fea0003800000 */
.L_x_464:
[----:B------:R-:W-:-:S04]  /*103a0*/  IADD3 R24, PT, PT, R42, 0x70, RZ ;  /* 0x000000702a187810 */ /* 0x000fc80007ffe0ff */
[----:B------:R-:W-:-:S05]  /*103b0*/  LEA R24, R41, R24, 0x18 ;  /* 0x0000001829187211 */ /* 0x000fca00078ec0ff */
[----:B------:R-:W-:-:S06]  /*103c0*/  IMAD R24, R25, 0x2, R24 ;  /* 0x0000000219187824 */ /* 0x000fcc00078e0218 */
[----:B------:R-:W0:Y:S02]  /*103d0*/  LDS.U16 R24, [R24] ;  /* 0x0000000018187984 */ /* 0x000e240000000400 */
[----:B0-----:R-:W-:-:S07]  /*103e0*/  PRMT R25, R24, 0x7610, R25 ;  /* 0x0000761018197816 */ /* 0x001fce0000000019 */
.L_x_462:
[----:B------:R-:W-:Y:S05]  /*103f0*/  BSYNC.RECONVERGENT B2 ;  /* 0x0000000000027941 */ /* 0x000fea0003800200 */
.L_x_461:
        /* <DEDUP_REMOVED lines=18> */
.L_x_467:
[----:B0-----:R-:W0:Y:S01]  /*10520*/  LDC.64 R24, c[0x0][0x380] ;  /* 0x0000e000ff187b82 */ /* 0x001e220000000a00 */
[----:B------:R-:W-:-:S04]  /*10530*/  IMAD.IADD R57, R47, 0x1, R57 ;  /* 0x000000012f397824 */ /* 0x000fc800078e0239 */
[----:B------:R-:W-:-:S04]  /*10540*/  IMAD R57, R57, 0x20, R8 ;  /* 0x0000002039397824 */ /* 0x000fc800078e0208 */
[----:B0-----:R-:W-:-:S06]  /*10550*/  IMAD.WIDE R24, R57, 0x2, R24 ;  /* 0x0000000239187825 */ /* 0x001fcc00078e0218 */
[----:B------:R1:W5:Y:S01]  /*10560*/  LDG.E.U16 R25, desc[UR6][R24.64] ;  /* 0x0000000618197981 */ /* 0x000362000c1e1500 */
[----:B------:R-:W-:Y:S05]  /*10570*/  BRA `(.L_x_466) ;  /* 0x0000000000147947 */ /* 0x000fea0003800000 */
.L_x_468:
[----:B------:R-:W-:-:S04]  /*10580*/  IADD3 R24, PT, PT, R42, 0x70, RZ ;  /* 0x000000702a187810 */ /* 0x000fc80007ffe0ff */
[----:B------:R-:W-:-:S05]  /*10590*/  LEA R24, R41, R24, 0x18 ;  /* 0x0000001829187211 */ /* 0x000fca00078ec0ff */
[----:B------:R-:W-:-:S06]  /*105a0*/  IMAD R24, R25, 0x2, R24 ;  /* 0x0000000219187824 */ /* 0x000fcc00078e0218 */
[----:B------:R-:W0:Y:S02]  /*105b0*/  LDS.U16 R24, [R24] ;  /* 0x0000000018187984 */ /* 0x000e240000000400 */
[----:B0-----:R-:W-:-:S07]  /*105c0*/  PRMT R25, R24, 0x7610, R25 ;  /* 0x0000761018197816 */ /* 0x001fce0000000019 */
.L_x_466:
[----:B------:R-:W-:Y:S05]  /*105d0*/  BSYNC.RECONVERGENT B2 ;  /* 0x0000000000027941 */ /* 0x000fea0003800200 */
.L_x_465:
        /* <DEDUP_REMOVED lines=17> */
.L_x_471:
[----:B01----:R-:W0:Y:S01]  /*106f0*/  LDC.64 R24, c[0x0][0x380] ;  /* 0x0000e000ff187b82 */ /* 0x003e220000000a00 */
[----:B------:R-:W-:-:S04]  /*10700*/  IMAD.IADD R55, R47, 0x1, R55 ;  /* 0x000000012f377824 */ /* 0x000fc800078e0237 */
[----:B------:R-:W-:-:S04]  /*10710*/  IMAD R55, R55, 0x20, R8 ;  /* 0x0000002037377824 */ /* 0x000fc800078e0208 */
[----:B0-----:R-:W-:-:S05]  /*10720*/  IMAD.WIDE R24, R55, 0x2, R24 ;  /* 0x0000000237187825 */ /* 0x001fca00078e0218 */
[----:B------:R2:W5:Y:S01]  /*10730*/  LDG.E.U16 R57, desc[UR6][R24.64] ;  /* 0x0000000618397981 */ /* 0x000562000c1e1500 */
[----:B------:R-:W-:Y:S05]  /*10740*/  BRA `(.L_x_470) ;  /* 0x0000000000147947 */ /* 0x000fea0003800000 */
.L_x_472:
[----:B------:R-:W-:-:S04]  /*10750*/  IADD3 R24, PT, PT, R42, 0x70, RZ ;  /* 0x000000702a187810 */ /* 0x000fc80007ffe0ff */
[----:B------:R-:W-:-:S05]  /*10760*/  LEA R24, R41, R24, 0x18 ;  /* 0x0000001829187211 */ /* 0x000fca00078ec0ff */
[----:B------:R-:W-:-:S06]  /*10770*/  IMAD R24, R25, 0x2, R24 ;  /* 0x0000000219187824 */ /* 0x000fcc00078e0218 */
[----:B------:R-:W0:Y:S02]  /*10780*/  LDS.U16 R24, [R24] ;  /* 0x0000000018187984 */ /* 0x000e240000000400 */
[----:B0-----:R-:W-:-:S07]  /*10790*/  PRMT R57, R24, 0x7610, R57 ;  /* 0x0000761018397816 */ /* 0x001fce0000000039 */
.L_x_470:
[----:B------:R-:W-:Y:S05]  /*107a0*/  BSYNC.RECONVERGENT B2 ;  /* 0x0000000000027941 */ /* 0x000fea0003800200 */
.L_x_469:
        /* <DEDUP_REMOVED lines=16> */
.L_x_475:
[----:B01----:R-:W0:Y:S01]  /*108b0*/  LDC.64 R24, c[0x0][0x380] ;  /* 0x0000e000ff187b82 */ /* 0x003e220000000a00 */
[----:B------:R-:W-:-:S04]  /*108c0*/  IMAD.IADD R49, R47, 0x1, R49 ;  /* 0x000000012f317824 */ /* 0x000fc800078e0231 */
[----:B------:R-:W-:-:S04]  /*108d0*/  IMAD R49, R49, 0x20, R8 ;  /* 0x0000002031317824 */ /* 0x000fc800078e0208 */
[----:B0-----:R-:W-:-:S06]  /*108e0*/  IMAD.WIDE R24, R49, 0x2, R24 ;  /* 0x0000000231187825 */ /* 0x001fcc00078e0218 */
[----:B------:R2:W5:Y:S01]  /*108f0*/  LDG.E.U16 R25, desc[UR6][R24.64] ;  /* 0x0000000618197981 */ /* 0x000562000c1e1500 */
[----:B------:R-:W-:Y:S05]  /*10900*/  BRA `(.L_x_474) ;  /* 0x0000000000147947 */ /* 0x000fea0003800000 */
.L_x_476:
[----:B------:R-:W-:-:S04]  /*10910*/  IADD3 R24, PT, PT, R42, 0x70, RZ ;  /* 0x000000702a187810 */ /* 0x000fc80007ffe0ff */
[----:B------:R-:W-:-:S05]  /*10920*/  LEA R24, R41, R24, 0x18 ;  /* 0x0000001829187211 */ /* 0x000fca00078ec0ff */
[----:B------:R-:W-:-:S06]  /*10930*/  IMAD R24, R25, 0x2, R24 ;  /* 0x0000000219187824 */ /* 0x000fcc00078e0218 */
[----:B------:R-:W0:Y:S02]  /*10940*/  LDS.U16 R24, [R24] ;  /* 0x0000000018187984 */ /* 0x000e240000000400 */
[----:B0-----:R-:W-:-:S07]  /*10950*/  PRMT R25, R24, 0x7610, R25 ;  /* 0x0000761018197816 */ /* 0x001fce0000000019 */
.L_x_474:
[----:B------:R-:W-:Y:S05]  /*10960*/  BSYNC.RECONVERGENT B2 ;  /* 0x0000000000027941 */ /* 0x000fea0003800200 */
.L_x_473:
[----:B------:R-:W-:-:S04]  /*10970*/  HMUL2 R50, R50.H0_H0, R51.H0_H0 ;  /* 0x2000003332327232 */ /* 0x000fc80000000800 */
[----:B-----5:R-:W-:-:S04]  /*10980*/  HFMA2 R25, R25.H0_H0, R50.H0_H0, R56.H0_H0 ;  /* 0x2000003219197231 */ /* 0x020fc80000040838 */
[----:B------:R-:W-:-:S07]  /*10990*/  HFMA2 R11, R46.H0_H0, R25.H0_H0, R11.H0_H0 ;  /* 0x200000192e0b7231 */ /* 0x000fce000004080b */
.L_x_460:
[----:B------:R-:W-:Y:S05]  /*109a0*/  BSYNC.RECONVERGENT B1 ;  /* 0x0000000000017941 */ /* 0x000fea0003800200 */
.L_x_459:
[----:B------:R-:W-:Y:S01]  /*109b0*/  HADD2.F32 R44, -RZ, R44.H0_H0 ;  /* 0x2000002cff2c7230 */ /* 0x000fe20000004100 */
[----:B------:R-:W-:Y:S01]  /*109c0*/  BSSY.RECONVERGENT B1, `(.L_x_477) ;  /* 0x0000092000017945 */ /* 0x000fe20003800200 */
[----:B------:R-:W-:-:S03]  /*109d0*/  HADD2.F32 R45, -RZ, R45.H0_H0 ;  /* 0x2000002dff2d7230 */ /* 0x000fc60000004100 */
[----:B------:R-:W-:Y:S02]  /*109e0*/  FADD R25, R44, 1 ;  /* 0x3f8000002c197421 */ /* 0x000fe40000000000 */
[----:B012---:R-:W-:Y:S02]  /*109f0*/  FADD R24, R45, 1 ;  /* 0x3f8000002d187421 */ /* 0x007fe40000000000 */
        /* <DEDUP_REMOVED lines=10> */
[----:B------:R-:W-:Y:S01]  /*10aa0*/  BSSY.RECONVERGENT B2, `(.L_x_479) ;  /* 0x0000029000027945 */ /* 0x000fe20003800200 */
[----:B------:R-:W-:-:S06]  /*10ab0*/  PRMT R53, RZ, 0x7610, R53 ;  /* 0x00007610ff357816 */ /* 0x000fcc0000000035 */
        /* <DEDUP_REMOVED lines=28> */
.L_x_481:
[----:B------:R-:W0:Y:S01]  /*10c80*/  LDC.64 R24, c[0x0][0x380] ;  /* 0x0000e000ff187b82 */ /* 0x000e220000000a00 */
[----:B------:R-:W-:-:S05]  /*10c90*/  IADD3 R53, PT, PT, R47, R53, RZ ;  /* 0x000000352f357210 */ /* 0x000fca0007ffe0ff */
[----:B------:R-:W-:-:S04]  /*10ca0*/  IMAD R53, R53, 0x20, R8 ;  /* 0x0000002035357824 */ /* 0x000fc800078e0208 */
[----:B0-----:R-:W-:-:S05]  /*10cb0*/  IMAD.WIDE R24, R53, 0x2, R24 ;  /* 0x0000000235187825 */ /* 0x001fca00078e0218 */
[----:B------:R0:W5:Y:S01]  /*10cc0*/  LDG.E.U16 R53, desc[UR6][R24.64] ;  /* 0x0000000618357981 */ /* 0x000162000c1e1500 */
[----:B------:R-:W-:Y:S05]  /*10cd0*/  BRA `(.L_x_480) ;  /* 0x0000000000147947 */ /* 0x000fea0003800000 */
.L_x_482:
[----:B------:R-:W-:-:S05]  /*10ce0*/  VIADD R24, R42, 0x70 ;  /* 0x000000702a187836 */ /* 0x000fca0000000000 */
[----:B------:R-:W-:-:S05]  /*10cf0*/  LEA R24, R41, R24, 0x18 ;  /* 0x0000001829187211 */ /* 0x000fca00078ec0ff */
[----:B------:R-:W-:-:S06]  /*10d00*/  IMAD R24, R25, 0x2, R24 ;  /* 0x0000000219187824 */ /* 0x000fcc00078e0218 */
[----:B------:R-:W0:Y:S02]  /*10d10*/  LDS.U16 R24, [R24] ;  /* 0x0000000018187984 */ /* 0x000e240000000400 */
[----:B0-----:R-:W-:-:S07]  /*10d20*/  PRMT R53, R24, 0x7610, R53 ;  /* 0x0000761018357816 */ /* 0x001fce0000000035 */
.L_x_480:
[----:B------:R-:W-:Y:S05]  /*10d30*/  BSYNC.RECONVERGENT B2 ;  /* 0x0000000000027941 */ /* 0x000fea0003800200 */
.L_x_479:
        /* <DEDUP_REMOVED lines=18> */
.L_x_485:
[----:B------:R-:W0:Y:S01]  /*10e60*/  LDC.64 R24, c[0x0][0x380] ;  /* 0x0000e000ff187b82 */ /* 0x000e220000000a00 */
[----:B------:R-:W-:-:S05]  /*10e70*/  IADD3 R55, PT, PT, R47, R55, RZ ;  /* 0x000000372f377210 */ /* 0x000fca0007ffe0ff */
[----:B------:R-:W-:-:S04]  /*10e80*/  IMAD R55, R55, 0x20, R8 ;  /* 0x0000002037377824 */ /* 0x000fc800078e0208 */
[----:B0-----:R-:W-:-:S06]  /*10e90*/  IMAD.WIDE R24, R55, 0x2, R24 ;  /* 0x0000000237187825 */ /* 0x001fcc00078e0218 */
[----:B------:R0:W5:Y:S01]  /*10ea0*/  LDG.E.U16 R24, desc[UR6][R24.64] ;  /* 0x0000000618187981 */ /* 0x000162000c1e1500 */
[----:B------:R-:W-:Y:S05]  /*10eb0*/  BRA `(.L_x_484) ;  /* 0x0000000000147947 */ /* 0x000fea0003800000 */
.L_x_486:
[----:B------:R-:W-:-:S05]  /*10ec0*/  VIADD R24, R42, 0x70 ;  /* 0x000000702a187836 */ /* 0x000fca0000000000 */
[----:B------:R-:W-:-:S05]  /*10ed0*/  LEA R24, R41, R24, 0x18 ;  /* 0x0000001829187211 */ /* 0x000fca00078ec0ff */
[----:B------:R-:W-:-:S06]  /*10ee0*/  IMAD R25, R25, 0x2, R24 ;  /* 0x0000000219197824 */ /* 0x000fcc00078e0218 */
[----:B------:R-:W0:Y:S02]  /*10ef0*/  LDS.U16 R25, [R25] ;  /* 0x0000000019197984 */ /* 0x000e240000000400 */
[----:B0-----:R-:W-:-:S07]  /*10f00*/  PRMT R24, R25, 0x7610, R24 ;  /* 0x0000761019187816 */ /* 0x001fce0000000018 */
.L_x_484:
[----:B------:R-:W-:Y:S05]  /*10f10*/  BSYNC.RECONVERGENT B2 ;  /* 0x0000000000027941 */ /* 0x000fea0003800200 */
.L_x_483:
        /* <DEDUP_REMOVED lines=17> */
.L_x_489:
[----:B------:R-:W0:Y:S01]  /*11030*/  LDC.64 R24, c[0x0][0x380] ;  /* 0x0000e000ff187b82 */ /* 0x000e220000000a00 */
[----:B------:R-:W-:-:S05]  /*11040*/  IADD3 R55, PT, PT, R47, R55, RZ ;  /* 0x000000372f377210 */ /* 0x000fca0007ffe0ff */
[----:B------:R-:W-:-:S04]  /*11050*/  IMAD R55, R55, 0x20, R8 ;  /* 0x0000002037377824 */ /* 0x000fc800078e0208 */
[----:B0-----:R-:W-:-:S06]  /*11060*/  IMAD.WIDE R24, R55, 0x2, R24 ;  /* 0x0000000237187825 */ /* 0x001fcc00078e0218 */
[----:B------:R0:W5:Y:S01]  /*11070*/  LDG.E.U16 R25, desc[UR6][R24.64] ;  /* 0x0000000618197981 */ /* 0x000162000c1e1500 */
[----:B------:R-:W-:Y:S05]  /*11080*/  BRA `(.L_x_488) ;  /* 0x0000000000147947 */ /* 0x000fea0003800000 */
.L_x_490:
[----:B------:R-:W-:-:S05]  /*11090*/  VIADD R24, R42, 0x70 ;  /* 0x000000702a187836 */ /* 0x000fca0000000000 */
[----:B------:R-:W-:-:S05]  /*110a0*/  LEA R24, R41, R24, 0x18 ;  /* 0x0000001829187211 */ /* 0x000fca00078ec0ff */
[----:B------:R-:W-:-:S06]  /*110b0*/  IMAD R24, R25, 0x2, R24 ;  /* 0x0000000219187824 */ /* 0x000fcc00078e0218 */
[----:B------:R-:W0:Y:S02]  /*110c0*/  LDS.U16 R24, [R24] ;  /* 0x0000000018187984 */ /* 0x000e240000000400 */
[----:B0-----:R-:W-:-:S07]  /*110d0*/  PRMT R25, R24, 0x7610, R25 ;  /* 0x0000761018197816 */ /* 0x001fce0000000019 */
.L_x_488:
[----:B------:R-:W-:Y:S05]  /*110e0*/  BSYNC.RECONVERGENT B2 ;  /* 0x0000000000027941 */ /* 0x000fea0003800200 */
.L_x_487:
        /* <DEDUP_REMOVED lines=16> */
.L_x_493:
[----:B------:R-:W0:Y:S01]  /*111f0*/  LDC.64 R24, c[0x0][0x380] ;  /* 0x0000e000ff187b82 */ /* 0x000e220000000a00 */
[----:B------:R-:W-:-:S05]  /*11200*/  IADD3 R49, PT, PT, R47, R49, RZ ;  /* 0x000000312f317210 */ /* 0x000fca0007ffe0ff */
[----:B------:R-:W-:-:S04]  /*11210*/  IMAD R49, R49, 0x20, R8 ;  /* 0x0000002031317824 */ /* 0x000fc800078e0208 */
[----:B0-----:R-:W-:-:S06]  /*11220*/  IMAD.WIDE R24, R49, 0x2, R24 ;  /* 0x0000000231187825 */ /* 0x001fcc00078e0218 */
[----:B------:R0:W5:Y:S01]  /*11230*/  LDG.E.U16 R24, desc[UR6][R24.64] ;  /* 0x0000000618187981 */ /* 0x000162000c1e1500 */
[----:B------:R-:W-:Y:S05]  /*11240*/  BRA `(.L_x_492) ;  /* 0x0000000000147947 */ /* 0x000fea0003800000 */
.L_x_494:
[----:B------:R-:W-:-:S05]  /*11250*/  VIADD R24, R42, 0x70 ;  /* 0x000000702a187836 */ /* 0x000fca0000000000 */
[----:B------:R-:W-:-:S05]  /*11260*/  LEA R24, R41, R24, 0x18 ;  /* 0x0000001829187211 */ /* 0x000fca00078ec0ff */
[----:B------:R-:W-:-:S06]  /*11270*/  IMAD R25, R25, 0x2, R24 ;  /* 0x0000000219197824 */ /* 0x000fcc00078e0218 */
[----:B------:R-:W0:Y:S02]  /*11280*/  LDS.U16 R25, [R25] ;  /* 0x0000000019197984 */ /* 0x000e240000000400 */
[----:B0-----:R-:W-:-:S07]  /*11290*/  PRMT R24, R25, 0x7610, R24 ;  /* 0x0000761019187816 */ /* 0x001fce0000000018 */
.L_x_492:
[----:B------:R-:W-:Y:S05]  /*112a0*/  BSYNC.RECONVERGENT B2 ;  /* 0x0000000000027941 */ /* 0x000fea0003800200 */
.L_x_491:
[----:B------:R-:W-:-:S04]  /*112b0*/  HMUL2 R44, R44.H0_H0, R45.H0_H0 ;  /* 0x2000002d2c2c7232 */ /* 0x000fc80000000800 */
[----:B-----5:R-:W-:-:S04]  /*112c0*/  HFMA2 R24, R24.H0_H0, R44.H0_H0, R53.H0_H0 ;  /* 0x2000002c18187231 */ /* 0x020fc80000040835 */
[----:B------:R-:W-:-:S07]  /*112d0*/  HFMA2 R11, R40.H0_H0, R24.H0_H0, R11.H0_H0 ;  /* 0x20000018280b7231 */ /* 0x000fce000004080b */
.L_x_478:
[----:B------:R-:W-:Y:S05]  /*112e0*/  BSYNC.RECONVERGENT B1 ;  /* 0x0000000000017941 */ /* 0x000fea0003800200 */
.L_x_477:
[----:B------:R-:W-:Y:S01]  /*112f0*/  HADD2.F32 R38, -RZ, R38.H0_H0 ;  /* 0x20000026ff267230 */ /* 0x000fe20000004100 */
[----:B------:R-:W-:Y:S01]  /*11300*/  BSSY.RECONVERGENT B1, `(.L_x_495) ;  /* 0x0000092000017945 */ /* 0x000fe20003800200 */
[----:B------:R-:W-:-:S03]  /*11310*/  HADD2.F32 R39, -RZ, R39.H0_H0 ;  /* 0x20000027ff277230 */ /* 0x000fc60000004100 */
[----:B0-----:R-:W-:Y:S02]  /*11320*/  FADD R25, R38, 1 ;  /* 0x3f80000026197421 */ /* 0x001fe40000000000 */
        /* <DEDUP_REMOVED lines=17> */
[--C-:B------:R-:W-:Y:S01]  /*11440*/  FADD R38, R50, -R25.reuse ;  /* 0x8000001932267221 */ /* 0x100fe20000000000 */
        /* <DEDUP_REMOVED lines=23> */
.L_x_499:
[----:B------:R-:W0:Y:S01]  /*115c0*/  LDC.64 R24, c[0x0][0x380] ;  /* 0x0000e000ff187b82 */ /* 0x000e220000000a00 */
[----:B------:R-:W-:-:S04]  /*115d0*/  IMAD.IADD R51, R47, 0x1, R51 ;  /* 0x000000012f337824 */ /* 0x000fc800078e0233 */
[----:B------:R-:W-:-:S04]  /*115e0*/  IMAD R51, R51, 0x20, R8 ;  /* 0x0000002033337824 */ /* 0x000fc800078e0208 */
[----:B0-----:R-:W-:-:S06]  /*115f0*/  IMAD.WIDE R24, R51, 0x2, R24 ;  /* 0x0000000233187825 */ /* 0x001fcc00078e0218 */
[----:B------:R0:W5:Y:S01]  /*11600*/  LDG.E.U16 R25, desc[UR6][R24.64] ;  /* 0x0000000618197981 */ /* 0x000162000c1e1500 */
[----:B------:R-:W-:Y:S05]  /*11610*/  BRA `(.L_x_498) ;  /* 0x0000000000147947 */ /* 0x000fea0003800000 */
.L_x_500:
[----:B------:R-:W-:-:S05]  /*11620*/  VIADD R24, R42, 0x70 ;  /* 0x000000702a187836 */ /* 0x000fca0000000000 */
[----:B------:R-:W-:-:S05]  /*11630*/  LEA R24, R41, R24, 0x18 ;  /* 0x0000001829187211 */ /* 0x000fca00078ec0ff */
[----:B------:R-:W-:-:S06]  /*11640*/  IMAD R24, R25, 0x2, R24 ;  /* 0x0000000219187824 */ /* 0x000fcc00078e0218 */
[----:B------:R-:W0:Y:S02]  /*11650*/  LDS.U16 R24, [R24] ;  /* 0x0000000018187984 */ /* 0x000e240000000400 */
[----:B0-----:R-:W-:-:S07]  /*11660*/  PRMT R25, R24, 0x7610, R25 ;  /* 0x0000761018197816 */ /* 0x001fce0000000019 */
.L_x_498:
[----:B------:R-:W-:Y:S05]  /*11670*/  BSYNC.RECONVERGENT B2 ;  /* 0x0000000000027941 */ /* 0x000fea0003800200 */
.L_x_497:
        /* <DEDUP_REMOVED lines=18> */
.L_x_503:
[----:B0-----:R-:W0:Y:S01]  /*117a0*/  LDC.64 R24, c[0x0][0x380] ;  /* 0x0000e000ff187b82 */ /* 0x001e220000000a00 */
[----:B------:R-:W-:-:S04]  /*117b0*/  IMAD.IADD R51, R47, 0x1, R51 ;  /* 0x000000012f337824 */ /* 0x000fc800078e0233 */
[----:B------:R-:W-:-:S04]  /*117c0*/  IMAD R51, R51, 0x20, R8 ;  /* 0x0000002033337824 */ /* 0x000fc800078e0208 */
[----:B0-----:R-:W-:-:S06]  /*117d0*/  IMAD.WIDE R24, R51, 0x2, R24 ;  /* 0x0000000233187825 */ /* 0x001fcc00078e0218 */
[----:B------:R1:W5:Y:S01]  /*117e0*/  LDG.E.U16 R25, desc[UR6][R24.64] ;  /* 0x0000000618197981 */ /* 0x000362000c1e1500 */
[----:B------:R-:W-:Y:S05]  /*117f0*/  BRA `(.L_x_502) ;  /* 0x0000000000147947 */ /* 0x000fea0003800000 */
.L_x_504:
[----:B------:R-:W-:-:S05]  /*11800*/  VIADD R24, R42, 0x70 ;  /* 0x000000702a187836 */ /* 0x000fca0000000000 */
[----:B------:R-:W-:-:S05]  /*11810*/  LEA R24, R41, R24, 0x18 ;  /* 0x0000001829187211 */ /* 0x000fca00078ec0ff */
[----:B------:R-:W-:-:S06]  /*11820*/  IMAD R24, R25, 0x2, R24 ;  /* 0x0000000219187824 */ /* 0x000fcc00078e0218 */
[----:B------:R-:W0:Y:S02]  /*11830*/  LDS.U16 R24, [R24] ;  /* 0x0000000018187984 */ /* 0x000e240000000400 */
[----:B0-----:R-:W-:-:S07]  /*11840*/  PRMT R25, R24, 0x7610, R25 ;  /* 0x0000761018197816 */ /* 0x001fce0000000019 */
.L_x_502:
[----:B------:R-:W-:Y:S05]  /*11850*/  BSYNC.RECONVERGENT B2 ;  /* 0x0000000000027941 */ /* 0x000fea0003800200 */
.L_x_501:
        /* <DEDUP_REMOVED lines=13> */
[----:B01----:R-:W-:-:S05]  /*11930*/  LEA R24, R51, R8, 0x5 ;  /* 0x0000000833187211 */ /* 0x003fca00078e28ff */
[----:B------:R-:W-:-:S05]  /*11940*/  IMAD.IADD R25, R24, 0x1, R25 ;  /* 0x0000000118197824 */ /* 0x000fca00078e0219 */
[----:B------:R-:W-:-:S13]  /*11950*/  ISETP.GE.AND P1, PT, R25, R2, PT ;  /* 0x000000021900720c */ /* 0x000fda0003f26270 */
[----:B------:R-:W-:Y:S05]  /*11960*/  @!P1 BRA `(.L_x_508) ;  /* 0x0000000000189947 */ /* 0x000fea0003800000 */
.L_x_507:
[----:B01----:R-:W0:Y:S01]  /*11970*/  LDC.64 R24, c[0x0][0x380] ;  /* 0x0000e000ff187b82 */ /* 0x003e220000000a00 */
[----:B------:R-:W-:-:S04]  /*11980*/  IMAD.IADD R51, R47, 0x1, R51 ;  /* 0x000000012f337824 */ /* 0x000fc800078e0233 */
[----:B------:R-:W-:-:S04]  /*11990*/  IMAD R51, R51, 0x20, R8 ;  /* 0x0000002033337824 */ /* 0x000fc800078e0208 */
[----:B0-----:R-:W-:-:S05]  /*119a0*/  IMAD.WIDE R24, R51, 0x2, R24 ;  /* 0x0000000233187825 */ /* 0x001fca00078e0218 */
[----:B------:R2:W5:Y:S01]  /*119b0*/  LDG.E.U16 R51, desc[UR6][R24.64] ;  /* 0x0000000618337981 */ /* 0x000562000c1e1500 */
[----:B------:R-:W-:Y:S05]  /*119c0*/  BRA `(.L_x_506) ;  /* 0x0000000000147947 */ /* 0x000fea0003800000 */
.L_x_508:
[----:B------:R-:W-:-:S05]  /*119d0*/  VIADD R24, R42, 0x70 ;  /* 0x000000702a187836 */ /* 0x000fca0000000000 */
[----:B------:R-:W-:-:S05]  /*119e0*/  LEA R24, R41, R24, 0x18 ;  /* 0x0000001829187211 */ /* 0x000fca00078ec0ff */
[----:B------:R-:W-:-:S06]  /*119f0*/  IMAD R24, R25, 0x2, R24 ;  /* 0x0000000219187824 */ /* 0x000fcc00078e0218 */
[----:B------:R-:W0:Y:S02]  /*11a00*/  LDS.U16 R24, [R24] ;  /* 0x0000000018187984 */ /* 0x000e240000000400 */
[----:B0-----:R-:W-:-:S07]  /*11a10*/  PRMT R51, R24, 0x7610, R51 ;  /* 0x0000761018337816 */ /* 0x001fce0000000033 */
.L_x_506:
[----:B------:R-:W-:Y:S05]  /*11a20*/  BSYNC.RECONVERGENT B2 ;  /* 0x0000000000027941 */ /* 0x000fea0003800200 */
.L_x_505:
[----:B------:R-:W-:Y:S01]  /*11a30*/  VIMNMX R40, PT, PT, R40, R45, PT ;  /* 0x0000002d28287248 */ /* 0x000fe20003fe0100 */
[----:B--2---:R-:W-:Y:S01]  /*11a40*/  HMUL2 R25, R39.H0_H0, R44.H0_H0 ;  /* 0x2000002c27197232 */ /* 0x004fe20000000800 */
[----:B------:R-:W-:Y:S01]  /*11a50*/  ISETP.GE.OR P0, PT, R46, R15, P0 ;  /* 0x0000000f2e00720c */ /* 0x000fe20000706670 */
[----:B------:R-:W-:Y:S01]  /*11a60*/  BSSY.RECONVERGENT B2, `(.L_x_509) ;  /* 0x0000018000027945 */ /* 0x000fe20003800200 */
[----:B------:R-:W-:Y:S01]  /*11a70*/  PRMT R45, RZ, 0x7610, R45 ;  /* 0x00007610ff2d7816 */ /* 0x000fe2000000002d */
[----:B-----5:R-:W-:Y:S01]  /*11a80*/  HFMA2 R50, R51.H0_H0, R25.H0_H0, R50.H0_H0 ;  /* 0x2000001933327231 */ /* 0x020fe20000040832 */
[----:B------:R-:W-:-:S13]  /*11a90*/  ISETP.LT.OR P0, PT, R40, -0x1, P0 ;  /* 0xffffffff2800780c */ /* 0x000fda0000701670 */
        /* <DEDUP_REMOVED lines=9> */
.L_x_511:
[----:B01----:R-:W0:Y:S01]  /*11b30*/  LDC.64 R24, c[0x0][0x380] ;  /* 0x0000e000ff187b82 */ /* 0x003e220000000a00 */
[----:B------:R-:W-:-:S04]  /*11b40*/  IMAD.IADD R45, R47, 0x1, R45 ;  /* 0x000000012f2d7824 */ /* 0x000fc800078e022d */
[----:B------:R-:W-:-:S04]  /*11b50*/  IMAD R45, R45, 0x20, R8 ;  /* 0x000000202d2d7824 */ /* 0x000fc800078e0208 */
[----:B0-----:R-:W-:-:S05]  /*11b60*/  IMAD.WIDE R24, R45, 0x2, R24 ;  /* 0x000000022d187825 */ /* 0x001fca00078e0218 */
[----:B------:R2:W5:Y:S01]  /*11b70*/  LDG.E.U16 R45, desc[UR6][R24.64] ;  /* 0x00000006182d7981 */ /* 0x000562000c1e1500 */
[----:B------:R-:W-:Y:S05]  /*11b80*/  BRA `(.L_x_510) ;  /* 0x0000000000147947 */ /* 0x000fea0003800000 */
.L_x_512:
[----:B------:R-:W-:-:S05]  /*11b90*/  VIADD R24, R42, 0x70 ;  /* 0x000000702a187836 */ /* 0x000fca0000000000 */
[----:B------:R-:W-:-:S05]  /*11ba0*/  LEA R24, R41, R24, 0x18 ;  /* 0x0000001829187211 */ /* 0x000fca00078ec0ff */
[----:B------:R-:W-:-:S06]  /*11bb0*/  IMAD R24, R25, 0x2, R24 ;  /* 0x0000000219187824 */ /* 0x000fcc00078e0218 */
[----:B------:R-:W0:Y:S02]  /*11bc0*/  LDS.U16 R24, [R24] ;  /* 0x0000000018187984 */ /* 0x000e240000000400 */
[----:B0-----:R-:W-:-:S07]  /*11bd0*/  PRMT R45, R24, 0x7610, R45 ;  /* 0x00007610182d7816 */ /* 0x001fce000000002d */
.L_x_510:
[----:B------:R-:W-:Y:S05]  /*11be0*/  BSYNC.RECONVERGENT B2 ;  /* 0x0000000000027941 */ /* 0x000fea0003800200 */
.L_x_509:
[----:B------:R-:W-:-:S04]  /*11bf0*/  HMUL2 R38, R39.H0_H0, R38.H0_H0 ;  /* 0x2000002627267232 */ /* 0x000fc80000000800 */
[----:B-----5:R-:W-:-:S04]  /*11c00*/  HFMA2 R38, R45.H0_H0, R38.H0_H0, R50.H0_H0 ;  /* 0x200000262d267231 */ /* 0x020fc80000040832 */
[----:B------:R-:W-:-:S07]  /*11c10*/  HFMA2 R11, R37.H0_H0, R38.H0_H0, R11.H0_H0 ;  /* 0x20000026250b7231 */ /* 0x000fce000004080b */
.L_x_496:
[----:B------:R-:W-:Y:S05]  /*11c20*/  BSYNC.RECONVERGENT B1 ;  /* 0x0000000000017941 */ /* 0x000fea0003800200 */
.L_x_495:
[----:B------:R-:W-:Y:S01]  /*11c30*/  HADD2.F32 R35, -RZ, R35.H0_H0 ;  /* 0x20000023ff237230 */ /* 0x000fe20000004100 */
[----:B------:R-:W-:Y:S01]  /*11c40*/  BSSY.RECONVERGENT B1, `(.L_x_513) ;  /* 0x0000092000017945 */ /* 0x000fe20003800200 */
[----:B------:R-:W-:-:S03]  /*11c50*/  HADD2.F32 R36, -RZ, R36.H0_H0 ;  /* 0x20000024ff247230 */ /* 0x000fc60000004100 */
[----:B------:R-:W-:Y:S02]  /*11c60*/  FADD R35, R35, 1 ;  /* 0x3f80000023237421 */ /* 0x000fe40000000000 */
[----:B------:R-:W-:Y:S02]  /*11c70*/  FADD R36, R36, 1 ;  /* 0x3f80000024247421 */ /* 0x000fe40000000000 */
[----:B------:R-:W-:Y:S02]  /*11c80*/  FMUL R35, R14, R35 ;  /* 0x000000230e237220 */ /* 0x000fe40000400000 */
[----:B--2---:R-:W-:Y:S02]  /*11c90*/  FMUL R25, R13, R36 ;  /* 0x000000240d197220 */ /* 0x004fe40000400000 */
[-C--:B------:R-:W-:Y:S02]  /*11ca0*/  FFMA R46, R35, R12.reuse, -0.5 ;  /* 0xbf000000232e7423 */ /* 0x080fe4000000000c */
[----:B------:R-:W-:-:S03]  /*11cb0*/  FFMA R45, R25, R12, -0.5 ;  /* 0xbf000000192d7423 */ /* 0x000fc6000000000c */
[----:B------:R-:W-:-:S04]  /*11cc0*/  FSETP.GT.AND P0, PT, R46, -1, PT ;  /* 0xbf8000002e00780b */ /* 0x000fc80003f04000 */
[----:B------:R-:W-:-:S04]  /*11cd0*/  FSETP.LEU.OR P0, PT, R45, -1, !P0 ;  /* 0xbf8000002d00780b */ /* 0x000fc8000470b400 */
[----:B------:R-:W-:-:S04]  /*11ce0*/  FSETP.GEU.OR P0, PT, R45, R13, P0 ;  /* 0x0000000d2d00720b */ /* 0x000fc8000070e400 */
[----:B------:R-:W-:-:S13]  /*11cf0*/  FSETP.GEU.OR P0, PT, R46, R14, P0 ;  /* 0x0000000e2e00720b */ /* 0x000fda000070e400 */
[----:B------:R-:W-:Y:S05]  /*11d00*/  @P0 BRA `(.L_x_514) ;  /* 0x0000000800140947 */ /* 0x000fea0003800000 */
[----:B------:R-:W2:Y:S01]  /*11d10*/  F2I.FLOOR.NTZ R39, R46 ;  /* 0x0000002e00277305 */ /* 0x000ea20000207100 */
[----:B------:R-:W-:Y:S07]  /*11d20*/  BSSY.RECONVERGENT B2, `(.L_x_515) ;  /* 0x0000029000027945 */ /* 0x000fee0003800200 */
[----:B------:R-:W3:Y:S01]  /*11d30*/  F2I.FLOOR.NTZ R37, R45 ;  /* 0x0000002d00257305 */ /* 0x000ee20000207100 */
[----:B--2---:R-:W-:Y:S02]  /*11d40*/  ISETP.GE.AND P0, PT, R39, R16, PT ;  /* 0x000000102700720c */ /* 0x004fe40003f06270 */
[----:B------:R-:W-:-:S05]  /*11d50*/  I2FP.F32.S32 R25, R39 ;  /* 0x0000002700197245 */ /* 0x000fca0000201400 */
[C-C-:B------:R-:W-:Y:S01]  /*11d60*/  FADD R38, -R46.reuse, R25.reuse ;  /* 0x000000192e267221 */ /* 0x140fe20000000100 */
[C---:B---3--:R-:W-:Y:S01]  /*11d70*/  LOP3.LUT R40, R37.reuse, R39, RZ, 0xfc, !PT ;  /* 0x0000002725287212 */ /* 0x048fe200078efcff */
[--C-:B------:R-:W-:Y:S01]  /*11d80*/  FADD R35, R46, -R25.reuse ;  /* 0x800000192e237221 */ /* 0x100fe20000000000 */
[----:B------:R-:W-:Y:S01]  /*11d90*/  ISETP.GE.OR P0, PT, R37, R15, P0 ;  /* 0x0000000f2500720c */ /* 0x000fe20000706670 */
[----:B------:R-:W-:Y:S01]  /*11da0*/  FADD R38, R38, 1 ;  /* 0x3f80000026267421 */ /* 0x000fe20000000000 */
[----:B01----:R-:W-:Y:S02]  /*11db0*/  I2FP.F32.S32 R24, R37 ;  /* 0x0000002500187245 */ /* 0x003fe40000201400 */
[----:B------:R-:W-:Y:S02]  /*11dc0*/  ISETP.LT.OR P0, PT, R40, RZ, P0 ;  /* 0x000000ff2800720c */ /* 0x000fe40000701670 */
[----:B------:R-:W-:Y:S01]  /*11dd0*/  F2FP.F16.F32.PACK_AB R35, RZ, R35 ;  /* 0x00000023ff23723e */ /* 0x000fe200000000ff */
[C-C-:B------:R-:W-:Y:S01]  /*11de0*/  FADD R36, R45.reuse, -R24.reuse ;  /* 0x800000182d247221 */ /* 0x140fe20000000000 */
[----:B------:R-:W-:Y:S01]  /*11df0*/  FADD R24, -R45, R24 ;  /* 0x000000182d187221 */ /* 0x000fe20000000100 */
[----:B------:R-:W-:Y:S01]  /*11e00*/  F2FP.F16.F32.PACK_AB R38, RZ, R38 ;  /* 0x00000026ff26723e */ /* 0x000fe200000000ff */
[----:B------:R-:W-:Y:S01]  /*11e10*/  VIADD R45, R39, 0x1 ;  /* 0x00000001272d7836 */ /* 0x000fe20000000000 */
[----:B------:R-:W-:Y:S01]  /*11e20*/  PRMT R25, RZ, 0x7610, R25 ;  /* 0x00007610ff197816 */ /* 0x000fe20000000019 */
[----:B------:R-:W-:Y:S01]  /*11e30*/  FADD R44, R24, 1 ;  /* 0x3f800000182c7421 */ /* 0x000fe20000000000 */
[----:B------:R-:W-:-:S02]  /*11e40*/  F2FP.F16.F32.PACK_AB R36, RZ, R36 ;  /* 0x00000024ff24723e */ /* 0x000fc400000000ff */
        /* <DEDUP_REMOVED lines=11> */
.L_x_517:
[----:B------:R-:W0:Y:S01]  /*11f00*/  LDC.64 R24, c[0x0][0x380] ;  /* 0x0000e000ff187b82 */ /* 0x000e220000000a00 */
[----:B------:R-:W-:-:S04]  /*11f10*/  IMAD.IADD R49, R47, 0x1, R49 ;  /* 0x000000012f317824 */ /* 0x000fc800078e0231 */
[----:B------:R-:W-:-:S04]  /*11f20*/  IMAD R49, R49, 0x20, R8 ;  /* 0x0000002031317824 */ /* 0x000fc800078e0208 */
[----:B0-----:R-:W-:-:S06]  /*11f30*/  IMAD.WIDE R24, R49, 0x2, R24 ;  /* 0x0000000231187825 */ /* 0x001fcc00078e0218 */
[----:B------:R0:W5:Y:S01]  /*11f40*/  LDG.E.U16 R25, desc[UR6][R24.64] ;  /* 0x0000000618197981 */ /* 0x000162000c1e1500 */
[----:B------:R-:W-:Y:S05]  /*11f50*/  BRA `(.L_x_516) ;  /* 0x0000000000147947 */ /* 0x000fea0003800000 */
.L_x_518:
[----:B------:R-:W-:-:S04]  /*11f60*/  IADD3 R24, PT, PT, R42, 0x70, RZ ;  /* 0x000000702a187810 */ /* 0x000fc80007ffe0ff */
[----:B------:R-:W-:-:S05]  /*11f70*/  LEA R24, R41, R24, 0x18 ;  /* 0x0000001829187211 */ /* 0x000fca00078ec0ff */
[----:B------:R-:W-:-:S06]  /*11f80*/  IMAD R24, R25, 0x2, R24 ;  /* 0x0000000219187824 */ /* 0x000fcc00078e0218 */
[----:B------:R-:W0:Y:S02]  /*11f90*/  LDS.U16 R24, [R24] ;  /* 0x0000000018187984 */ /* 0x000e240000000400 */
[----:B0-----:R-:W-:-:S07]  /*11fa0*/  PRMT R25, R24, 0x7610, R25 ;  /* 0x0000761018197816 */ /* 0x001fce0000000019 */
.L_x_516:
[----:B------:R-:W-:Y:S05]  /*11fb0*/  BSYNC.RECONVERGENT B2 ;  /* 0x0000000000027941 */ /* 0x000fea0003800200 */
.L_x_515:
        /* <DEDUP_REMOVED lines=18> */
.L_x_521:
[----:B0-----:R-:W0:Y:S01]  /*120e0*/  LDC.64 R24, c[0x0][0x380] ;  /* 0x0000e000ff187b82 */ /* 0x001e220000000a00 */
[----:B------:R-:W-:-:S04]  /*120f0*/  IMAD.IADD R49, R47, 0x1, R49 ;  /* 0x000000012f317824 */ /* 0x000fc800078e0231 */
[----:B------:R-:W-:-:S04]  /*12100*/  IMAD R49, R49, 0x20, R8 ;  /* 0x0000002031317824 */ /* 0x000fc800078e0208 */
[----:B0-----:R-:W-:-:S06]  /*12110*/  IMAD.WIDE R24, R49, 0x2, R24 ;  /* 0x0000000231187825 */ /* 0x001fcc00078e0218 */
[----:B------:R1:W5:Y:S01]  /*12120*/  LDG.E.U16 R25, desc[UR6][R24.64] ;  /* 0x0000000618197981 */ /* 0x000362000c1e1500 */
[----:B------:R-:W-:Y:S05]  /*12130*/  BRA `(.L_x_520) ;  /* 0x0000000000147947 */ /* 0x000fea0003800000 */
.L_x_522:
[----:B------:R-:W-:-:S04]  /*12140*/  IADD3 R24, PT, PT, R42, 0x70, RZ ;  /* 0x000000702a187810 */ /* 0x000fc80007ffe0ff */
[----:B------:R-:W-:-:S05]  /*12150*/  LEA R24, R41, R24, 0x18 ;  /* 0x0000001829187211 */ /* 0x000fca00078ec0ff */
[----:B------:R-:W-:-:S06]  /*12160*/  IMAD R24, R25, 0x2, R24 ;  /* 0x0000000219187824 */ /* 0x000fcc00078e0218 */
[----:B------:R-:W0:Y:S02]  /*12170*/  LDS.U16 R24, [R24] ;  /* 0x0000000018187984 */ /* 0x000e240000000400 */
[----:B0-----:R-:W-:-:S07]  /*12180*/  PRMT R25, R24, 0x7610, R25 ;  /* 0x0000761018197816 */ /* 0x001fce0000000019 */
.L_x_520:
[----:B------:R-:W-:Y:S05]  /*12190*/  BSYNC.RECONVERGENT B2 ;  /* 0x0000000000027941 */ /* 0x000fea0003800200 */
.L_x_519:
        /* <DEDUP_REMOVED lines=17> */
.L_x_525:
[----:B01----:R-:W0:Y:S01]  /*122b0*/  LDC.64 R24, c[0x0][0x380] ;  /* 0x0000e000ff187b82 */ /* 0x003e220000000a00 */
[----:B------:R-:W-:-:S04]  /*122c0*/  IMAD.IADD R49, R47, 0x1, R49 ;  /* 0x000000012f317824 */ /* 0x000fc800078e0231 */
[----:B------:R-:W-:-:S04]  /*122d0*/  IMAD R49, R49, 0x20, R8 ;  /* 0x0000002031317824 */ /* 0x000fc800078e0208 */
[----:B0-----:R-:W-:-:S05]  /*122e0*/  IMAD.WIDE R24, R49, 0x2, R24 ;  /* 0x0000000231187825 */ /* 0x001fca00078e0218 */
[----:B------:R2:W5:Y:S01]  /*122f0*/  LDG.E.U16 R49, desc[UR6][R24.64] ;  /* 0x0000000618317981 */ /* 0x000562000c1e1500 */
[----:B------:R-:W-:Y:S05]  /*12300*/  BRA `(.L_x_524) ;  /* 0x0000000000147947 */ /* 0x000fea0003800000 */
.L_x_526:
[----:B------:R-:W-:-:S04]  /*12310*/  IADD3 R24, PT, PT, R42, 0x70, RZ ;  /* 0x000000702a187810 */ /* 0x000fc80007ffe0ff */
[----:B------:R-:W-:-:S05]  /*12320*/  LEA R24, R41, R24, 0x18 ;  /* 0x0000001829187211 */ /* 0x000fca00078ec0ff */
[----:B------:R-:W-:-:S06]  /*12330*/  IMAD R24, R25, 0x2, R24 ;  /* 0x0000000219187824 */ /* 0x000fcc00078e0218 */
[----:B------:R-:W0:Y:S02]  /*12340*/  LDS.U16 R24, [R24] ;  /* 0x0000000018187984 */ /* 0x000e240000000400 */
[----:B0-----:R-:W-:-:S07]  /*12350*/  PRMT R49, R24, 0x7610, R49 ;  /* 0x0000761018317816 */ /* 0x001fce0000000031 */
.L_x_524:
[----:B------:R-:W-:Y:S05]  /*12360*/  BSYNC.RECONVERGENT B2 ;  /* 0x0000000000027941 */ /* 0x000fea0003800200 */
.L_x_523:
        /* <DEDUP_REMOVED lines=16> */
.L_x_529:
[----:B01----:R-:W0:Y:S01]  /*12470*/  LDC.64 R24, c[0x0][0x380] ;  /* 0x0000e000ff187b82 */ /* 0x003e220000000a00 */
[----:B------:R-:W-:-:S04]  /*12480*/  IMAD.IADD R37, R47, 0x1, R37 ;  /* 0x000000012f257824 */ /* 0x000fc800078e0225 */
[----:B------:R-:W-:-:S04]  /*12490*/  IMAD R37, R37, 0x20, R8 ;  /* 0x0000002025257824 */ /* 0x000fc800078e0208 */
[----:B0-----:R-:W-:-:S06]  /*124a0*/  IMAD.WIDE R24, R37, 0x2, R24 ;  /* 0x0000000225187825 */ /* 0x001fcc00078e0218 */
[----:B------:R2:W5:Y:S01]  /*124b0*/  LDG.E.U16 R25, desc[UR6][R24.64] ;  /* 0x0000000618197981 */ /* 0x000562000c1e1500 */
[----:B------:R-:W-:Y:S05]  /*124c0*/  BRA `(.L_x_528) ;  /* 0x0000000000147947 */ /* 0x000fea0003800000 */
.L_x_530:
[----:B------:R-:W-:-:S04]  /*124d0*/  IADD3 R24, PT, PT, R42, 0x70, RZ ;  /* 0x000000702a187810 */ /* 0x000fc80007ffe0ff */
[----:B------:R-:W-:-:S05]  /*124e0*/  LEA R24, R41, R24, 0x18 ;  /* 0x0000001829187211 */ /* 0x000fca00078ec0ff */
[----:B------:R-:W-:-:S06]  /*124f0*/  IMAD R24, R25, 0x2, R24 ;  /* 0x0000000219187824 */ /* 0x000fcc00078e0218 */
[----:B------:R-:W0:Y:S02]  /*12500*/  LDS.U16 R24, [R24] ;  /* 0x0000000018187984 */ /* 0x000e240000000400 */
[----:B0-----:R-:W-:-:S07]  /*12510*/  PRMT R25, R24, 0x7610, R25 ;  /* 0x0000761018197816 */ /* 0x001fce0000000019 */
.L_x_528:
[----:B------:R-:W-:Y:S05]  /*12520*/  BSYNC.RECONVERGENT B2 ;  /* 0x0000000000027941 */ /* 0x000fea0003800200 */
.L_x_527:
[----:B------:R-:W-:-:S04]  /*12530*/  HMUL2 R35, R36.H0_H0, R35.H0_H0 ;  /* 0x2000002324237232 */ /* 0x000fc80000000800 */
[----:B-----5:R-:W-:-:S04]  /*12540*/  HFMA2 R25, R25.H0_H0, R35.H0_H0, R38.H0_H0 ;  /* 0x2000002319197231 */ /* 0x020fc80000040826 */
[----:B------:R-:W-:-:S07]  /*12550*/  HFMA2 R11, R34.H0_H0, R25.H0_H0, R11.H0_H0 ;  /* 0x20000019220b7231 */ /* 0x000fce000004080b */
.L_x_514:
[----:B------:R-:W-:Y:S05]  /*12560*/  BSYNC.RECONVERGENT B1 ;  /* 0x0000000000017941 */ /* 0x000fea0003800200 */
.L_x_513:
        /* <DEDUP_REMOVED lines=45> */
.L_x_535:
[----:B------:R-:W0:Y:S01]  /*12840*/  LDC.64 R24, c[0x0][0x380] ;  /* 0x0000e000ff187b82 */ /* 0x000e220000000a00 */
[----:B------:R-:W-:-:S05]  /*12850*/  IADD3 R45, PT, PT, R47, R45, RZ ;  /* 0x0000002d2f2d7210 */ /* 0x000fca0007ffe0ff */
[----:B------:R-:W-:-:S04]  /*12860*/  IMAD R45, R45, 0x20, R8 ;  /* 0x000000202d2d7824 */ /* 0x000fc800078e0208 */
[----:B0-----:R-:W-:-:S06]  /*12870*/  IMAD.WIDE R24, R45, 0x2, R24 ;  /* 0x000000022d187825 */ /* 0x001fcc00078e0218 */
[----:B------:R0:W5:Y:S01]  /*12880*/  LDG.E.U16 R25, desc[UR6][R24.64] ;  /* 0x0000000618197981 */ /* 0x000162000c1e1500 */
[----:B------:R-:W-:Y:S05]  /*12890*/  BRA `(.L_x_534) ;  /* 0x0000000000147947 */ /* 0x000fea0003800000 */
.L_x_536:
[----:B------:R-:W-:-:S05]  /*128a0*/  VIADD R24, R42, 0x70 ;  /* 0x000000702a187836 */ /* 0x000fca0000000000 */
[----:B------:R-:W-:-:S05]  /*128b0*/  LEA R24, R41, R24, 0x18 ;  /* 0x0000001829187211 */ /* 0x000fca00078ec0ff */
[----:B------:R-:W-:-:S06]  /*128c0*/  IMAD R24, R25, 0x2, R24 ;  /* 0x0000000219187824 */ /* 0x000fcc00078e0218 */
[----:B------:R-:W0:Y:S02]  /*128d0*/  LDS.U16 R24, [R24] ;  /* 0x0000000018187984 */ /* 0x000e240000000400 */
[----:B0-----:R-:W-:-:S07]  /*128e0*/  PRMT R25, R24, 0x7610, R25 ;  /* 0x0000761018197816 */ /* 0x001fce0000000019 */
.L_x_534:
[----:B------:R-:W-:Y:S05]  /*128f0*/  BSYNC.RECONVERGENT B2 ;  /* 0x0000000000027941 */ /* 0x000fea0003800200 */
.L_x_533:
        /* <DEDUP_REMOVED lines=18> */
.L_x_539:
[----:B------:R-:W0:Y:S01]  /*12a20*/  LDC.64 R24, c[0x0][0x380] ;  /* 0x0000e000ff187b82 */ /* 0x000e220000000a00 */
[----:B------:R-:W-:-:S05]  /*12a30*/  IADD3 R45, PT, PT, R47, R45, RZ ;  /* 0x0000002d2f2d7210 */ /* 0x000fca0007ffe0ff */
[----:B------:R-:W-:-:S04]  /*12a40*/  IMAD R45, R45, 0x20, R8 ;  /* 0x000000202d2d7824 */ /* 0x000fc800078e0208 */
[----:B0-----:R-:W-:-:S06]  /*12a50*/  IMAD.WIDE R24, R45, 0x2, R24 ;  /* 0x000000022d187825 */ /* 0x001fcc00078e0218 */
[----:B------:R0:W5:Y:S01]  /*12a60*/  LDG.E.U16 R25, desc[UR6][R24.64] ;  /* 0x0000000618197981 */ /* 0x000162000c1e1500 */
[----:B------:R-:W-:Y:S05]  /*12a70*/  BRA `(.L_x_538) ;  /* 0x0000000000147947 */ /* 0x000fea0003800000 */
.L_x_540:
[----:B------:R-:W-:-:S05]  /*12a80*/  VIADD R24, R42, 0x70 ;  /* 0x000000702a187836 */ /* 0x000fca0000000000 */
[----:B------:R-:W-:-:S05]  /*12a90*/  LEA R24, R41, R24, 0x18 ;  /* 0x0000001829187211 */ /* 0x000fca00078ec0ff */
[----:B------:R-:W-:-:S06]  /*12aa0*/  IMAD R24, R25, 0x2, R24 ;  /* 0x0000000219187824 */ /* 0x000fcc00078e0218 */
[----:B------:R-:W0:Y:S02]  /*12ab0*/  LDS.U16 R24, [R24] ;  /* 0x0000000018187984 */ /* 0x000e240000000400 */
[----:B0-----:R-:W-:-:S07]  /*12ac0*/  PRMT R25, R24, 0x7610, R25 ;  /* 0x0000761018197816 */ /* 0x001fce0000000019 */
.L_x_538:
[----:B------:R-:W-:Y:S05]  /*12ad0*/  BSYNC.RECONVERGENT B2 ;  /* 0x0000000000027941 */ /* 0x000fea0003800200 */
.L_x_537:
        /* <DEDUP_REMOVED lines=17> */
.L_x_543:
[----:B0-----:R-:W0:Y:S01]  /*12bf0*/  LDC.64 R24, c[0x0][0x380] ;  /* 0x0000e000ff187b82 */ /* 0x001e220000000a00 */
[----:B------:R-:W-:-:S05]  /*12c00*/  IADD3 R39, PT, PT, R47, R39, RZ ;  /* 0x000000272f277210 */ /* 0x000fca0007ffe0ff */
[----:B------:R-:W-:-:S04]  /*12c10*/  IMAD R39, R39, 0x20, R8 ;  /* 0x0000002027277824 */ /* 0x000fc800078e0208 */
[----:B0-----:R-:W-:-:S05]  /*12c20*/  IMAD.WIDE R24, R39, 0x2, R24 ;  /* 0x0000000227187825 */ /* 0x001fca00078e0218 */
[----:B------:R1:W5:Y:S01]  /*12c30*/  LDG.E.U16 R45, desc[UR6][R24.64] ;  /* 0x00000006182d7981 */ /* 0x000362000c1e1500 */
[----:B------:R-:W-:Y:S05]  /*12c40*/  BRA `(.L_x_542) ;  /* 0x0000000000147947 */ /* 0x000fea0003800000 */
.L_x_544:
[----:B------:R-:W-:-:S05]  /*12c50*/  VIADD R24, R42, 0x70 ;  /* 0x000000702a187836 */ /* 0x000fca0000000000 */
[----:B------:R-:W-:-:S05]  /*12c60*/  LEA R24, R41, R24, 0x18 ;  /* 0x0000001829187211 */ /* 0x000fca00078ec0ff */
[----:B------:R-:W-:-:S06]  /*12c70*/  IMAD R24, R25, 0x2, R24 ;  /* 0x0000000219187824 */ /* 0x000fcc00078e0218 */
[----:B------:R-:W0:Y:S02]  /*12c80*/  LDS.U16 R24, [R24] ;  /* 0x0000000018187984 */ /* 0x000e240000000400 */
[----:B0-----:R-:W-:-:S07]  /*12c90*/  PRMT R45, R24, 0x7610, R45 ;  /* 0x00007610182d7816 */ /* 0x001fce000000002d */
.L_x_542:
[----:B------:R-:W-:Y:S05]  /*12ca0*/  BSYNC.RECONVERGENT B2 ;  /* 0x0000000000027941 */ /* 0x000fea0003800200 */
.L_x_541:
        /* <DEDUP_REMOVED lines=16> */
.L_x_547:
[----:B0-----:R-:W0:Y:S01]  /*12db0*/  LDC.64 R24, c[0x0][0x380] ;  /* 0x0000e000ff187b82 */ /* 0x001e220000000a00 */
[----:B------:R-:W-:-:S05]  /*12dc0*/  IADD3 R27, PT, PT, R47, R27, RZ ;  /* 0x0000001b2f1b7210 */ /* 0x000fca0007ffe0ff */
[----:B------:R-:W-:-:S04]  /*12dd0*/  IMAD R27, R27, 0x20, R8 ;  /* 0x000000201b1b7824 */ /* 0x000fc800078e0208 */
[----:B0-----:R-:W-:-:S06]  /*12de0*/  IMAD.WIDE R24, R27, 0x2, R24 ;  /* 0x000000021b187825 */ /* 0x001fcc00078e0218 */
[----:B------:R1:W5:Y:S01]  /*12df0*/  LDG.E.U16 R25, desc[UR6][R24.64] ;  /* 0x0000000618197981 */ /* 0x000362000c1e1500 */
[----:B------:R-:W-:Y:S05]  /*12e00*/  BRA `(.L_x_546) ;  /* 0x0000000000147947 */ /* 0x000fea0003800000 */
.L_x_548:
[----:B------:R-:W-:-:S05]  /*12e10*/  VIADD R24, R42, 0x70 ;  /* 0x000000702a187836 */ /* 0x000fca0000000000 */
[----:B------:R-:W-:-:S05]  /*12e20*/  LEA R24, R41, R24, 0x18 ;  /* 0x0000001829187211 */ /* 0x000fca00078ec0ff */
[----:B------:R-:W-:-:S06]  /*12e30*/  IMAD R24, R25, 0x2, R24 ;  /* 0x0000000219187824 */ /* 0x000fcc00078e0218 */
[----:B------:R-:W0:Y:S02]  /*12e40*/  LDS.U16 R24, [R24] ;  /* 0x0000000018187984 */ /* 0x000e240000000400 */
[----:B0-----:R-:W-:-:S07]  /*12e50*/  PRMT R25, R24, 0x7610, R25 ;  /* 0x0000761018197816 */ /* 0x001fce0000000019 */
.L_x_546:
[----:B------:R-:W-:Y:S05]  /*12e60*/  BSYNC.RECONVERGENT B2 ;  /* 0x0000000000027941 */ /* 0x000fea0003800200 */
.L_x_545:
[----:B------:R-:W-:-:S04]  /*12e70*/  HMUL2 R34, R34.H0_H0, R35.H0_H0 ;  /* 0x2000002322227232 */ /* 0x000fc80000000800 */
[----:B-----5:R-:W-:-:S04]  /*12e80*/  HFMA2 R25, R25.H0_H0, R34.H0_H0, R36.H0_H0 ;  /* 0x2000002219197231 */ /* 0x020fc80000040824 */
[----:B------:R-:W-:-:S07]  /*12e90*/  HFMA2 R11, R23.H0_H0, R25.H0_H0, R11.H0_H0 ;  /* 0x20000019170b7231 */ /* 0x000fce000004080b */
.L_x_532:
[----:B------:R-:W-:Y:S05]  /*12ea0*/  BSYNC.RECONVERGENT B1 ;  /* 0x0000000000017941 */ /* 0x000fea0003800200 */
.L_x_531:
        /* <DEDUP_REMOVED lines=24> */
[----:B------:R-:W-:Y:S02]  /*13030*/  I2FP.F32.S32 R22, R21 ;  /* 0x0000001500167245 */ /* 0x000fe40000201400 */
[----:B------:R-:W-:Y:S01]  /*13040*/  ISETP.LT.OR P0, PT, R34, RZ, P0 ;  /* 0x000000ff2200720c */ /* 0x000fe20000701670 */
[----:B------:R-:W-:Y:S01]  /*13050*/  VIADD R34, R21, 0x1 ;  /* 0x0000000115227836 */ /* 0x000fe20000000000 */
[----:B------:R-:W-:Y:S01]  /*13060*/  F2FP.F16.F32.PACK_AB R26, RZ, R26 ;  /* 0x0000001aff1a723e */ /* 0x000fe200000000ff */
[C-C-:B01----:R-:W-:Y:S01]  /*13070*/  FADD R24, R35.reuse, -R22.reuse ;  /* 0x8000001623187221 */ /* 0x143fe20000000000 */
        /* <DEDUP_REMOVED lines=16> */
.L_x_553:
[----:B------:R-:W0:Y:S01]  /*13180*/  LDC.64 R22, c[0x0][0x380] ;  /* 0x0000e000ff167b82 */ /* 0x000e220000000a00 */
[----:B------:R-:W-:-:S04]  /*13190*/  IMAD.IADD R37, R47, 0x1, R37 ;  /* 0x000000012f257824 */ /* 0x000fc800078e0225 */
[----:B------:R-:W-:-:S04]  /*131a0*/  IMAD R37, R37, 0x20, R8 ;  /* 0x0000002025257824 */ /* 0x000fc800078e0208 */
[----:B0-----:R-:W-:-:S06]  /*131b0*/  IMAD.WIDE R22, R37, 0x2, R22 ;  /* 0x0000000225167825 */ /* 0x001fcc00078e0216 */
[----:B------:R0:W5:Y:S01]  /*131c0*/  LDG.E.U16 R23, desc[UR6][R22.64] ;  /* 0x0000000616177981 */ /* 0x000162000c1e1500 */
[----:B------:R-:W-:Y:S05]  /*131d0*/  BRA `(.L_x_552) ;  /* 0x0000000000147947 */ /* 0x000fea0003800000 */
.L_x_554:
[----:B------:R-:W-:-:S05]  /*131e0*/  VIADD R22, R42, 0x70 ;  /* 0x000000702a167836 */ /* 0x000fca0000000000 */
[----:B------:R-:W-:-:S05]  /*131f0*/  LEA R22, R41, R22, 0x18 ;  /* 0x0000001629167211 */ /* 0x000fca00078ec0ff */
[----:B------:R-:W-:-:S06]  /*13200*/  IMAD R22, R23, 0x2, R22 ;  /* 0x0000000217167824 */ /* 0x000fcc00078e0216 */
[----:B------:R-:W0:Y:S02]  /*13210*/  LDS.U16 R22, [R22] ;  /* 0x0000000016167984 */ /* 0x000e240000000400 */
[----:B0-----:R-:W-:-:S07]  /*13220*/  PRMT R23, R22, 0x7610, R23 ;  /* 0x0000761016177816 */ /* 0x001fce0000000017 */
.L_x_552:
[----:B------:R-:W-:Y:S05]  /*13230*/  BSYNC.RECONVERGENT B2 ;  /* 0x0000000000027941 */ /* 0x000fea0003800200 */
.L_x_551:
        /* <DEDUP_REMOVED lines=18> */
.L_x_557:
[----:B------:R-:W0:Y:S01]  /*13360*/  LDC.64 R22, c[0x0][0x380] ;  /* 0x0000e000ff167b82 */ /* 0x000e220000000a00 */
[----:B------:R-:W-:-:S04]  /*13370*/  IMAD.IADD R37, R47, 0x1, R37 ;  /* 0x000000012f257824 */ /* 0x000fc800078e0225 */
[----:B------:R-:W-:-:S04]  /*13380*/  IMAD R37, R37, 0x20, R8 ;  /* 0x0000002025257824 */ /* 0x000fc800078e0208 */
[----:B0-----:R-:W-:-:S06]  /*13390*/  IMAD.WIDE R22, R37, 0x2, R22 ;  /* 0x0000000225167825 */ /* 0x001fcc00078e0216 */
[----:B------:R0:W5:Y:S01]  /*133a0*/  LDG.E.U16 R23, desc[UR6][R22.64] ;  /* 0x0000000616177981 */ /* 0x000162000c1e1500 */
[----:B------:R-:W-:Y:S05]  /*133b0*/  BRA `(.L_x_556) ;  /* 0x0000000000147947 */ /* 0x000fea0003800000 */
.L_x_558:
[----:B------:R-:W-:-:S05]  /*133c0*/  VIADD R22, R42, 0x70 ;  /* 0x000000702a167836 */ /* 0x000fca0000000000 */
[----:B------:R-:W-:-:S05]  /*133d0*/  LEA R22, R41, R22, 0x18 ;  /* 0x0000001629167211 */ /* 0x000fca00078ec0ff */
[----:B------:R-:W-:-:S06]  /*133e0*/  IMAD R22, R23, 0x2, R22 ;  /* 0x0000000217167824 */ /* 0x000fcc00078e0216 */
[----:B------:R-:W0:Y:S02]  /*133f0*/  LDS.U16 R22, [R22] ;  /* 0x0000000016167984 */ /* 0x000e240000000400 */
[----:B0-----:R-:W-:-:S07]  /*13400*/  PRMT R23, R22, 0x7610, R23 ;  /* 0x0000761016177816 */ /* 0x001fce0000000017 */
.L_x_556:
[----:B------:R-:W-:Y:S05]  /*13410*/  BSYNC.RECONVERGENT B2 ;  /* 0x0000000000027941 */ /* 0x000fea0003800200 */
.L_x_555:
        /* <DEDUP_REMOVED lines=17> */
.L_x_561:
[----:B0-----:R-:W0:Y:S01]  /*13530*/  LDC.64 R22, c[0x0][0x380] ;  /* 0x0000e000ff167b82 */ /* 0x001e220000000a00 */
[----:B------:R-:W-:-:S04]  /*13540*/  IMAD.IADD R37, R47, 0x1, R37 ;  /* 0x000000012f257824 */ /* 0x000fc800078e0225 */
[----:B------:R-:W-:-:S04]  /*13550*/  IMAD R37, R37, 0x20, R8 ;  /* 0x0000002025257824 */ /* 0x000fc800078e0208 */
[----:B0-----:R-:W-:-:S05]  /*13560*/  IMAD.WIDE R22, R37, 0x2, R22 ;  /* 0x0000000225167825 */ /* 0x001fca00078e0216 */
[----:B------:R1:W5:Y:S01]  /*13570*/  LDG.E.U16 R37, desc[UR6][R22.64] ;  /* 0x0000000616257981 */ /* 0x000362000c1e1500 */
[----:B------:R-:W-:Y:S05]  /*13580*/  BRA `(.L_x_560) ;  /* 0x0000000000147947 */ /* 0x000fea0003800000 */
.L_x_562:
[----:B------:R-:W-:-:S05]  /*13590*/  VIADD R22, R42, 0x70 ;  /* 0x000000702a167836 */ /* 0x000fca0000000000 */
[----:B------:R-:W-:-:S05]  /*135a0*/  LEA R22, R41, R22, 0x18 ;  /* 0x0000001629167211 */ /* 0x000fca00078ec0ff */
[----:B------:R-:W-:-:S06]  /*135b0*/  IMAD R22, R23, 0x2, R22 ;  /* 0x0000000217167824 */ /* 0x000fcc00078e0216 */
[----:B------:R-:W0:Y:S02]  /*135c0*/  LDS.U16 R22, [R22] ;  /* 0x0000000016167984 */ /* 0x000e240000000400 */
[----:B0-----:R-:W-:-:S07]  /*135d0*/  PRMT R37, R22, 0x7610, R37 ;  /* 0x0000761016257816 */ /* 0x001fce0000000025 */
.L_x_560:
[----:B------:R-:W-:Y:S05]  /*135e0*/  BSYNC.RECONVERGENT B2 ;  /* 0x0000000000027941 */ /* 0x000fea0003800200 */
.L_x_559:
        /* <DEDUP_REMOVED lines=16> */
.L_x_565:
[----:B------:R-:W0:Y:S01]  /*136f0*/  LDC.64 R22, c[0x0][0x380] ;  /* 0x0000e000ff167b82 */ /* 0x000e220000000a00 */
[----:B------:R-:W-:-:S04]  /*13700*/  IMAD.IADD R21, R47, 0x1, R34 ;  /* 0x000000012f157824 */ /* 0x000fc800078e0222 */
[----:B------:R-:W-:-:S04]  /*13710*/  IMAD R21, R21, 0x20, R8 ;  /* 0x0000002015157824 */ /* 0x000fc800078e0208 */
[----:B0-----:R-:W-:-:S06]  /*13720*/  IMAD.WIDE R22, R21, 0x2, R22 ;  /* 0x0000000215167825 */ /* 0x001fcc00078e0216 */
[----:B------:R1:W5:Y:S01]  /*13730*/  LDG.E.U16 R23, desc[UR6][R22.64] ;  /* 0x0000000616177981 */ /* 0x000362000c1e1500 */
[----:B------:R-:W-:Y:S05]  /*13740*/  BRA `(.L_x_564) ;  /* 0x0000000000147947 */ /* 0x000fea0003800000 */
.L_x_566:
[----:B------:R-:W-:-:S05]  /*13750*/  VIADD R22, R42, 0x70 ;  /* 0x000000702a167836 */ /* 0x000fca0000000000 */
[----:B------:R-:W-:-:S05]  /*13760*/  LEA R22, R41, R22, 0x18 ;  /* 0x0000001629167211 */ /* 0x000fca00078ec0ff */
[----:B------:R-:W-:-:S06]  /*13770*/  IMAD R21, R21, 0x2, R22 ;  /* 0x0000000215157824 */ /* 0x000fcc00078e0216 */
[----:B------:R-:W0:Y:S02]  /*13780*/  LDS.U16 R21, [R21] ;  /* 0x0000000015157984 */ /* 0x000e240000000400 */
[----:B0-----:R-:W-:-:S07]  /*13790*/  PRMT R23, R21, 0x7610, R23 ;  /* 0x0000761015177816 */ /* 0x001fce0000000017 */
.L_x_564:
[----:B------:R-:W-:Y:S05]  /*137a0*/  BSYNC.RECONVERGENT B2 ;  /* 0x0000000000027941 */ /* 0x000fea0003800200 */
.L_x_563:
[----:B------:R-:W-:-:S04]  /*137b0*/  HMUL2 R24, R24.H0_H0, R26.H0_H0 ;  /* 0x2000001a18187232 */ /* 0x000fc80000000800 */
[----:B-----5:R-:W-:-:S04]  /*137c0*/  HFMA2 R23, R23.H0_H0, R24.H0_H0, R27.H0_H0 ;  /* 0x2000001817177231 */ /* 0x020fc8000004081b */
[----:B------:R-:W-:-:S07]  /*137d0*/  HFMA2 R11, R20.H0_H0, R23.H0_H0, R11.H0_H0 ;  /* 0x20000017140b7231 */ /* 0x000fce000004080b */
.L_x_550:
[----:B------:R-:W-:Y:S05]  /*137e0*/  BSYNC.RECONVERGENT B1 ;  /* 0x0000000000017941 */ /* 0x000fea0003800200 */
.L_x_549:
        /* <DEDUP_REMOVED lines=16> */
[----:B------:R-:W0:Y:S01]  /*138f0*/  F2I.FLOOR.NTZ R14, R23 ;  /* 0x00000017000e7305 */ /* 0x000e220000207100 */
[----:B--2---:R-:W-:Y:S02]  /*13900*/  ISETP.GE.AND P0, PT, R19, R16, PT ;  /* 0x000000101300720c */ /* 0x004fe40003f06270 */
[----:B------:R-:W-:-:S05]  /*13910*/  I2FP.F32.S32 R13, R19 ;  /* 0x00000013000d7245 */ /* 0x000fca0000201400 */
[--C-:B------:R-:W-:Y:S01]  /*13920*/  FADD R21, -R26, R13.reuse ;  /* 0x0000000d1a157221 */ /* 0x100fe20000000100 */
[----:B01----:R-:W-:Y:S01]  /*13930*/  LOP3.LUT R22, R14, R19, RZ, 0xfc, !PT ;  /* 0x000000130e167212 */ /* 0x003fe200078efcff */
[--C-:B------:R-:W-:Y:S01]  /*13940*/  FADD R20, R26, -R13.reuse ;  /* 0x8000000d1a147221 */ /* 0x100fe20000000000 */
[----:B------:R-:W-:Y:S01]  /*13950*/  ISETP.GE.OR P0, PT, R14, R15, P0 ;  /* 0x0000000f0e00720c */ /* 0x000fe20000706670 */
[----:B------:R-:W-:Y:S01]  /*13960*/  FADD R21, R21, 1 ;  /* 0x3f80000015157421 */ /* 0x000fe20000000000 */
[----:B------:R-:W-:Y:S02]  /*13970*/  I2FP.F32.S32 R12, R14 ;  /* 0x0000000e000c7245 */ /* 0x000fe40000201400 */
        /* <DEDUP_REMOVED lines=20> */
.L_x_571:
[----:B------:R-:W0:Y:S01]  /*13ac0*/  LDC.64 R12, c[0x0][0x380] ;  /* 0x0000e000ff0c7b82 */ /* 0x000e220000000a00 */
[----:B------:R-:W-:-:S04]  /*13ad0*/  IMAD.IADD R25, R47, 0x1, R25 ;  /* 0x000000012f197824 */ /* 0x000fc800078e0219 */
[----:B------:R-:W-:-:S04]  /*13ae0*/  IMAD R25, R25, 0x20, R8 ;  /* 0x0000002019197824 */ /* 0x000fc800078e0208 */
[----:B0-----:R-:W-:-:S06]  /*13af0*/  IMAD.WIDE R12, R25, 0x2, R12 ;  /* 0x00000002190c7825 */ /* 0x001fcc00078e020c */
[----:B------:R0:W5:Y:S01]  /*13b00*/  LDG.E.U16 R13, desc[UR6][R12.64] ;  /* 0x000000060c0d7981 */ /* 0x000162000c1e1500 */
[----:B------:R-:W-:Y:S05]  /*13b10*/  BRA `(.L_x_570) ;  /* 0x0000000000147947 */ /* 0x000fea0003800000 */
.L_x_572:
[----:B------:R-:W-:-:S04]  /*13b20*/  IADD3 R12, PT, PT, R42, 0x70, RZ ;  /* 0x000000702a0c7810 */ /* 0x000fc80007ffe0ff */
[----:B------:R-:W-:-:S05]  /*13b30*/  LEA R12, R41, R12, 0x18 ;  /* 0x0000000c290c7211 */ /* 0x000fca00078ec0ff */
[----:B------:R-:W-:-:S06]  /*13b40*/  IMAD R12, R13, 0x2, R12 ;  /* 0x000000020d0c7824 */ /* 0x000fcc00078e020c */
[----:B------:R-:W0:Y:S02]  /*13b50*/  LDS.U16 R12, [R12] ;  /* 0x000000000c0c7984 */ /* 0x000e240000000400 */
[----:B0-----:R-:W-:-:S07]  /*13b60*/  PRMT R13, R12, 0x7610, R13 ;  /* 0x000076100c0d7816 */ /* 0x001fce000000000d */
.L_x_570:
[----:B------:R-:W-:Y:S05]  /*13b70*/  BSYNC.RECONVERGENT B2 ;  /* 0x0000000000027941 */ /* 0x000fea0003800200 */
.L_x_569:
        /* <DEDUP_REMOVED lines=18> */
.L_x_575:
[----:B------:R-:W0:Y:S01]  /*13ca0*/  LDC.64 R12, c[0x0][0x380] ;  /* 0x0000e000ff0c7b82 */ /* 0x000e220000000a00 */
[----:B------:R-:W-:-:S04]  /*13cb0*/  IMAD.IADD R25, R47, 0x1, R25 ;  /* 0x000000012f197824 */ /* 0x000fc800078e0219 */
[----:B------:R-:W-:-:S04]  /*13cc0*/  IMAD R25, R25, 0x20, R8 ;  /* 0x0000002019197824 */ /* 0x000fc800078e0208 */
[----:B0-----:R-:W-:-:S06]  /*13cd0*/  IMAD.WIDE R12, R25, 0x2, R12 ;  /* 0x00000002190c7825 */ /* 0x001fcc00078e020c */
[----:B------:R0:W5:Y:S01]  /*13ce0*/  LDG.E.U16 R13, desc[UR6][R12.64] ;  /* 0x000000060c0d7981 */ /* 0x000162000c1e1500 */
[----:B------:R-:W-:Y:S05]  /*13cf0*/  BRA `(.L_x_574) ;  /* 0x0000000000147947 */ /* 0x000fea0003800000 */
.L_x_576:
[----:B------:R-:W-:-:S04]  /*13d00*/  IADD3 R12, PT, PT, R42, 0x70, RZ ;  /* 0x000000702a0c7810 */ /* 0x000fc80007ffe0ff */
[----:B------:R-:W-:-:S05]  /*13d10*/  LEA R12, R41, R12, 0x18 ;  /* 0x0000000c290c7211 */ /* 0x000fca00078ec0ff */
[----:B------:R-:W-:-:S06]  /*13d20*/  IMAD R12, R13, 0x2, R12 ;  /* 0x000000020d0c7824 */ /* 0x000fcc00078e020c */
[----:B------:R-:W0:Y:S02]  /*13d30*/  LDS.U16 R12, [R12] ;  /* 0x000000000c0c7984 */ /* 0x000e240000000400 */
[----:B0-----:R-:W-:-:S07]  /*13d40*/  PRMT R13, R12, 0x7610, R13 ;  /* 0x000076100c0d7816 */ /* 0x001fce000000000d */
.L_x_574:
[----:B------:R-:W-:Y:S05]  /*13d50*/  BSYNC.RECONVERGENT B2 ;  /* 0x0000000000027941 */ /* 0x000fea0003800200 */
.L_x_573:
        /* <DEDUP_REMOVED lines=17> */
.L_x_579:
[----:B0-----:R-:W0:Y:S01]  /*13e70*/  LDC.64 R12, c[0x0][0x380] ;  /* 0x0000e000ff0c7b82 */ /* 0x001e220000000a00 */
[----:B------:R-:W-:-:S04]  /*13e80*/  IMAD.IADD R25, R47, 0x1, R25 ;  /* 0x000000012f197824 */ /* 0x000fc800078e0219 */
[----:B------:R-:W-:-:S04]  /*13e90*/  IMAD R25, R25, 0x20, R8 ;  /* 0x0000002019197824 */ /* 0x000fc800078e0208 */
[----:B0-----:R-:W-:-:S05]  /*13ea0*/  IMAD.WIDE R12, R25, 0x2, R12 ;  /* 0x00000002190c7825 */ /* 0x001fca00078e020c */
[----:B------:R1:W5:Y:S01]  /*13eb0*/  LDG.E.U16 R25, desc[UR6][R12.64] ;  /* 0x000000060c197981 */ /* 0x000362000c1e1500 */
[----:B------:R-:W-:Y:S05]  /*13ec0*/  BRA `(.L_x_578) ;  /* 0x0000000000147947 */ /* 0x000fea0003800000 */
.L_x_580:
[----:B------:R-:W-:-:S04]  /*13ed0*/  IADD3 R12, PT, PT, R42, 0x70, RZ ;  /* 0x000000702a0c7810 */ /* 0x000fc80007ffe0ff */
[----:B------:R-:W-:-:S05]  /*13ee0*/  LEA R12, R41, R12, 0x18 ;  /* 0x0000000c290c7211 */ /* 0x000fca00078ec0ff */
[----:B------:R-:W-:-:S06]  /*13ef0*/  IMAD R12, R13, 0x2, R12 ;  /* 0x000000020d0c7824 */ /* 0x000fcc00078e020c */
[----:B------:R-:W0:Y:S02]  /*13f00*/  LDS.U16 R12, [R12] ;  /* 0x000000000c0c7984 */ /* 0x000e240000000400 */
[----:B0-----:R-:W-:-:S07]  /*13f10*/  PRMT R25, R12, 0x7610, R25 ;  /* 0x000076100c197816 */ /* 0x001fce0000000019 */
.L_x_578:
[----:B------:R-:W-:Y:S05]  /*13f20*/  BSYNC.RECONVERGENT B2 ;  /* 0x0000000000027941 */ /* 0x000fea0003800200 */
.L_x_577:
        /* <DEDUP_REMOVED lines=16> */
.L_x_583:
[----:B0-----:R-:W0:Y:S01]  /*14030*/  LDC.64 R12, c[0x0][0x380] ;  /* 0x0000e000ff0c7b82 */ /* 0x001e220000000a00 */
[----:B------:R-:W-:-:S04]  /*14040*/  IMAD.IADD R47, R47, 0x1, R16 ;  /* 0x000000012f2f7824 */ /* 0x000fc800078e0210 */
[----:B------:R-:W-:-:S04]  /*14050*/  IMAD R47, R47, 0x20, R8 ;  /* 0x000000202f2f7824 */ /* 0x000fc800078e0208 */
[----:B0-----:R-:W-:-:S06]  /*14060*/  IMAD.WIDE R12, R47, 0x2, R12 ;  /* 0x000000022f0c7825 */ /* 0x001fcc00078e020c */
[----:B------:R1:W5:Y:S01]  /*14070*/  LDG.E.U16 R13, desc[UR6][R12.64] ;  /* 0x000000060c0d7981 */ /* 0x000362000c1e1500 */
[----:B------:R-:W-:Y:S05]  /*14080*/  BRA `(.L_x_582) ;  /* 0x0000000000147947 */ /* 0x000fea0003800000 */
.L_x_584:
[----:B------:R-:W-:-:S04]  /*14090*/  IADD3 R42, PT, PT, R42, 0x70, RZ ;  /* 0x000000702a2a7810 */ /* 0x000fc80007ffe0ff */
[----:B------:R-:W-:-:S05]  /*140a0*/  LEA R12, R41, R42, 0x18 ;  /* 0x0000002a290c7211 */ /* 0x000fca00078ec0ff */
[----:B------:R-:W-:-:S06]  /*140b0*/  IMAD R12, R13, 0x2, R12 ;  /* 0x000000020d0c7824 */ /* 0x000fcc00078e020c */
[----:B------:R-:W0:Y:S02]  /*140c0*/  LDS.U16 R12, [R12] ;  /* 0x000000000c0c7984 */ /* 0x000e240000000400 */
[----:B0-----:R-:W-:-:S07]  /*140d0*/  PRMT R13, R12, 0x7610, R13 ;  /* 0x000076100c0d7816 */ /* 0x001fce000000000d */
.L_x_582:
[----:B------:R-:W-:Y:S05]  /*140e0*/  BSYNC.RECONVERGENT B2 ;  /* 0x0000000000027941 */ /* 0x000fea0003800200 */
.L_x_581:
[----:B------:R-:W-:-:S04]  /*140f0*/  HMUL2 R18, R18.H0_H0, R20.H0_H0 ;  /* 0x2000001412127232 */ /* 0x000fc80000000800 */
[----:B-----5:R-:W-:-:S04]  /*14100*/  HFMA2 R13, R13.H0_H0, R18.H0_H0, R21.H0_H0 ;  /* 0x200000120d0d7231 */ /* 0x020fc80000040815 */
[----:B------:R-:W-:-:S07]  /*14110*/  HFMA2 R11, R17.H0_H0, R13.H0_H0, R11.H0_H0 ;  /* 0x2000000d110b7231 */ /* 0x000fce000004080b */
.L_x_568:
[----:B------:R-:W-:Y:S05]  /*14120*/  BSYNC.RECONVERGENT B1 ;  /* 0x0000000000017941 */ /* 0x000fea0003800200 */
.L_x_567:
[----:B01----:R-:W0:Y:S01]  /*14130*/  LDC.64 R12, c[0x0][0x3b8] ;  /* 0x0000ee00ff0c7b82 */ /* 0x003e220000000a00 */
[----:B------:R-:W-:Y:S02]  /*14140*/  IMAD.IADD R15, R7, 0x1, R8 ;  /* 0x00000001070f7824 */ /* 0x000fe400078e0208 */
[----:B------:R-:W-:-:S05]  /*14150*/  VIADD R8, R8, UR8 ;  /* 0x0000000808087c36 */ /* 0x000fca0008000000 */
[----:B------:R-:W-:Y:S01]  /*14160*/  ISETP.GE.U32.AND P0, PT, R8, 0x20, PT ;  /* 0x000000200800780c */ /* 0x000fe20003f06070 */
[----:B0-----:R-:W-:-:S05]  /*14170*/  IMAD.WIDE R12, R15, 0x2, R12 ;  /* 0x000000020f0c7825 */ /* 0x001fca00078e020c */
[----:B------:R0:W-:Y:S07]  /*14180*/  STG.E.U16 desc[UR6][R12.64], R11 ;  /* 0x0000000b0c007986 */ /* 0x0001ee000c101506 */
[----:B------:R-:W-:Y:S05]  /*14190*/  @!P0 BRA `(.L_x_585) ;  /* 0xfffffec800748947 */ /* 0x000fea000383ffff */
.L_x_12:
[----:B------:R-:W-:Y:S05]  /*141a0*/  BSYNC.RECONVERGENT B0 ;  /* 0x0000000000007941 */ /* 0x000fea0003800200 */
.L_x_11:
[----:B------:R-:W1:Y:S01]  /*141b0*/  S2R R7, SR_LANEID ;  /* 0x0000000000077919 */ /* 0x000e620000000000 */
[----:B------:R-:W-:Y:S01]  /*141c0*/  VOTEU.ANY UR9, UPT, PT ;  /* 0x0000000000097886 */ /* 0x000fe200038e0100 */
[----:B------:R-:W2:Y:S01]  /*141d0*/  LDC.64 R2, c[0x0][0x3c0] ;  /* 0x0000f000ff027b82 */ /* 0x000ea20000000a00 */
[----:B------:R-:W1:Y:S07]  /*141e0*/  FLO.U32 R0, UR9 ;  /* 0x0000000900007d00 */ /* 0x000e6e00080e0000 */
[----:B------:R-:W-:Y:S06]  /*141f0*/  BAR.SYNC.DEFER_BLOCKING 0x0 ;  /* 0x0000000000007b1d */ /* 0x000fec0000010000 */
[----:B------:R-:W3:Y:S01]  /*14200*/  LDCU UR4, c[0x0][0x3b4] ;  /* 0x00007680ff0477ac */ /* 0x000ee20008000800 */
[----:B------:R-:W2:Y:S01]  /*14210*/  POPC R5, UR9 ;  /* 0x0000000900057d09 */ /* 0x000ea20008000000 */
[----:B------:R-:W4:Y:S01]  /*14220*/  S2R R6, SR_LTMASK ;  /* 0x0000000000067919 */ /* 0x000f220000003900 */
[----:B------:R-:W3:Y:S01]  /*14230*/  LDCU UR5, c[0x0][0x3a8] ;  /* 0x00007500ff0577ac */ /* 0x000ee20008000800 */
[----:B-1----:R-:W-:-:S13]  /*14240*/  ISETP.EQ.U32.AND P0, PT, R0, R7, PT ;  /* 0x000000070000720c */ /* 0x002fda0003f02070 */
[----:B--2---:R-:W2:Y:S01]  /*14250*/  @P0 ATOMG.E.ADD.STRONG.GPU PT, R3, desc[UR6][R2.64], R5 ;  /* 0x80000005020309a8 */ /* 0x004ea200081ef106 */
[----:B----4-:R-:W-:Y:S01]  /*14260*/  LOP3.LUT R6, R6, UR9, RZ, 0xc0, !PT ;  /* 0x0000000906067c12 */ /* 0x010fe2000f8ec0ff */
[----:B---3--:R-:W-:-:S03]  /*14270*/  UIMAD UR4, UR4, UR5, URZ ;  /* 0x00000005040472a4 */ /* 0x008fc6000f8e02ff */
[----:B------:R-:W1:Y:S01]  /*14280*/  POPC R7, R6 ;  /* 0x0000000600077309 */ /* 0x000e620000000000 */
[----:B--2---:R-:W1:Y:S02]  /*14290*/  SHFL.IDX PT, R0, R3, R0, 0x1f ;  /* 0x00001f0003007589 */ /* 0x004e6400000e0000 */
[----:B-1----:R-:W-:-:S05]  /*142a0*/  IMAD.IADD R4, R0, 0x1, R7 ;  /* 0x0000000100047824 */ /* 0x002fca00078e0207 */
[----:B------:R-:W-:-:S13]  /*142b0*/  ISETP.GE.AND P0, PT, R4, UR4, PT ;  /* 0x0000000404007c0c */ /* 0x000fda000bf06270 */
[----:B------:R-:W-:Y:S05]  /*142c0*/  @!P0 BRA `(.L_x_586) ;  /* 0xfffffebc00a08947 */ /* 0x000fea000383ffff */
[----:B------:R-:W-:Y:S05]  /*142d0*/  EXIT ;  /* 0x000000000000794d */ /* 0x000fea0003800000 */
.L_x_587:
[----:B------:R-:W-:-:S00]  /*142e0*/  BRA `(.L_x_587) ;  /* 0xfffffffc00fc7947 */ /* 0x000fc0000383ffff */
[----:B------:R-:W-:-:S00]  /*142f0*/  NOP ;  /* 0x0000000000007918 */ /* 0x000fc00000000000 */
        /* <DEDUP_REMOVED lines=8> */
.L_x_588:


//--------------------- .nv.shared._Z40ms_deformable_im2col_persistent_fullsizeI6__halfLi8ELi4ELi32EEvPKT_PKlS5_S3_S3_iiiiPS1_Pi --------------------------
	.section	.nv.shared._Z40ms_deformable_im2col_persistent_fullsizeI6__halfLi8ELi4ELi32EEvPKT_PKlS5_S3_S3_iiiiPS1_Pi,"aw",@nobits
	.sectionflags	@""
	.align	16
.nv.shared._Z40ms_deformable_im2col_persistent_fullsizeI6__halfLi8ELi4ELi32EEvPKT_PKlS5_S3_S3_iiiiPS1_Pi:
	.zero		1136


//--------------------- .nv.shared.reserved.0     --------------------------
	.section	.nv.shared.reserved.0,"aw",@nobits
	.weak		__nv_reservedSMEM_offset_0_alias
	.size		__nv_reservedSMEM_offset_0_alias, 0, 64
	.other		__nv_reservedSMEM_offset_0_alias,@"STO_CUDA_RESERVED_SHARED STV_DEFAULT"
__nv_reservedSMEM_offset_0_alias:
	.zero		0
	.zero		64


//--------------------- .nv.constant0._Z40ms_deformable_im2col_persistent_fullsizeI6__halfLi8ELi4ELi32EEvPKT_PKlS5_S3_S3_iiiiPS1_Pi --------------------------
	.section	.nv.constant0._Z40ms_deformable_im2col_persistent_fullsizeI6__halfLi8ELi4ELi32EEvPKT_PKlS5_S3_S3_iiiiPS1_Pi,"a",@progbits
	.sectionflags	@""
	.align	4
.nv.constant0._Z40ms_deformable_im2col_persistent_fullsizeI6__halfLi8ELi4ELi32EEvPKT_PKlS5_S3_S3_iiiiPS1_Pi:
	.zero		968


//--------------------- SYMBOLS --------------------------

	.type		.nv.reservedSmem.offset0,@object
	.size		.nv.reservedSmem.offset0,0x4
	.type		.nv.reservedSmem.cap,@object
	.size		.nv.reservedSmem.cap,0x4
